def matmul_kernel(
    a_ptr,
    b_ptr,
    c_ptr,
    M,
    N,
    K,
    stride_am,
    stride_ak,
    stride_bk,
    stride_bn,
    stride_cm,
    stride_cn,
    BLOCK_M: tl.constexpr,
    BLOCK_N: tl.constexpr,
    BLOCK_K: tl.constexpr,
    GROUP_M: tl.constexpr,
):
    pid = tl.program_id(axis=0)
    num_pid_m = tl.cdiv(M, BLOCK_M)
    num_pid_n = tl.cdiv(N, BLOCK_N)
    num_pid_in_group = GROUP_M * num_pid_n
    group_id = pid // num_pid_in_group
    first_pid_m = group_id * GROUP_M
    group_size_m = min(num_pid_m - first_pid_m, GROUP_M)
    pid_m = first_pid_m + ((pid % num_pid_in_group) % group_size_m)
    pid_n = (pid % num_pid_in_group) // group_size_m

    offs_am = (pid_m * BLOCK_M + tl.arange(0, BLOCK_M)) % M
    offs_bn = (pid_n * BLOCK_N + tl.arange(0, BLOCK_N)) % N
    offs_k = tl.arange(0, BLOCK_K)
    a_ptrs = a_ptr + offs_am[:, None] * stride_am + offs_k[None, :] * stride_ak
    b_ptrs = b_ptr + offs_k[:, None] * stride_bk + offs_bn[None, :] * stride_bn

    acc = tl.zeros((BLOCK_M, BLOCK_N), dtype=tl.float32)
    for kk in range(0, tl.cdiv(K, BLOCK_K)):
        a = tl.load(a_ptrs, mask=offs_k[None, :] < K - kk * BLOCK_K, other=0.0)
        b = tl.load(b_ptrs, mask=offs_k[:, None] < K - kk * BLOCK_K, other=0.0)
        acc = tl.dot(a, b, acc)
        a_ptrs += BLOCK_K * stride_ak
        b_ptrs += BLOCK_K * stride_bk

    c = acc.to(c_ptr.dtype.element_ty)
    offs_cm = pid_m * BLOCK_M + tl.arange(0, BLOCK_M)
    offs_cn = pid_n * BLOCK_N + tl.arange(0, BLOCK_N)
    c_ptrs = c_ptr + offs_cm[:, None] * stride_cm + offs_cn[None, :] * stride_cn
    mask = (offs_cm[:, None] < M) & (offs_cn[None, :] < N)
    tl.store(c_ptrs, c, mask=mask)

# config = {"BLOCK_K": 128, "BLOCK_M": 128, "BLOCK_N": 256, "GROUP_M": 1, "arch": "sm_100", "dtype": "fp8e5m2", "num_ctas": 1, "num_stages": 3, "num_warps": 4}
# arch = sm_100


// ===== COMPILED SASS (sm_100a) =====

	.target	sm_100a

	.elftype	@"ET_EXEC"


//--------------------- .note.nv.tkinfo           --------------------------
	.section	.note.nv.tkinfo,"",@"SHT_NOTE"
	.sectionflags	@"SHF_NOTE_NV_TKINFO"
	.tkinfo
        /*0018*/ 	.word	0x00000081
        /*0030*/ 	.string	""
        /*0030*/ 	.string	"ptxas-blackwell"
        /*0030*/ 	.string	"Cuda compilation tools, release 12.9, V12.9.86"
        /*0030*/ 	.string	"Build cuda_12.9.r12.9/compiler.36037853_0"
        /*0030*/ 	.string	"-v  -suppress-debug-info  -lineinfo  -arch sm_100a "



//--------------------- .note.nv.cuver            --------------------------
	.section	.note.nv.cuver,"",@"SHT_NOTE"
	.sectionflags	@"SHF_NOTE_NV_CUVER"
        /*0018*/ 	.short	0x0001
        /*001a*/ 	.short	0x0064
        /*001c*/ 	.short	0x0001
        /*001e*/ 	.short	0x0000
        /*0020*/ 	.short	0x0001
        /*0022*/ 	.short	0x0000


//--------------------- .nv.info                  --------------------------
	.section	.nv.info,"",@"SHT_CUDA_INFO"
	.align	4


	//----- nvinfo : EIATTR_REGCOUNT
	.align		4
        /*0000*/ 	.byte	0x04, 0x2f
        /*0002*/ 	.short	(.L_4 - .L_3)
	.align		4
.L_3:
        /*0004*/ 	.word	index@(matmul_kernel)
        /*0008*/ 	.word	0x00000060


	//----- nvinfo : EIATTR_FRAME_SIZE
	.align		4
.L_4:
        /*000c*/ 	.byte	0x04, 0x11
        /*000e*/ 	.short	(.L_6 - .L_5)
	.align		4
.L_5:
        /*0010*/ 	.word	index@($__internal_2_$__cuda_sm10x_tcgen05_guardrail_trap_unallocated_columns_being_dealloced)
        /*0014*/ 	.word	0x00001808


	//----- nvinfo : EIATTR_FRAME_SIZE
	.align		4
.L_6:
        /*0018*/ 	.byte	0x04, 0x11
        /*001a*/ 	.short	(.L_8 - .L_7)
	.align		4
.L_7:
        /*001c*/ 	.word	index@($__internal_1_$__cuda_sm10x_tcgen05_guardrail_trap_phase_invalid_during_alloc)
        /*0020*/ 	.word	0x00001808


	//----- nvinfo : EIATTR_FRAME_SIZE
	.align		4
.L_8:
        /*0024*/ 	.byte	0x04, 0x11
        /*0026*/ 	.short	(.L_10 - .L_9)
	.align		4
.L_9:
        /*0028*/ 	.word	index@($__internal_0_$__cuda_sm10x_tcgen05_guardrail_trap_col_being_dealloced_not_returned_by_alloc)
        /*002c*/ 	.word	0x00001808


	//----- nvinfo : EIATTR_FRAME_SIZE
	.align		4
.L_10:
        /*0030*/ 	.byte	0x04, 0x11
        /*0032*/ 	.short	(.L_12 - .L_11)
	.align		4
.L_11:
        /*0034*/ 	.word	index@(matmul_kernel)
        /*0038*/ 	.word	0x00001808


	//----- nvinfo : EIATTR_MIN_STACK_SIZE
	.align		4
.L_12:
        /*003c*/ 	.byte	0x04, 0x12
        /*003e*/ 	.short	(.L_14 - .L_13)
	.align		4
.L_13:
        /*0040*/ 	.word	index@(matmul_kernel)
        /*0044*/ 	.word	0x00001808
.L_14:


//--------------------- .nv.info.matmul_kernel    --------------------------
	.section	.nv.info.matmul_kernel,"",@"SHT_CUDA_INFO"
	.sectionflags	@""
	.align	4


	//----- nvinfo : EIATTR_CUDA_API_VERSION
	.align		4
        /*0000*/ 	.byte	0x04, 0x37
        /*0002*/ 	.short	(.L_16 - .L_15)
.L_15:
        /*0004*/ 	.word	0x00000081


	//----- nvinfo : EIATTR_KPARAM_INFO
	.align		4
.L_16:
        /*0008*/ 	.byte	0x04, 0x17
        /*000a*/ 	.short	(.L_18 - .L_17)
.L_17:
        /*000c*/ 	.word	0x00000000
        /*0010*/ 	.short	0x000d
        /*0012*/ 	.short	0x0048
        /*0014*/ 	.byte	0x00, 0xf4, 0x21, 0x00


	//----- nvinfo : EIATTR_KPARAM_INFO
	.align		4
.L_18:
        /*0018*/ 	.byte	0x04, 0x17
        /*001a*/ 	.short	(.L_20 - .L_19)
.L_19:
        /*001c*/ 	.word	0x00000000
        /*0020*/ 	.short	0x000c
        /*0022*/ 	.short	0x0040
        /*0024*/ 	.byte	0x00, 0xf4, 0x21, 0x00


	//----- nvinfo : EIATTR_KPARAM_INFO
	.align		4
.L_20:
        /*0028*/ 	.byte	0x04, 0x17
        /*002a*/ 	.short	(.L_22 - .L_21)
.L_21:
        /*002c*/ 	.word	0x00000000
        /*0030*/ 	.short	0x000b
        /*0032*/ 	.short	0x0038
        /*0034*/ 	.byte	0x00, 0xf0, 0x11, 0x00


	//----- nvinfo : EIATTR_KPARAM_INFO
	.align		4
.L_22:
        /*0038*/ 	.byte	0x04, 0x17
        /*003a*/ 	.short	(.L_24 - .L_23)
.L_23:
        /*003c*/ 	.word	0x00000000
        /*0040*/ 	.short	0x000a
        /*0042*/ 	.short	0x0034
        /*0044*/ 	.byte	0x00, 0xf0, 0x11, 0x00


	//----- nvinfo : EIATTR_KPARAM_INFO
	.align		4
.L_24:
        /*0048*/ 	.byte	0x04, 0x17
        /*004a*/ 	.short	(.L_26 - .L_25)
.L_25:
        /*004c*/ 	.word	0x00000000
        /*0050*/ 	.short	0x0009
        /*0052*/ 	.short	0x0030
        /*0054*/ 	.byte	0x00, 0xf0, 0x11, 0x00


	//----- nvinfo : EIATTR_KPARAM_INFO
	.align		4
.L_26:
        /*0058*/ 	.byte	0x04, 0x17
        /*005a*/ 	.short	(.L_28 - .L_27)
.L_27:
        /*005c*/ 	.word	0x00000000
        /*0060*/ 	.short	0x0008
        /*0062*/ 	.short	0x002c
        /*0064*/ 	.byte	0x00, 0xf0, 0x11, 0x00


	//----- nvinfo : EIATTR_KPARAM_INFO
	.align		4
.L_28:
        /*0068*/ 	.byte	0x04, 0x17
        /*006a*/ 	.short	(.L_30 - .L_29)
.L_29:
        /*006c*/ 	.word	0x00000000
        /*0070*/ 	.short	0x0007
        /*0072*/ 	.short	0x0028
        /*0074*/ 	.byte	0x00, 0xf0, 0x11, 0x00


	//----- nvinfo : EIATTR_KPARAM_INFO
	.align		4
.L_30:
        /*0078*/ 	.byte	0x04, 0x17
        /*007a*/ 	.short	(.L_32 - .L_31)
.L_31:
        /*007c*/ 	.word	0x00000000
        /*0080*/ 	.short	0x0006
        /*0082*/ 	.short	0x0024
        /*0084*/ 	.byte	0x00, 0xf0, 0x11, 0x00


	//----- nvinfo : EIATTR_KPARAM_INFO
	.align		4
.L_32:
        /*0088*/ 	.byte	0x04, 0x17
        /*008a*/ 	.short	(.L_34 - .L_33)
.L_33:
        /*008c*/ 	.word	0x00000000
        /*0090*/ 	.short	0x0005
        /*0092*/ 	.short	0x0020
        /*0094*/ 	.byte	0x00, 0xf0, 0x11, 0x00


	//----- nvinfo : EIATTR_KPARAM_INFO
	.align		4
.L_34:
        /*0098*/ 	.byte	0x04, 0x17
        /*009a*/ 	.short	(.L_36 - .L_35)
.L_35:
        /*009c*/ 	.word	0x00000000
        /*00a0*/ 	.short	0x0004
        /*00a2*/ 	.short	0x001c
        /*00a4*/ 	.byte	0x00, 0xf0, 0x11, 0x00


	//----- nvinfo : EIATTR_KPARAM_INFO
	.align		4
.L_36:
        /*00a8*/ 	.byte	0x04, 0x17
        /*00aa*/ 	.short	(.L_38 - .L_37)
.L_37:
        /*00ac*/ 	.word	0x00000000
        /*00b0*/ 	.short	0x0003
        /*00b2*/ 	.short	0x0018
        /*00b4*/ 	.byte	0x00, 0xf0, 0x11, 0x00


	//----- nvinfo : EIATTR_KPARAM_INFO
	.align		4
.L_38:
        /*00b8*/ 	.byte	0x04, 0x17
        /*00ba*/ 	.short	(.L_40 - .L_39)
.L_39:
        /*00bc*/ 	.word	0x00000000
        /*00c0*/ 	.short	0x0002
        /*00c2*/ 	.short	0x0010
        /*00c4*/ 	.byte	0x00, 0xf4, 0x21, 0x00


	//----- nvinfo : EIATTR_KPARAM_INFO
	.align		4
.L_40:
        /*00c8*/ 	.byte	0x04, 0x17
        /*00ca*/ 	.short	(.L_42 - .L_41)
.L_41:
        /*00cc*/ 	.word	0x00000000
        /*00d0*/ 	.short	0x0001
        /*00d2*/ 	.short	0x0008
        /*00d4*/ 	.byte	0x00, 0xf4, 0x21, 0x00


	//----- nvinfo : EIATTR_KPARAM_INFO
	.align		4
.L_42:
        /*00d8*/ 	.byte	0x04, 0x17
        /*00da*/ 	.short	(.L_44 - .L_43)
.L_43:
        /*00dc*/ 	.word	0x00000000
        /*00e0*/ 	.short	0x0000
        /*00e2*/ 	.short	0x0000
        /*00e4*/ 	.byte	0x00, 0xf4, 0x21, 0x00


	//----- nvinfo : EIATTR_AT_ENTRY_FRAGMENTS
	.align		4
.L_44:
        /*00e8*/ 	.byte	0x04, 0x4f
        /*00ea*/ 	.short	(.L_46 - .L_45)


	//   ....[0]....
.L_45:
        /*00ec*/ 	.word	0x00000004


	//----- nvinfo : EIATTR_RESERVED_SMEM_USED
	.align		4
.L_46:
        /*00f0*/ 	.byte	0x01, 0x41
	.zero		2


	//----- nvinfo : EIATTR_SPARSE_MMA_MASK
	.align		4
        /*00f4*/ 	.byte	0x03, 0x50
        /*00f6*/ 	.short	0x0000


	//----- nvinfo : EIATTR_TCGEN05_1CTA_USED
	.align		4
        /*00f8*/ 	.byte	0x01, 0x51
	.zero		2


	//----- nvinfo : EIATTR_MAXREG_COUNT
	.align		4
        /*00fc*/ 	.byte	0x03, 0x1b
        /*00fe*/ 	.short	0x00ff


	//----- nvinfo : EIATTR_NUM_BARRIERS
	.align		4
        /*0100*/ 	.byte	0x02, 0x4c
        /*0102*/ 	.byte	0x01
	.zero		1


	//----- nvinfo : EIATTR_ANNOTATIONS
	.align		4
        /*0104*/ 	.byte	0x04, 0x55
        /*0106*/ 	.short	(.L_48 - .L_47)


	//   ....[0]....
.L_47:
        /*0108*/ 	.word	0x00000001
        /*010c*/ 	.byte	0xc0, 0x03, 0x00, 0x00, 0x01, 0x00, 0x00, 0x00, 0x60, 0x09, 0x00, 0x00, 0x01, 0x00, 0x00, 0x00
        /* <DEDUP_REMOVED lines=2941> */
        /*b8ec*/ 	.byte	0xe0, 0x6e, 0x04, 0x00, 0x01, 0x00, 0x00, 0x00, 0xf0, 0x6e, 0x04, 0x00


	//----- nvinfo : EIATTR_INT_WARP_WIDE_INSTR_OFFSETS
	.align		4
.L_48:
        /*b8f8*/ 	.byte	0x04, 0x31
        /*b8fa*/ 	.short	(.L_50 - .L_49)


	//   ....[0]....
.L_49:
        /*b8fc*/ 	.word	0x0000b340


	//   ....[1]....
        /*b900*/ 	.word	0x0000b360


	//   ....[2]....
        /*b904*/ 	.word	0x00015b30


	//   ....[3]....
        /*b908*/ 	.word	0x00047410


	//   ....[4]....
        /*b90c*/ 	.word	0x00047460


	//----- nvinfo : EIATTR_COOP_GROUP_MASK_REGIDS
	.align		4
.L_50:
        /*b910*/ 	.byte	0x04, 0x29
        /*b912*/ 	.short	(.L_52 - .L_51)


	//   ....[0]....
.L_51:
        /*b914*/ 	.word	0xffffffff


	//   ....[1]....
        /*b918*/ 	.word	0xffffffff


	//   ....[2]....
        /*b91c*/ 	.word	0xffffffff


	//   ....[3]....
        /*b920*/ 	.word	0xffffffff


	//----- nvinfo : EIATTR_COOP_GROUP_INSTR_OFFSETS
	.align		4
.L_52:
        /*b924*/ 	.byte	0x04, 0x28
        /*b926*/ 	.short	(.L_54 - .L_53)


	//   ....[0]....
.L_53:
        /*b928*/ 	.word	0x00000070


	//   ....[1]....
        /*b92c*/ 	.word	0x00000330


	//   ....[2]....
        /*b930*/ 	.word	0x000472a0


	//   ....[3]....
        /*b934*/ 	.word	0x00047510


	//----- nvinfo : EIATTR_VRC_CTA_INIT_COUNT
	.align		4
.L_54:
        /*b938*/ 	.byte	0x02, 0x4a
        /*b93a*/ 	.byte	0x80
	.zero		1


	//----- nvinfo : EIATTR_MBARRIER_INSTR_OFFSETS
	.align		4
        /*b93c*/ 	.byte	0x04, 0x39
        /*b93e*/ 	.short	(.L_56 - .L_55)


	//   ....[0]....
.L_55:
        /*b940*/ 	.word	0x0000bcf0
        /*b944*/ 	.word	0x000000ff
        /*b948*/ 	.word	0x00000000
        /*b94c*/ 	.short	0x0100
        /*b94e*/ 	.byte	0x06
	.zero		1


	//   ....[1]....
        /*b950*/ 	.word	0x00015b60
        /*b954*/ 	.word	0x000000ff
        /*b958*/ 	.word	0x00018008
        /*b95c*/ 	.short	0x0100
        /*b95e*/ 	.byte	0x09
	.zero		1


	//   ....[2]....
        /*b960*/ 	.word	0x00027c40
        /*b964*/ 	.word	0x000000ff
        /*b968*/ 	.word	0x00000000
        /*b96c*/ 	.short	0x010a
        /*b96e*/ 	.byte	0x06
	.zero		1


	//   ....[3]....
        /*b970*/ 	.word	0x0003d230
        /*b974*/ 	.word	0x000000ff
        /*b978*/ 	.word	0x00000000
        /*b97c*/ 	.short	0x010a
        /*b97e*/ 	.byte	0x06
	.zero		1


	//   ....[4]....
        /*b980*/ 	.word	0x0003d3c0
        /*b984*/ 	.word	0x000000ff
        /*b988*/ 	.word	0x00018000
        /*b98c*/ 	.short	0x0108
        /*b98e*/ 	.byte	0x09
	.zero		1


	//   ....[5]....
        /*b990*/ 	.word	0x0003d470
        /*b994*/ 	.word	0x000000ff
        /*b998*/ 	.word	0x00018008
        /*b99c*/ 	.short	0x0108
        /*b99e*/ 	.byte	0x09
	.zero		1


	//   ....[6]....
        /*b9a0*/ 	.word	0x00047530
        /*b9a4*/ 	.word	0x000000ff
        /*b9a8*/ 	.word	0x00000000
        /*b9ac*/ 	.short	0x010a
        /*b9ae*/ 	.byte	0x06
	.zero		1


	//   ....[7]....
        /*b9b0*/ 	.word	0x00047560
        /*b9b4*/ 	.word	0x000000ff
        /*b9b8*/ 	.word	0x00000000
        /*b9bc*/ 	.short	0x010a
        /*b9be*/ 	.byte	0x06
	.zero		1


	//----- nvinfo : EIATTR_NUM_MBARRIERS
	.align		4
.L_56:
        /*b9c0*/ 	.byte	0x03, 0x38
        /*b9c2*/ 	.short	0x0002


	//----- nvinfo : EIATTR_EXIT_INSTR_OFFSETS
	.align		4
        /*b9c4*/ 	.byte	0x04, 0x1c
        /*b9c6*/ 	.short	(.L_58 - .L_57)


	//   ....[0]....
.L_57:
        /*b9c8*/ 	.word	0x00047520


	//----- nvinfo : EIATTR_REQNTID
	.align		4
.L_58:
        /*b9cc*/ 	.byte	0x04, 0x10
        /*b9ce*/ 	.short	(.L_60 - .L_59)
.L_59:
        /*b9d0*/ 	.word	0x00000080
        /*b9d4*/ 	.word	0x00000001
        /*b9d8*/ 	.word	0x00000001


	//----- nvinfo : EIATTR_CRS_STACK_SIZE
	.align		4
.L_60:
        /*b9dc*/ 	.byte	0x04, 0x1e
        /*b9de*/ 	.short	(.L_62 - .L_61)
.L_61:
        /*b9e0*/ 	.word	0x00000000


	//----- nvinfo : EIATTR_CBANK_PARAM_SIZE
	.align		4
.L_62:
        /*b9e4*/ 	.byte	0x03, 0x19
        /*b9e6*/ 	.short	0x0050


	//----- nvinfo : EIATTR_PARAM_CBANK
	.align		4
        /*b9e8*/ 	.byte	0x04, 0x0a
        /*b9ea*/ 	.short	(.L_64 - .L_63)
	.align		4
.L_63:
        /*b9ec*/ 	.word	index@(.nv.constant0.matmul_kernel)
        /*b9f0*/ 	.short	0x0380
        /*b9f2*/ 	.short	0x0050


	//----- nvinfo : EIATTR_SW_WAR
	.align		4
.L_64:
        /*b9f4*/ 	.byte	0x04, 0x36
        /*b9f6*/ 	.short	(.L_66 - .L_65)
.L_65:
        /*b9f8*/ 	.word	0x00000008
.L_66:


//--------------------- .nv.compat                --------------------------
	.section	.nv.compat,"",@"SHT_CUDA_COMPAT_INFO"
	.align	4
        /*0000*/ 	.byte	0x02, 0x02, 0x02, 0x00, 0x02, 0x05, 0x05, 0x00, 0x02, 0x03, 0x00, 0x00, 0x02, 0x06, 0x01, 0x00


//--------------------- .nv.callgraph             --------------------------
	.section	.nv.callgraph,"",@"SHT_CUDA_CALLGRAPH"
	.align	4
	.sectionentsize	8
	.align		4
        /*0000*/ 	.word	0x00000000
	.align		4
        /*0004*/ 	.word	0xffffffff
	.align		4
        /*0008*/ 	.word	0x00000000
	.align		4
        /*000c*/ 	.word	0xfffffffe
	.align		4
        /*0010*/ 	.word	0x00000000
	.align		4
        /*0014*/ 	.word	0xfffffffd
	.align		4
        /*0018*/ 	.word	0x00000000
	.align		4
        /*001c*/ 	.word	0xfffffffc


//--------------------- .text.matmul_kernel       --------------------------
	.section	.text.matmul_kernel,"ax",@progbits
	.align	128
        .global         matmul_kernel
        .type           matmul_kernel,@function
        .size           matmul_kernel,(.L_x_20 - matmul_kernel)
        .other          matmul_kernel,@"STO_CUDA_ENTRY STV_DEFAULT"
matmul_kernel:
.text.matmul_kernel:
[----:B------:R-:W0:Y:S01]  /*0000*/  LDC R1, c[0x0][0x37c] ;  /* 0x0000df00ff017b82 */ /* 0x000e220000000800 */
[----:B------:R-:W1:Y:S01]  /*0010*/  S2R R39, SR_TID.X ;  /* 0x0000000000277919 */ /* 0x000e620000002100 */
[----:B0-----:R-:W-:Y:S01]  /*0020*/  VIADD R1, R1, 0xffffe7f8 ;  /* 0xffffe7f801017836 */ /* 0x001fe20000000000 */
[----:B-1----:R-:W-:-:S13]  /*0030*/  ISETP.GE.U32.AND P0, PT, R39, 0x20, PT ;  /* 0x000000202700780c */ /* 0x002fda0003f06070 */
[----:B------:R-:W-:Y:S02]  /*0040*/  VOTEU.ANY UP0, P0 ;  /* 0x0000000000ff7886 */ /* 0x000fe40000000100 */
[----:B------:R-:W-:Y:S05]  /*0050*/  BRA.U UP0, `(.L_x_0) ;  /* 0x0000000100b87547 */ /* 0x000fea000b800000 */
[----:B------:R-:W0:Y:S01]  /*0060*/  S2UR UR6, SR_CgaCtaId ;  /* 0x00000000000679c3 */ /* 0x000e220000008800 */
[----:B------:R-:W-:Y:S01]  /*0070*/  NOP ;  /* 0x0000000000007918 */ /* 0x000fe20000000000 */
[----:B------:R-:W-:Y:S02]  /*0080*/  UMOV UR4, 0x40 ;  /* 0x0000004000047882 */ /* 0x000fe40000000000 */
[----:B0-----:R-:W-:-:S09]  /*0090*/  ULEA UR4, UR6, UR4, 0x18 ;  /* 0x0000000406047291 */ /* 0x001fd2000f8ec0ff */
[----:B------:R-:W0:Y:S01]  /*00a0*/  LDS.U8 R0, [UR4] ;  /* 0x00000004ff007984 */ /* 0x000e220008000000 */
[----:B------:R-:W-:Y:S02]  /*00b0*/  UMOV UR4, 0x400 ;  /* 0x0000040000047882 */ /* 0x000fe40000000000 */
[----:B------:R-:W-:Y:S01]  /*00c0*/  ULEA UR4, UR6, UR4, 0x18 ;  /* 0x0000000406047291 */ /* 0x000fe2000f8ec0ff */
[----:B0-----:R-:W-:-:S13]  /*00d0*/  ISETP.NE.AND P0, PT, R0, RZ, PT ;  /* 0x000000ff0000720c */ /* 0x001fda0003f05270 */
[----:B------:R-:W-:Y:S05]  /*00e0*/  @P0 BRA `(.L_x_1) ;  /* 0x00000000007c0947 */ /* 0x000fea0003800000 */
[----:B------:R-:W-:-:S13]  /*00f0*/  ELECT P0, URZ, PT ;  /* 0x0000000000ff782f */ /* 0x000fda0003800000 */
[----:B------:R-:W-:Y:S05]  /*0100*/  @!P0 BRA `(.L_x_2) ;  /* 0x0000000000848947 */ /* 0x000fea0003800000 */
[----:B------:R-:W-:Y:S01]  /*0110*/  UMOV UR5, 0x8 ;  /* 0x0000000800057882 */ /* 0x000fe20000000000 */
[----:B------:R-:W-:Y:S02]  /*0120*/  IMAD.MOV.U32 R4, RZ, RZ, 0x1 ;  /* 0x00000001ff047424 */ /* 0x000fe400078e00ff */
[----:B------:R-:W-:Y:S02]  /*0130*/  IMAD.MOV.U32 R5, RZ, RZ, 0xff ;  /* 0x000000ffff057424 */ /* 0x000fe400078e00ff */
[----:B------:R-:W-:Y:S04]  /*0140*/  DEPBAR.LE SB0, 0x36 ;  /* 0x00008d800000791a */ /* 0x000fe80000000000 */
[----:B------:R-:W0:Y:S02]  /*0150*/  UTCATOMSWS.FIND_AND_SET.ALIGN UP1, UR5, UR5 ;  /* 0x00000005000575e3 */ /* 0x000e240008020800 */
[----:B0-----:R-:W-:-:S04]  /*0160*/  PLOP3.LUT P0, PT, PT, PT, UP1, 0x80, 0x8 ;  /* 0x000000000008781c */ /* 0x001fc80003f0f018 */
[----:B------:R-:W-:-:S04]  /*0170*/  SEL R0, RZ, 0xffffffff, !P0 ;  /* 0xffffffffff007807 */ /* 0x000fc80004000000 */
[----:B------:R-:W-:Y:S01]  /*0180*/  ISETP.NE.AND P0, PT, R0, RZ, PT ;  /* 0x000000ff0000720c */ /* 0x000fe20003f05270 */
[----:B------:R-:W-:-:S12]  /*0190*/  IMAD.U32 R0, RZ, RZ, UR5 ;  /* 0x00000005ff007e24 */ /* 0x000fd8000f8e00ff */
[----:B------:R-:W-:Y:S05]  /*01a0*/  @P0 BRA `(.L_x_3) ;  /* 0x0000000000240947 */ /* 0x000fea0003800000 */
.L_x_4:
[----:B------:R-:W-:Y:S05]  /*01b0*/  NANOSLEEP 0x64 ;  /* 0x000000640000795d */ /* 0x000fea0003800000 */
[----:B------:R-:W-:-:S05]  /*01c0*/  UMOV UR5, 0x8 ;  /* 0x0000000800057882 */ /* 0x000fca0000000000 */
[----:B------:R-:W-:Y:S04]  /*01d0*/  DEPBAR.LE SB0, 0x36 ;  /* 0x00008d800000791a */ /* 0x000fe80000000000 */
[----:B------:R-:W0:Y:S02]  /*01e0*/  UTCATOMSWS.FIND_AND_SET.ALIGN UP1, UR5, UR5 ;  /* 0x00000005000575e3 */ /* 0x000e240008020800 */
[----:B0-----:R-:W-:-:S04]  /*01f0*/  PLOP3.LUT P0, PT, PT, PT, UP1, 0x80, 0x8 ;  /* 0x000000000008781c */ /* 0x001fc80003f0f018 */
[----:B------:R-:W-:-:S04]  /*0200*/  SEL R0, RZ, 0xffffffff, !P0 ;  /* 0xffffffffff007807 */ /* 0x000fc80004000000 */
[----:B------:R-:W-:Y:S01]  /*0210*/  ISETP.NE.AND P0, PT, R0, RZ, PT ;  /* 0x000000ff0000720c */ /* 0x000fe20003f05270 */
[----:B------:R-:W-:-:S12]  /*0220*/  IMAD.U32 R0, RZ, RZ, UR5 ;  /* 0x00000005ff007e24 */ /* 0x000fd8000f8e00ff */
[----:B------:R-:W-:Y:S05]  /*0230*/  @!P0 BRA `(.L_x_4) ;  /* 0xfffffffc00dc8947 */ /* 0x000fea000383ffff */
.L_x_3:
[C---:B------:R-:W-:Y:S01]  /*0240*/  VIADD R3, R0.reuse, 0x10 ;  /* 0x0000001000037836 */ /* 0x040fe20000000000 */
[----:B------:R-:W-:Y:S01]  /*0250*/  UMOV UR5, 0x50 ;  /* 0x0000005000057882 */ /* 0x000fe20000000000 */
[----:B------:R-:W-:Y:S01]  /*0260*/  SHF.L.U32 R2, R5, R0, RZ ;  /* 0x0000000005027219 */ /* 0x000fe200000006ff */
[----:B------:R-:W-:Y:S01]  /*0270*/  ULEA UR5, UR6, UR5, 0x18 ;  /* 0x0000000506057291 */ /* 0x000fe2000f8ec0ff */
[----:B------:R-:W-:Y:S01]  /*0280*/  IMAD.SHL.U32 R0, R0, 0x20, RZ ;  /* 0x0000002000007824 */ /* 0x000fe200078e00ff */
[----:B------:R-:W-:-:S04]  /*0290*/  SHF.L.U32 R3, R4, R3, RZ ;  /* 0x0000000304037219 */ /* 0x000fc800000006ff */
[----:B------:R-:W-:-:S05]  /*02a0*/  LOP3.LUT R2, R3, R2, RZ, 0xfc, !PT ;  /* 0x0000000203027212 */ /* 0x000fca00078efcff */
[----:B------:R0:W-:Y:S04]  /*02b0*/  ATOMS.OR RZ, [UR5], R2 ;  /* 0x00000002ffff798c */ /* 0x0001e8000b000005 */
[----:B------:R0:W-:Y:S01]  /*02c0*/  STS [UR4], R0 ;  /* 0x00000000ff007988 */ /* 0x0001e20008000804 */
[----:B------:R-:W-:Y:S05]  /*02d0*/  BRA `(.L_x_2) ;  /* 0x0000000000107947 */ /* 0x000fea0003800000 */
.L_x_1:
[----:B------:R-:W-:Y:S01]  /*02e0*/  IMAD.MOV.U32 R0, RZ, RZ, -0x1 ;  /* 0xffffffffff007424 */ /* 0x000fe200078e00ff */
[----:B------:R-:W-:-:S04]  /*02f0*/  MOV R2, 0x320 ;  /* 0x0000032000027802 */ /* 0x000fc80000000f00 */
[----:B------:R0:W-:Y:S03]  /*0300*/  STS [UR4], R0 ;  /* 0x00000000ff007988 */ /* 0x0001e60008000804 */
[----:B0-----:R-:W-:Y:S05]  /*0310*/  CALL.REL.NOINC `($__internal_1_$__cuda_sm10x_tcgen05_guardrail_trap_phase_invalid_during_alloc) ;  /* 0x0000047000a87944 */ /* 0x001fea0003c00000 */
.L_x_2:
[----:B------:R-:W-:Y:S05]  /*0320*/  WARPSYNC.ALL ;  /* 0x0000000000007948 */ /* 0x000fea0003800000 */
[----:B------:R-:W-:Y:S01]  /*0330*/  NOP ;  /* 0x0000000000007918 */ /* 0x000fe20000000000 */
.L_x_0:
[----:B------:R-:W1:Y:S01]  /*0340*/  LDC.64 R10, c[0x0][0x398] ;  /* 0x0000e600ff0a7b82 */ /* 0x000e620000000a00 */
[----:B------:R-:W2:Y:S01]  /*0350*/  S2R R5, SR_CTAID.X ;  /* 0x0000000000057919 */ /* 0x000ea20000002500 */
[----:B------:R-:W-:Y:S01]  /*0360*/  UMOV UR9, 0x400 ;  /* 0x0000040000097882 */ /* 0x000fe20000000000 */
[----:B------:R-:W3:Y:S01]  /*0370*/  LDCU UR4, c[0x0][0x3a4] ;  /* 0x00007480ff0477ac */ /* 0x000ee20008000800 */
[----:B------:R-:W4:Y:S04]  /*0380*/  LDCU.128 UR12, c[0x0][0x380] ;  /* 0x00007000ff0c77ac */ /* 0x000f280008000c00 */
[----:B------:R-:W0:Y:S02]  /*0390*/  S2UR UR5, SR_CgaCtaId ;  /* 0x00000000000579c3 */ /* 0x000e240000008800 */
[----:B01----:R-:W-:Y:S01]  /*03a0*/  VIADD R0, R11, 0xff ;  /* 0x000000ff0b007836 */ /* 0x003fe20000000000 */
[----:B------:R-:W-:Y:S01]  /*03b0*/  IABS R15, R10 ;  /* 0x0000000a000f7213 */ /* 0x000fe20000000000 */
[----:B------:R-:W-:Y:S03]  /*03c0*/  STL [R1+0x12bc], R11 ;  /* 0x0012bc0b01007387 */ /* 0x000fe60000100800 */
[----:B------:R-:W-:Y:S01]  /*03d0*/  SHF.R.S32.HI R3, RZ, 0x1f, R0 ;  /* 0x0000001fff037819 */ /* 0x000fe20000011400 */
[----:B------:R-:W-:-:S03]  /*03e0*/  ULEA UR9, UR5, UR9, 0x18 ;  /* 0x0000000905097291 */ /* 0x000fc6000f8ec0ff */
[----:B------:R-:W-:Y:S02]  /*03f0*/  LEA.HI R3, R3, R0, RZ, 0x8 ;  /* 0x0000000003037211 */ /* 0x000fe400078f40ff */
[----:B--2---:R-:W-:Y:S02]  /*0400*/  IABS R8, R5 ;  /* 0x0000000500087213 */ /* 0x004fe40000000000 */
[----:B------:R-:W-:-:S04]  /*0410*/  SHF.R.S32.HI R4, RZ, 0x8, R3 ;  /* 0x00000008ff047819 */ /* 0x000fc80000011403 */
[-C--:B------:R-:W-:Y:S02]  /*0420*/  IABS R7, R4.reuse ;  /* 0x0000000400077213 */ /* 0x080fe40000000000 */
[----:B------:R-:W-:Y:S02]  /*0430*/  IABS R12, R4 ;  /* 0x00000004000c7213 */ /* 0x000fe40000000000 */
[----:B------:R-:W0:Y:S08]  /*0440*/  I2F.RP R0, R7 ;  /* 0x0000000700007306 */ /* 0x000e300000209400 */
[----:B0-----:R-:W0:Y:S02]  /*0450*/  MUFU.RCP R0, R0 ;  /* 0x0000000000007308 */ /* 0x001e240000001000 */
[----:B0-----:R-:W-:-:S02]  /*0460*/  VIADD R2, R0, 0xffffffe ;  /* 0x0ffffffe00027836 */ /* 0x001fc40000000000 */
[----:B------:R-:W-:-:S04]  /*0470*/  IMAD.MOV R0, RZ, RZ, -R12 ;  /* 0x000000ffff007224 */ /* 0x000fc800078e0a0c */
[----:B------:R0:W1:Y:S02]  /*0480*/  F2I.FTZ.U32.TRUNC.NTZ R3, R2 ;  /* 0x0000000200037305 */ /* 0x000064000021f000 */
[----:B0-----:R-:W-:Y:S02]  /*0490*/  IMAD.MOV.U32 R2, RZ, RZ, RZ ;  /* 0x000000ffff027224 */ /* 0x001fe400078e00ff */
[----:B-1----:R-:W-:-:S04]  /*04a0*/  IMAD.MOV R6, RZ, RZ, -R3 ;  /* 0x000000ffff067224 */ /* 0x002fc800078e0a03 */
[----:B------:R-:W-:Y:S02]  /*04b0*/  IMAD R9, R6, R7, RZ ;  /* 0x0000000706097224 */ /* 0x000fe400078e02ff */
[----:B------:R-:W-:Y:S02]  /*04c0*/  IMAD.MOV.U32 R6, RZ, RZ, R8 ;  /* 0x000000ffff067224 */ /* 0x000fe400078e0008 */
[----:B------:R-:W-:Y:S01]  /*04d0*/  IMAD.HI.U32 R3, R3, R9, R2 ;  /* 0x0000000903037227 */ /* 0x000fe200078e0002 */
[----:B------:R-:W-:Y:S05]  /*04e0*/  BAR.SYNC.DEFER_BLOCKING 0x0 ;  /* 0x0000000000007b1d */ /* 0x000fea0000010000 */
[----:B------:R-:W-:-:S04]  /*04f0*/  IMAD.HI.U32 R3, R3, R6, RZ ;  /* 0x0000000603037227 */ /* 0x000fc800078e00ff */
[----:B------:R-:W-:-:S05]  /*0500*/  IMAD R0, R3, R0, R6 ;  /* 0x0000000003007224 */ /* 0x000fca00078e0206 */
[----:B------:R-:W-:Y:S01]  /*0510*/  ISETP.GT.U32.AND P1, PT, R7, R0, PT ;  /* 0x000000000700720c */ /* 0x000fe20003f24070 */
[----:B------:R-:W0:-:S12]  /*0520*/  LDS R9, [UR9] ;  /* 0x00000009ff097984 */ /* 0x000e180008000800 */
[----:B------:R-:W-:Y:S02]  /*0530*/  @!P1 IMAD.IADD R0, R0, 0x1, -R7 ;  /* 0x0000000100009824 */ /* 0x000fe400078e0a07 */
[----:B------:R-:W-:Y:S01]  /*0540*/  @!P1 VIADD R3, R3, 0x1 ;  /* 0x0000000103039836 */ /* 0x000fe20000000000 */
[----:B------:R-:W-:Y:S01]  /*0550*/  BAR.SYNC.DEFER_BLOCKING 0x0 ;  /* 0x0000000000007b1d */ /* 0x000fe20000010000 */
[----:B------:R-:W-:Y:S02]  /*0560*/  ISETP.NE.AND P1, PT, R4, RZ, PT ;  /* 0x000000ff0400720c */ /* 0x000fe40003f25270 */
[----:B------:R-:W-:Y:S02]  /*0570*/  ISETP.GE.U32.AND P0, PT, R0, R7, PT ;  /* 0x000000070000720c */ /* 0x000fe40003f06070 */
[----:B------:R-:W-:-:S04]  /*0580*/  LOP3.LUT R0, R5, R4, RZ, 0x3c, !PT ;  /* 0x0000000405007212 */ /* 0x000fc800078e3cff */
[----:B------:R-:W-:Y:S01]  /*0590*/  ISETP.GE.AND P2, PT, R0, RZ, PT ;  /* 0x000000ff0000720c */ /* 0x000fe20003f46270 */
[----:B------:R-:W-:-:S06]  /*05a0*/  VIADD R0, R10, 0x7f ;  /* 0x0000007f0a007836 */ /* 0x000fcc0000000000 */
[----:B------:R-:W-:-:S04]  /*05b0*/  @P0 VIADD R3, R3, 0x1 ;  /* 0x0000000103030836 */ /* 0x000fc80000000000 */
[----:B------:R-:W-:Y:S01]  /*05c0*/  IMAD.MOV.U32 R12, RZ, RZ, R3 ;  /* 0x000000ffff0c7224 */ /* 0x000fe200078e0003 */
[----:B------:R-:W-:-:S03]  /*05d0*/  SHF.R.S32.HI R3, RZ, 0x1f, R0 ;  /* 0x0000001fff037819 */ /* 0x000fc60000011400 */
[----:B------:R-:W-:Y:S01]  /*05e0*/  @!P2 IMAD.MOV R12, RZ, RZ, -R12 ;  /* 0x000000ffff0ca224 */ /* 0x000fe200078e0a0c */
[----:B------:R-:W-:Y:S02]  /*05f0*/  LEA.HI R3, R3, R0, RZ, 0x7 ;  /* 0x0000000003037211 */ /* 0x000fe400078f38ff */
[----:B------:R-:W-:-:S04]  /*0600*/  @!P1 LOP3.LUT R12, RZ, R4, RZ, 0x33, !PT ;  /* 0x00000004ff0c9212 */ /* 0x000fc800078e33ff */
[----:B------:R-:W-:Y:S01]  /*0610*/  LEA.HI.SX32 R3, R3, -R12, 0x19 ;  /* 0x8000000c03037211 */ /* 0x000fe200078fcaff */
[----:B------:R-:W-:Y:S01]  /*0620*/  IMAD.MOV R6, RZ, RZ, -R12 ;  /* 0x000000ffff067224 */ /* 0x000fe200078e0a0c */
[----:B0-----:R-:W-:Y:S02]  /*0630*/  R2UR UR8, R9 ;  /* 0x00000000090872ca */ /* 0x001fe400000e0000 */
[----:B------:R-:W-:Y:S01]  /*0640*/  VIMNMX R13, PT, PT, R3, 0x1, PT ;  /* 0x00000001030d7848 */ /* 0x000fe20003fe0100 */
[----:B------:R-:W-:Y:S01]  /*0650*/  IMAD R16, R4, R6, R5 ;  /* 0x0000000604107224 */ /* 0x000fe200078e0205 */
[----:B------:R-:W-:Y:S02]  /*0660*/  IABS R6, R11 ;  /* 0x0000000b00067213 */ /* 0x000fe40000000000 */
[----:B------:R-:W-:Y:S02]  /*0670*/  IABS R7, R13 ;  /* 0x0000000d00077213 */ /* 0x000fe40000000000 */
[----:B------:R-:W-:-:S02]  /*0680*/  IABS R4, R16 ;  /* 0x0000001000047213 */ /* 0x000fc40000000000 */
[----:B------:R-:W0:Y:S08]  /*0690*/  I2F.RP R0, R7 ;  /* 0x0000000700007306 */ /* 0x000e300000209400 */
[----:B0-----:R-:W0:Y:S02]  /*06a0*/  MUFU.RCP R0, R0 ;  /* 0x0000000000007308 */ /* 0x001e240000001000 */
[----:B0-----:R-:W-:Y:S01]  /*06b0*/  VIADD R2, R0, 0xffffffe ;  /* 0x0ffffffe00027836 */ /* 0x001fe20000000000 */
[----:B------:R-:W-:-:S05]  /*06c0*/  IABS R0, R13 ;  /* 0x0000000d00007213 */ /* 0x000fca0000000000 */
[----:B------:R0:W1:Y:S01]  /*06d0*/  F2I.FTZ.U32.TRUNC.NTZ R3, R2 ;  /* 0x0000000200037305 */ /* 0x000062000021f000 */
[----:B------:R-:W-:Y:S02]  /*06e0*/  IMAD.MOV R0, RZ, RZ, -R0 ;  /* 0x000000ffff007224 */ /* 0x000fe400078e0a00 */
[----:B0-----:R-:W-:Y:S02]  /*06f0*/  IMAD.MOV.U32 R2, RZ, RZ, RZ ;  /* 0x000000ffff027224 */ /* 0x001fe400078e00ff */
[----:B-1----:R-:W-:-:S04]  /*0700*/  IMAD.MOV R8, RZ, RZ, -R3 ;  /* 0x000000ffff087224 */ /* 0x002fc800078e0a03 */
[----:B------:R-:W-:Y:S02]  /*0710*/  IMAD R5, R8, R7, RZ ;  /* 0x0000000708057224 */ /* 0x000fe400078e02ff */
[----:B------:R-:W-:Y:S02]  /*0720*/  IMAD.MOV.U32 R8, RZ, RZ, R6 ;  /* 0x000000ffff087224 */ /* 0x000fe400078e0006 */
[----:B------:R-:W-:Y:S02]  /*0730*/  IMAD.HI.U32 R2, R3, R5, R2 ;  /* 0x0000000503027227 */ /* 0x000fe400078e0002 */
[----:B------:R-:W0:Y:S02]  /*0740*/  I2F.RP R6, R8 ;  /* 0x0000000800067306 */ /* 0x000e240000209400 */
[----:B------:R-:W-:-:S04]  /*0750*/  IMAD.MOV.U32 R3, RZ, RZ, R4 ;  /* 0x000000ffff037224 */ /* 0x000fc800078e0004 */
[----:B------:R-:W-:-:S04]  /*0760*/  IMAD.HI.U32 R2, R2, R3, RZ ;  /* 0x0000000302027227 */ /* 0x000fc800078e00ff */
[----:B------:R-:W-:Y:S02]  /*0770*/  IMAD R0, R2, R0, R3 ;  /* 0x0000000002007224 */ /* 0x000fe400078e0203 */
[----:B------:R-:W1:Y:S03]  /*0780*/  I2F.RP R3, R15 ;  /* 0x0000000f00037306 */ /* 0x000e660000209400 */
[----:B------:R-:W-:-:S05]  /*0790*/  ISETP.GT.U32.AND P1, PT, R7, R0, PT ;  /* 0x000000000700720c */ /* 0x000fca0003f24070 */
[----:B0-----:R-:W0:Y:S08]  /*07a0*/  MUFU.RCP R6, R6 ;  /* 0x0000000600067308 */ /* 0x001e300000001000 */
[----:B------:R-:W-:Y:S01]  /*07b0*/  @!P1 IMAD.IADD R0, R0, 0x1, -R7 ;  /* 0x0000000100009824 */ /* 0x000fe200078e0a07 */
[----:B-1----:R-:W1:Y:S01]  /*07c0*/  MUFU.RCP R3, R3 ;  /* 0x0000000300037308 */ /* 0x002e620000001000 */
[----:B------:R-:W-:Y:S01]  /*07d0*/  @!P1 VIADD R2, R2, 0x1 ;  /* 0x0000000102029836 */ /* 0x000fe20000000000 */
[----:B------:R-:W-:-:S02]  /*07e0*/  ISETP.NE.AND P1, PT, R13, RZ, PT ;  /* 0x000000ff0d00720c */ /* 0x000fc40003f25270 */
[----:B------:R-:W-:Y:S02]  /*07f0*/  ISETP.GE.U32.AND P0, PT, R0, R7, PT ;  /* 0x000000070000720c */ /* 0x000fe40003f06070 */
[----:B------:R-:W-:Y:S01]  /*0800*/  LOP3.LUT R0, R16, R13, RZ, 0x3c, !PT ;  /* 0x0000000d10007212 */ /* 0x000fe200078e3cff */
[----:B0-----:R-:W-:-:S03]  /*0810*/  VIADD R5, R6, 0xffffffe ;  /* 0x0ffffffe06057836 */ /* 0x001fc60000000000 */
[----:B------:R-:W-:Y:S02]  /*0820*/  ISETP.GE.AND P2, PT, R0, RZ, PT ;  /* 0x000000ff0000720c */ /* 0x000fe40003f46270 */
[----:B------:R-:W-:Y:S01]  /*0830*/  SHF.R.U32.HI R0, RZ, 0x5, R39 ;  /* 0x00000005ff007819 */ /* 0x000fe20000011627 */
[----:B------:R-:W0:Y:S03]  /*0840*/  F2I.FTZ.U32.TRUNC.NTZ R5, R5 ;  /* 0x0000000500057305 */ /* 0x000e26000021f000 */
[----:B------:R-:W-:Y:S01]  /*0850*/  R2UR UR7, R0 ;  /* 0x00000000000772ca */ /* 0x000fe200000e0000 */
[----:B-1----:R-:W-:Y:S02]  /*0860*/  VIADD R4, R3, 0xffffffe ;  /* 0x0ffffffe03047836 */ /* 0x002fe40000000000 */
[----:B------:R-:W-:Y:S02]  /*0870*/  @P0 VIADD R2, R2, 0x1 ;  /* 0x0000000102020836 */ /* 0x000fe40000000000 */
[----:B------:R1:W2:Y:S02]  /*0880*/  F2I.FTZ.U32.TRUNC.NTZ R3, R4 ;  /* 0x0000000400037305 */ /* 0x0002a4000021f000 */
[----:B------:R-:W-:-:S02]  /*0890*/  IMAD.MOV.U32 R38, RZ, RZ, R2 ;  /* 0x000000ffff267224 */ /* 0x000fc400078e0002 */
[----:B------:R-:W-:Y:S02]  /*08a0*/  IMAD.MOV.U32 R2, RZ, RZ, RZ ;  /* 0x000000ffff027224 */ /* 0x000fe400078e00ff */
[----:B------:R-:W-:Y:S01]  /*08b0*/  @!P2 IMAD.MOV R38, RZ, RZ, -R38 ;  /* 0x000000ffff26a224 */ /* 0x000fe200078e0a26 */
[----:B------:R-:W-:Y:S01]  /*08c0*/  @!P1 LOP3.LUT R38, RZ, R13, RZ, 0x33, !PT ;  /* 0x0000000dff269212 */ /* 0x000fe200078e33ff */
[----:B0-----:R-:W-:Y:S02]  /*08d0*/  IMAD.MOV R7, RZ, RZ, -R5 ;  /* 0x000000ffff077224 */ /* 0x001fe400078e0a05 */
[----:B-1----:R-:W-:Y:S02]  /*08e0*/  IMAD.MOV.U32 R4, RZ, RZ, RZ ;  /* 0x000000ffff047224 */ /* 0x002fe400078e00ff */
[----:B------:R-:W-:Y:S02]  /*08f0*/  IMAD.SHL.U32 R0, R38, 0x100, RZ ;  /* 0x0000010026007824 */ /* 0x000fe400078e00ff */
[----:B------:R-:W-:-:S02]  /*0900*/  IMAD R9, R7, R8, RZ ;  /* 0x0000000807097224 */ /* 0x000fc400078e02ff */
[----:B------:R-:W-:Y:S01]  /*0910*/  VIADD R17, R0, 0x1 ;  /* 0x0000000100117836 */ /* 0x000fe20000000000 */
[----:B------:R-:W-:Y:S01]  /*0920*/  IABS R14, R0 ;  /* 0x00000000000e7213 */ /* 0x000fe20000000000 */
[----:B--2---:R-:W-:Y:S02]  /*0930*/  IMAD.MOV R6, RZ, RZ, -R3 ;  /* 0x000000ffff067224 */ /* 0x004fe400078e0a03 */
[----:B------:R-:W-:Y:S01]  /*0940*/  IMAD.HI.U32 R9, R5, R9, R4 ;  /* 0x0000000905097227 */ /* 0x000fe200078e0004 */
[----:B------:R-:W-:Y:S01]  /*0950*/  IABS R81, R17 ;  /* 0x0000001100517213 */ /* 0x000fe20000000000 */
[----:B------:R-:W-:Y:S02]  /*0960*/  STL [R1+0xf48], R17 ;  /* 0x000f481101007387 */ /* 0x000fe40000100800 */
[----:B------:R-:W-:Y:S02]  /*0970*/  IMAD R91, R6, R15, RZ ;  /* 0x0000000f065b7224 */ /* 0x000fe400078e02ff */
[----:B------:R-:W-:-:S02]  /*0980*/  VIADD R4, R0, 0x3 ;  /* 0x0000000300047836 */ /* 0x000fc40000000000 */
[----:B------:R-:W-:-:S03]  /*0990*/  IMAD.HI.U32 R91, R3, R91, R2 ;  /* 0x0000005b035b7227 */ /* 0x000fc600078e0002 */
[----:B------:R-:W-:Y:S01]  /*09a0*/  IABS R23, R4 ;  /* 0x0000000400177213 */ /* 0x000fe20000000000 */
[----:B------:R-:W-:-:S04]  /*09b0*/  IMAD.HI.U32 R3, R9, R81, RZ ;  /* 0x0000005109037227 */ /* 0x000fc800078e00ff */
[C---:B------:R-:W-:Y:S02]  /*09c0*/  VIADD R5, R0.reuse, 0x2 ;  /* 0x0000000200057836 */ /* 0x040fe40000000000 */
[----:B------:R-:W-:Y:S02]  /*09d0*/  IMAD.MOV R3, RZ, RZ, -R3 ;  /* 0x000000ffff037224 */ /* 0x000fe400078e0a03 */
[----:B------:R-:W-:Y:S01]  /*09e0*/  IMAD.HI.U32 R2, R9, R14, RZ ;  /* 0x0000000e09027227 */ /* 0x000fe200078e00ff */
[----:B------:R0:W-:Y:S01]  /*09f0*/  STL [R1+0xf54], R5 ;  /* 0x000f540501007387 */ /* 0x0001e20000100800 */
[----:B------:R-:W-:Y:S02]  /*0a00*/  IABS R82, R5 ;  /* 0x0000000500527213 */ /* 0x000fe40000000000 */
[----:B------:R-:W-:Y:S01]  /*0a10*/  VIADD R7, R0, 0x4 ;  /* 0x0000000400077836 */ /* 0x000fe20000000000 */
[----:B------:R1:W-:Y:S01]  /*0a20*/  STL [R1+0xf50], R4 ;  /* 0x000f500401007387 */ /* 0x0003e20000100800 */
[----:B------:R-:W-:-:S02]  /*0a30*/  IMAD R81, R8, R3, R81 ;  /* 0x0000000308517224 */ /* 0x000fc400078e0251 */
[C---:B------:R-:W-:Y:S01]  /*0a40*/  VIADD R6, R0.reuse, 0x5 ;  /* 0x0000000500067836 */ /* 0x040fe20000000000 */
[----:B------:R-:W-:Y:S01]  /*0a50*/  IABS R22, R7 ;  /* 0x0000000700167213 */ /* 0x000fe20000000000 */
[C---:B------:R-:W-:Y:S01]  /*0a60*/  IMAD.HI.U32 R3, R9.reuse, R23, RZ ;  /* 0x0000001709037227 */ /* 0x040fe200078e00ff */
[----:B------:R-:W-:Y:S02]  /*0a70*/  STL [R1+0x137c], R81 ;  /* 0x00137c5101007387 */ /* 0x000fe40000100800 */
[----:B------:R-:W-:Y:S01]  /*0a80*/  IABS R24, R6 ;  /* 0x0000000600187213 */ /* 0x000fe20000000000 */
[----:B0-----:R-:W-:Y:S01]  /*0a90*/  IMAD.MOV R5, RZ, RZ, -R2 ;  /* 0x000000ffff057224 */ /* 0x001fe200078e0a02 */
[----:B------:R0:W-:Y:S01]  /*0aa0*/  STL [R1+0xf4c], R7 ;  /* 0x000f4c0701007387 */ /* 0x0001e20000100800 */
[----:B-1----:R-:W-:Y:S02]  /*0ab0*/  VIADD R4, R0, 0x6 ;  /* 0x0000000600047836 */ /* 0x002fe40000000000 */
[----:B------:R-:W-:Y:S01]  /*0ac0*/  IMAD.HI.U32 R2, R9, R82, RZ ;  /* 0x0000005209027227 */ /* 0x000fe200078e00ff */
[----:B------:R1:W-:Y:S02]  /*0ad0*/  STL [R1+0xf58], R6 ;  /* 0x000f580601007387 */ /* 0x0003e40000100800 */
[----:B------:R-:W-:Y:S01]  /*0ae0*/  IABS R25, R4 ;  /* 0x0000000400197213 */ /* 0x000fe20000000000 */
[----:B------:R-:W-:Y:S01]  /*0af0*/  IMAD.MOV R3, RZ, RZ, -R3 ;  /* 0x000000ffff037224 */ /* 0x000fe200078e0a03 */
[----:B------:R2:W-:Y:S01]  /*0b00*/  STL [R1+0xf5c], R4 ;  /* 0x000f5c0401007387 */ /* 0x0005e20000100800 */
[----:B------:R-:W-:-:S02]  /*0b10*/  IMAD R14, R8, R5, R14 ;  /* 0x00000005080e7224 */ /* 0x000fc400078e020e */
[----:B------:R-:W-:Y:S02]  /*0b20*/  IMAD.MOV R5, RZ, RZ, -R2 ;  /* 0x000000ffff057224 */ /* 0x000fe400078e0a02 */
[----:B0-----:R-:W-:Y:S02]  /*0b30*/  VIADD R7, R0, 0x8 ;  /* 0x0000000800077836 */ /* 0x001fe40000000000 */
[----:B------:R-:W-:-:S03]  /*0b40*/  IMAD.HI.U32 R2, R9, R22, RZ ;  /* 0x0000001609027227 */ /* 0x000fc600078e00ff */
[----:B------:R-:W-:Y:S01]  /*0b50*/  IABS R83, R7 ;  /* 0x0000000700537213 */ /* 0x000fe20000000000 */
[----:B------:R-:W-:Y:S02]  /*0b60*/  IMAD R23, R8, R3, R23 ;  /* 0x0000000308177224 */ /* 0x000fe400078e0217 */
[----:B-1----:R-:W-:Y:S02]  /*0b70*/  VIADD R6, R0, 0x9 ;  /* 0x0000000900067836 */ /* 0x002fe40000000000 */
[C---:B------:R-:W-:Y:S01]  /*0b80*/  IMAD.HI.U32 R3, R9.reuse, R24, RZ ;  /* 0x0000001809037227 */ /* 0x040fe200078e00ff */
[----:B------:R-:W-:Y:S02]  /*0b90*/  STL [R1+0x12c0], R23 ;  /* 0x0012c01701007387 */ /* 0x000fe40000100800 */
[----:B------:R-:W-:Y:S01]  /*0ba0*/  IABS R84, R6 ;  /* 0x0000000600547213 */ /* 0x000fe20000000000 */
[----:B--2---:R-:W-:Y:S01]  /*0bb0*/  IMAD.HI.U32 R4, R9, R25, RZ ;  /* 0x0000001909047227 */ /* 0x004fe200078e00ff */
[----:B------:R0:W-:Y:S03]  /*0bc0*/  STL [R1+0xf60], R7 ;  /* 0x000f600701007387 */ /* 0x0001e60000100800 */
[----:B------:R-:W-:Y:S01]  /*0bd0*/  IMAD R82, R8, R5, R82 ;  /* 0x0000000508527224 */ /* 0x000fe200078e0252 */
[----:B------:R1:W-:Y:S01]  /*0be0*/  STL [R1+0xf64], R6 ;  /* 0x000f640601007387 */ /* 0x0003e20000100800 */
[----:B------:R-:W-:-:S02]  /*0bf0*/  IMAD.MOV R5, RZ, RZ, -R2 ;  /* 0x000000ffff057224 */ /* 0x000fc400078e0a02 */
[----:B------:R-:W-:Y:S02]  /*0c00*/  IMAD.MOV R3, RZ, RZ, -R3 ;  /* 0x000000ffff037224 */ /* 0x000fe400078e0a03 */
[----:B------:R-:W-:Y:S02]  /*0c10*/  IMAD.MOV R4, RZ, RZ, -R4 ;  /* 0x000000ffff047224 */ /* 0x000fe400078e0a04 */
[----:B------:R-:W-:Y:S02]  /*0c20*/  IMAD.MOV R38, RZ, RZ, -R38 ;  /* 0x000000ffff267224 */ /* 0x000fe400078e0a26 */
[----:B------:R-:W-:Y:S02]  /*0c30*/  IMAD R22, R8, R5, R22 ;  /* 0x0000000508167224 */ /* 0x000fe400078e0216 */
[----:B0-----:R-:W-:Y:S02]  /*0c40*/  VIADD R7, R0, 0xa ;  /* 0x0000000a00077836 */ /* 0x001fe40000000000 */
[----:B------:R-:W-:Y:S01]  /*0c50*/  IMAD R24, R8, R3, R24 ;  /* 0x0000000308187224 */ /* 0x000fe200078e0218 */
[----:B------:R0:W-:Y:S01]  /*0c60*/  STL [R1+0x12c4], R22 ;  /* 0x0012c41601007387 */ /* 0x0001e20000100800 */
[----:B------:R-:W-:-:S03]  /*0c70*/  IMAD.HI.U32 R2, R9, R83, RZ ;  /* 0x0000005309027227 */ /* 0x000fc600078e00ff */
[----:B------:R-:W-:Y:S01]  /*0c80*/  STL [R1+0x12c8], R24 ;  /* 0x0012c81801007387 */ /* 0x000fe20000100800 */
[----:B-1----:R-:W-:Y:S02]  /*0c90*/  VIADD R6, R0, 0xb ;  /* 0x0000000b00067836 */ /* 0x002fe40000000000 */
[----:B------:R-:W-:Y:S02]  /*0ca0*/  IMAD R25, R8, R4, R25 ;  /* 0x0000000408197224 */ /* 0x000fe400078e0219 */
[----:B------:R-:W-:Y:S01]  /*0cb0*/  IMAD.HI.U32 R3, R9, R84, RZ ;  /* 0x0000005409037227 */ /* 0x000fe200078e00ff */
[----:B------:R-:W-:Y:S02]  /*0cc0*/  IABS R26, R6 ;  /* 0x00000006001a7213 */ /* 0x000fe40000000000 */
[----:B------:R-:W-:Y:S01]  /*0cd0*/  STL [R1+0x12cc], R25 ;  /* 0x0012cc1901007387 */ /* 0x000fe20000100800 */
[----:B------:R-:W-:Y:S01]  /*0ce0*/  VIADD R5, R0, 0xc ;  /* 0x0000000c00057836 */ /* 0x000fe20000000000 */
[----:B0-----:R-:W-:Y:S01]  /*0cf0*/  LOP3.LUT R22, R39, 0x7f, RZ, 0xc0, !PT ;  /* 0x0000007f27167812 */ /* 0x001fe200078ec0ff */
[----:B------:R-:W-:Y:S01]  /*0d00*/  IMAD R38, R13, R38, R16 ;  /* 0x000000260d267224 */ /* 0x000fe200078e0210 */
[----:B------:R-:W-:Y:S01]  /*0d10*/  IABS R16, R7 ;  /* 0x0000000700107213 */ /* 0x000fe20000000000 */
[----:B------:R-:W-:Y:S01]  /*0d20*/  IMAD.MOV R2, RZ, RZ, -R2 ;  /* 0x000000ffff027224 */ /* 0x000fe200078e0a02 */
[----:B------:R0:W-:Y:S01]  /*0d30*/  STL [R1+0xf68], R7 ;  /* 0x000f680701007387 */ /* 0x0001e20000100800 */
[----:B------:R-:W-:Y:S01]  /*0d40*/  IMAD.MOV R3, RZ, RZ, -R3 ;  /* 0x000000ffff037224 */ /* 0x000fe200078e0a03 */
[----:B------:R-:W-:Y:S01]  /*0d50*/  IABS R28, R5 ;  /* 0x00000005001c7213 */ /* 0x000fe20000000000 */
[----:B------:R-:W-:Y:S01]  /*0d60*/  IMAD R83, R8, R2, R83 ;  /* 0x0000000208537224 */ /* 0x000fe200078e0253 */
[----:B------:R1:W-:Y:S01]  /*0d70*/  STL [R1+0xf6c], R6 ;  /* 0x000f6c0601007387 */ /* 0x0003e20000100800 */
[----:B------:R-:W-:-:S03]  /*0d80*/  IMAD.HI.U32 R2, R9, R16, RZ ;  /* 0x0000001009027227 */ /* 0x000fc600078e00ff */
[----:B------:R2:W-:Y:S01]  /*0d90*/  STL [R1+0xf70], R5 ;  /* 0x000f700501007387 */ /* 0x0005e20000100800 */
[----:B------:R-:W-:Y:S02]  /*0da0*/  IMAD R84, R8, R3, R84 ;  /* 0x0000000308547224 */ /* 0x000fe400078e0254 */
[----:B0-----:R-:W-:Y:S02]  /*0db0*/  VIADD R7, R0, 0xd ;  /* 0x0000000d00077836 */ /* 0x001fe40000000000 */
[----:B------:R-:W-:-:S03]  /*0dc0*/  IMAD.HI.U32 R3, R9, R26, RZ ;  /* 0x0000001a09037227 */ /* 0x000fc600078e00ff */
[----:B------:R-:W-:Y:S01]  /*0dd0*/  IABS R27, R7 ;  /* 0x00000007001b7213 */ /* 0x000fe20000000000 */
[----:B-1----:R-:W-:Y:S01]  /*0de0*/  VIADD R6, R0, 0xe ;  /* 0x0000000e00067836 */ /* 0x002fe20000000000 */
[----:B------:R0:W-:Y:S01]  /*0df0*/  STL [R1+0xf74], R7 ;  /* 0x000f740701007387 */ /* 0x0001e20000100800 */
[----:B------:R-:W-:-:S03]  /*0e00*/  IMAD.HI.U32 R4, R9, R28, RZ ;  /* 0x0000001c09047227 */ /* 0x000fc600078e00ff */
[----:B------:R-:W-:Y:S01]  /*0e10*/  IABS R29, R6 ;  /* 0x00000006001d7213 */ /* 0x000fe20000000000 */
[----:B--2---:R-:W-:Y:S01]  /*0e20*/  IMAD.MOV R5, RZ, RZ, -R2 ;  /* 0x000000ffff057224 */ /* 0x004fe200078e0a02 */
[----:B------:R1:W-:Y:S01]  /*0e30*/  STL [R1+0xf78], R6 ;  /* 0x000f780601007387 */ /* 0x0003e20000100800 */
[----:B------:R-:W-:Y:S02]  /*0e40*/  IMAD.MOV R3, RZ, RZ, -R3 ;  /* 0x000000ffff037224 */ /* 0x000fe400078e0a03 */
[C---:B------:R-:W-:Y:S02]  /*0e50*/  IMAD R16, R8.reuse, R5, R16 ;  /* 0x0000000508107224 */ /* 0x040fe400078e0210 */
[----:B0-----:R-:W-:Y:S02]  /*0e60*/  IMAD.MOV R7, RZ, RZ, -R4 ;  /* 0x000000ffff077224 */ /* 0x001fe400078e0a04 */
[----:B------:R-:W-:Y:S02]  /*0e70*/  IMAD R26, R8, R3, R26 ;  /* 0x00000003081a7224 */ /* 0x000fe400078e021a */
[----:B------:R-:W-:-:S03]  /*0e80*/  IMAD.HI.U32 R2, R9, R27, RZ ;  /* 0x0000001b09027227 */ /* 0x000fc600078e00ff */
[----:B------:R-:W-:Y:S01]  /*0e90*/  STL [R1+0x12d0], R26 ;  /* 0x0012d01a01007387 */ /* 0x000fe20000100800 */
[C---:B-1----:R-:W-:Y:S02]  /*0ea0*/  VIADD R6, R0.reuse, 0xf ;  /* 0x0000000f00067836 */ /* 0x042fe40000000000 */
[----:B------:R-:W-:Y:S02]  /*0eb0*/  VIADD R5, R0, 0x10 ;  /* 0x0000001000057836 */ /* 0x000fe40000000000 */
[----:B------:R-:W-:Y:S01]  /*0ec0*/  IMAD.HI.U32 R3, R9, R29, RZ ;  /* 0x0000001d09037227 */ /* 0x000fe200078e00ff */
[----:B------:R-:W-:Y:S02]  /*0ed0*/  IABS R30, R6 ;  /* 0x00000006001e7213 */ /* 0x000fe40000000000 */
[----:B------:R-:W-:Y:S01]  /*0ee0*/  IABS R85, R5 ;  /* 0x0000000500557213 */ /* 0x000fe20000000000 */
[----:B------:R-:W-:Y:S02]  /*0ef0*/  IMAD R28, R8, R7, R28 ;  /* 0x00000007081c7224 */ /* 0x000fe400078e021c */
[----:B------:R-:W-:-:S02]  /*0f00*/  IMAD.MOV R2, RZ, RZ, -R2 ;  /* 0x000000ffff027224 */ /* 0x000fc400078e0a02 */
[----:B------:R-:W-:Y:S01]  /*0f10*/  VIADD R4, R0, 0x11 ;  /* 0x0000001100047836 */ /* 0x000fe20000000000 */
[----:B------:R-:W-:Y:S01]  /*0f20*/  STL [R1+0x12d4], R28 ;  /* 0x0012d41c01007387 */ /* 0x000fe20000100800 */
[----:B------:R-:W-:Y:S02]  /*0f30*/  IMAD.MOV R3, RZ, RZ, -R3 ;  /* 0x000000ffff037224 */ /* 0x000fe400078e0a03 */
[----:B------:R-:W-:Y:S01]  /*0f40*/  IMAD R27, R8, R2, R27 ;  /* 0x00000002081b7224 */ /* 0x000fe200078e021b */
[----:B------:R0:W-:Y:S01]  /*0f50*/  STL [R1+0xf7c], R6 ;  /* 0x000f7c0601007387 */ /* 0x0001e20000100800 */
[----:B------:R-:W-:Y:S01]  /*0f60*/  VIADD R7, R0, 0x12 ;  /* 0x0000001200077836 */ /* 0x000fe20000000000 */
[----:B------:R-:W-:Y:S01]  /*0f70*/  IABS R86, R4 ;  /* 0x0000000400567213 */ /* 0x000fe20000000000 */
[----:B------:R-:W-:Y:S01]  /*0f80*/  IMAD R29, R8, R3, R29 ;  /* 0x00000003081d7224 */ /* 0x000fe200078e021d */
[----:B------:R1:W-:Y:S01]  /*0f90*/  STL [R1+0xf80], R5 ;  /* 0x000f800501007387 */ /* 0x0003e20000100800 */
[----:B------:R-:W-:Y:S01]  /*0fa0*/  IMAD.HI.U32 R2, R9, R30, RZ ;  /* 0x0000001e09027227 */ /* 0x000fe200078e00ff */
[----:B------:R-:W-:-:S02]  /*0fb0*/  IABS R17, R7 ;  /* 0x0000000700117213 */ /* 0x000fc40000000000 */
[----:B------:R2:W-:Y:S01]  /*0fc0*/  STL [R1+0xf84], R4 ;  /* 0x000f840401007387 */ /* 0x0005e20000100800 */
[----:B------:R-:W-:-:S03]  /*0fd0*/  IMAD.HI.U32 R3, R9, R85, RZ ;  /* 0x0000005509037227 */ /* 0x000fc600078e00ff */
[----:B------:R-:W-:Y:S01]  /*0fe0*/  STL [R1+0x12d8], R27 ;  /* 0x0012d81b01007387 */ /* 0x000fe20000100800 */
[----:B0-----:R-:W-:Y:S02]  /*0ff0*/  VIADD R6, R0, 0x13 ;  /* 0x0000001300067836 */ /* 0x001fe40000000000 */
[----:B-1----:R-:W-:Y:S01]  /*1000*/  IMAD.MOV R5, RZ, RZ, -R2 ;  /* 0x000000ffff057224 */ /* 0x002fe200078e0a02 */
[----:B------:R-:W-:Y:S01]  /*1010*/  STL [R1+0x12dc], R29 ;  /* 0x0012dc1d01007387 */ /* 0x000fe20000100800 */
[----:B------:R-:W-:Y:S01]  /*1020*/  IMAD.MOV R3, RZ, RZ, -R3 ;  /* 0x000000ffff037224 */ /* 0x000fe200078e0a03 */
[----:B------:R-:W-:Y:S01]  /*1030*/  IABS R31, R6 ;  /* 0x00000006001f7213 */ /* 0x000fe20000000000 */
[----:B--2---:R-:W-:Y:S01]  /*1040*/  IMAD.HI.U32 R4, R9, R86, RZ ;  /* 0x0000005609047227 */ /* 0x004fe200078e00ff */
[----:B------:R0:W-:Y:S03]  /*1050*/  STL [R1+0xf8c], R7 ;  /* 0x000f8c0701007387 */ /* 0x0001e60000100800 */
[C---:B------:R-:W-:Y:S01]  /*1060*/  IMAD R30, R8.reuse, R5, R30 ;  /* 0x00000005081e7224 */ /* 0x040fe200078e021e */
[----:B------:R1:W-:Y:S01]  /*1070*/  STL [R1+0xf90], R6 ;  /* 0x000f900601007387 */ /* 0x0003e20000100800 */
[----:B------:R-:W-:-:S02]  /*1080*/  IMAD R85, R8, R3, R85 ;  /* 0x0000000308557224 */ /* 0x000fc400078e0255 */
[C---:B------:R-:W-:Y:S01]  /*1090*/  IMAD.HI.U32 R2, R9.reuse, R17, RZ ;  /* 0x0000001109027227 */ /* 0x040fe200078e00ff */
[----:B------:R-:W-:Y:S03]  /*10a0*/  STL [R1+0x12e0], R30 ;  /* 0x0012e01e01007387 */ /* 0x000fe60000100800 */
[----:B0-----:R-:W-:Y:S02]  /*10b0*/  IMAD.MOV R7, RZ, RZ, -R4 ;  /* 0x000000ffff077224 */ /* 0x001fe400078e0a04 */
[C---:B------:R-:W-:Y:S02]  /*10c0*/  VIADD R5, R0.reuse, 0x15 ;  /* 0x0000001500057836 */ /* 0x040fe40000000000 */
[----:B-1----:R-:W-:Y:S02]  /*10d0*/  VIADD R6, R0, 0x14 ;  /* 0x0000001400067836 */ /* 0x002fe40000000000 */
[----:B------:R-:W-:Y:S01]  /*10e0*/  IMAD.HI.U32 R3, R9, R31, RZ ;  /* 0x0000001f09037227 */ /* 0x000fe200078e00ff */
[----:B------:R-:W-:-:S02]  /*10f0*/  IABS R33, R5 ;  /* 0x0000000500217213 */ /* 0x000fc40000000000 */
[----:B------:R-:W-:Y:S01]  /*1100*/  IABS R32, R6 ;  /* 0x0000000600207213 */ /* 0x000fe20000000000 */
[----:B------:R-:W-:Y:S01]  /*1110*/  VIADD R4, R0, 0x16 ;  /* 0x0000001600047836 */ /* 0x000fe20000000000 */
[----:B------:R-:W-:Y:S01]  /*1120*/  STL [R1+0xf94], R6 ;  /* 0x000f940601007387 */ /* 0x000fe20000100800 */
[----:B------:R-:W-:Y:S02]  /*1130*/  IMAD.MOV R2, RZ, RZ, -R2 ;  /* 0x000000ffff027224 */ /* 0x000fe400078e0a02 */
[----:B------:R-:W-:Y:S01]  /*1140*/  IMAD.MOV R3, RZ, RZ, -R3 ;  /* 0x000000ffff037224 */ /* 0x000fe200078e0a03 */
[----:B------:R-:W-:Y:S01]  /*1150*/  IABS R34, R4 ;  /* 0x0000000400227213 */ /* 0x000fe20000000000 */
[C---:B------:R-:W-:Y:S01]  /*1160*/  IMAD R17, R8.reuse, R2, R17 ;  /* 0x0000000208117224 */ /* 0x040fe200078e0211 */
[----:B------:R-:W-:Y:S01]  /*1170*/  STL [R1+0xf98], R5 ;  /* 0x000f980501007387 */ /* 0x000fe20000100800 */
[C---:B------:R-:W-:Y:S02]  /*1180*/  IMAD R86, R8.reuse, R7, R86 ;  /* 0x0000000708567224 */ /* 0x040fe400078e0256 */
[----:B------:R-:W-:Y:S01]  /*1190*/  IMAD.HI.U32 R2, R9, R32, RZ ;  /* 0x0000002009027227 */ /* 0x000fe200078e00ff */
[----:B------:R0:W-:Y:S03]  /*11a0*/  STL [R1+0xfa0], R4 ;  /* 0x000fa00401007387 */ /* 0x0001e60000100800 */
[----:B------:R-:W-:-:S02]  /*11b0*/  IMAD R31, R8, R3, R31 ;  /* 0x00000003081f7224 */ /* 0x000fc400078e021f */
[C---:B------:R-:W-:Y:S02]  /*11c0*/  VIADD R7, R0.reuse, 0x17 ;  /* 0x0000001700077836 */ /* 0x040fe40000000000 */
[C---:B------:R-:W-:Y:S01]  /*11d0*/  IMAD.HI.U32 R3, R9.reuse, R33, RZ ;  /* 0x0000002109037227 */ /* 0x040fe200078e00ff */
[----:B------:R-:W-:Y:S02]  /*11e0*/  STL [R1+0x12e4], R31 ;  /* 0x0012e41f01007387 */ /* 0x000fe40000100800 */
[----:B------:R-:W-:Y:S01]  /*11f0*/  IABS R36, R7 ;  /* 0x0000000700247213 */ /* 0x000fe20000000000 */
[----:B0-----:R-:W-:Y:S01]  /*1200*/  IMAD.HI.U32 R4, R9, R34, RZ ;  /* 0x0000002209047227 */ /* 0x001fe200078e00ff */
[----:B------:R0:W-:Y:S03]  /*1210*/  STL [R1+0xf9c], R7 ;  /* 0x000f9c0701007387 */ /* 0x0001e60000100800 */
[----:B------:R-:W-:-:S02]  /*1220*/  VIADD R6, R0, 0x18 ;  /* 0x0000001800067836 */ /* 0x000fc40000000000 */
[----:B------:R-:W-:Y:S02]  /*1230*/  IMAD.MOV R5, RZ, RZ, -R2 ;  /* 0x000000ffff057224 */ /* 0x000fe400078e0a02 */
[----:B------:R-:W-:Y:S01]  /*1240*/  IMAD.MOV R3, RZ, RZ, -R3 ;  /* 0x000000ffff037224 */ /* 0x000fe200078e0a03 */
[----:B------:R-:W-:Y:S01]  /*1250*/  IABS R90, R6 ;  /* 0x00000006005a7213 */ /* 0x000fe20000000000 */
[----:B------:R-:W-:Y:S01]  /*1260*/  IMAD R32, R8, R5, R32 ;  /* 0x0000000508207224 */ /* 0x000fe200078e0220 */
[----:B------:R1:W-:Y:S01]  /*1270*/  STL [R1+0xfa8], R6 ;  /* 0x000fa80601007387 */ /* 0x0003e20000100800 */
[----:B0-----:R-:W-:Y:S02]  /*1280*/  IMAD.MOV R7, RZ, RZ, -R4 ;  /* 0x000000ffff077224 */ /* 0x001fe400078e0a04 */
[----:B------:R-:W-:Y:S01]  /*1290*/  VIADD R5, R0, 0x19 ;  /* 0x0000001900057836 */ /* 0x000fe20000000000 */
[----:B------:R-:W-:Y:S01]  /*12a0*/  STL [R1+0x12e8], R32 ;  /* 0x0012e82001007387 */ /* 0x000fe20000100800 */
[----:B------:R-:W-:-:S02]  /*12b0*/  IMAD R33, R8, R3, R33 ;  /* 0x0000000308217224 */ /* 0x000fc400078e0221 */
[----:B------:R-:W-:Y:S01]  /*12c0*/  IMAD R34, R8, R7, R34 ;  /* 0x0000000708227224 */ /* 0x000fe200078e0222 */
[----:B------:R-:W-:Y:S01]  /*12d0*/  IABS R87, R5 ;  /* 0x0000000500577213 */ /* 0x000fe20000000000 */
[C---:B------:R-:W-:Y:S01]  /*12e0*/  VIADD R4, R0.reuse, 0x1b ;  /* 0x0000001b00047836 */ /* 0x040fe20000000000 */
[----:B------:R-:W-:Y:S01]  /*12f0*/  STL [R1+0x12ec], R33 ;  /* 0x0012ec2101007387 */ /* 0x000fe20000100800 */
[----:B-1----:R-:W-:Y:S02]  /*1300*/  VIADD R6, R0, 0x1a ;  /* 0x0000001a00067836 */ /* 0x002fe40000000000 */
[C---:B------:R-:W-:Y:S01]  /*1310*/  IMAD.HI.U32 R3, R9.reuse, R90, RZ ;  /* 0x0000005a09037227 */ /* 0x040fe200078e00ff */
[----:B------:R-:W-:Y:S01]  /*1320*/  STL [R1+0x12f0], R34 ;  /* 0x0012f02201007387 */ /* 0x000fe20000100800 */
[----:B------:R-:W-:Y:S02]  /*1330*/  IABS R35, R4 ;  /* 0x0000000400237213 */ /* 0x000fe40000000000 */
[----:B------:R-:W-:Y:S01]  /*1340*/  IMAD.HI.U32 R2, R9, R36, RZ ;  /* 0x0000002409027227 */ /* 0x000fe200078e00ff */
[----:B------:R0:W-:Y:S01]  /*1350*/  STL [R1+0xfa4], R5 ;  /* 0x000fa40501007387 */ /* 0x0001e20000100800 */
[----:B------:R-:W-:-:S02]  /*1360*/  IABS R18, R6 ;  /* 0x0000000600127213 */ /* 0x000fc40000000000 */
[----:B------:R-:W-:Y:S01]  /*1370*/  IMAD.MOV R3, RZ, RZ, -R3 ;  /* 0x000000ffff037224 */ /* 0x000fe200078e0a03 */
[----:B------:R-:W-:Y:S01]  /*1380*/  STL [R1+0xfb0], R6 ;  /* 0x000fb00601007387 */ /* 0x000fe20000100800 */
[----:B------:R-:W-:Y:S02]  /*1390*/  VIADD R7, R0, 0x1c ;  /* 0x0000001c00077836 */ /* 0x000fe40000000000 */
[----:B------:R-:W-:Y:S01]  /*13a0*/  IMAD R90, R8, R3, R90 ;  /* 0x00000003085a7224 */ /* 0x000fe200078e025a */
[----:B------:R1:W-:Y:S01]  /*13b0*/  STL [R1+0xfac], R4 ;  /* 0x000fac0401007387 */ /* 0x0003e20000100800 */
[----:B------:R-:W-:Y:S01]  /*13c0*/  IMAD.HI.U32 R3, R9, R18, RZ ;  /* 0x0000001209037227 */ /* 0x000fe200078e00ff */
[----:B------:R-:W-:-:S03]  /*13d0*/  IABS R93, R7 ;  /* 0x00000007005d7213 */ /* 0x000fc60000000000 */
[----:B0-----:R-:W-:Y:S02]  /*13e0*/  IMAD.MOV R5, RZ, RZ, -R2 ;  /* 0x000000ffff057224 */ /* 0x001fe400078e0a02 */
[----:B------:R-:W-:-:S04]  /*13f0*/  IMAD.HI.U32 R2, R9, R87, RZ ;  /* 0x0000005709027227 */ /* 0x000fc800078e00ff */
[----:B-1----:R-:W-:-:S04]  /*1400*/  IMAD.HI.U32 R4, R9, R35, RZ ;  /* 0x0000002309047227 */ /* 0x002fc800078e00ff */
[----:B------:R-:W-:Y:S02]  /*1410*/  IMAD.MOV R2, RZ, RZ, -R2 ;  /* 0x000000ffff027224 */ /* 0x000fe400078e0a02 */
[----:B------:R-:W-:Y:S02]  /*1420*/  VIADD R6, R0, 0x1d ;  /* 0x0000001d00067836 */ /* 0x000fe40000000000 */
[----:B------:R-:W-:Y:S02]  /*1430*/  IMAD.MOV R3, RZ, RZ, -R3 ;  /* 0x000000ffff037224 */ /* 0x000fe400078e0a03 */
[C---:B------:R-:W-:Y:S02]  /*1440*/  IMAD R36, R8.reuse, R5, R36 ;  /* 0x0000000508247224 */ /* 0x040fe400078e0224 */
[----:B------:R-:W-:Y:S02]  /*1450*/  IMAD.MOV R4, RZ, RZ, -R4 ;  /* 0x000000ffff047224 */ /* 0x000fe400078e0a04 */
[C---:B------:R-:W-:Y:S01]  /*1460*/  IMAD R87, R8.reuse, R2, R87 ;  /* 0x0000000208577224 */ /* 0x040fe200078e0257 */
[----:B------:R-:W-:Y:S01]  /*1470*/  IABS R2, R6 ;  /* 0x0000000600027213 */ /* 0x000fe20000000000 */
[C---:B------:R-:W-:Y:S01]  /*1480*/  IMAD R18, R8.reuse, R3, R18 ;  /* 0x0000000308127224 */ /* 0x040fe200078e0212 */
[----:B------:R-:W-:Y:S01]  /*1490*/  STL [R1+0x12f4], R36 ;  /* 0x0012f42401007387 */ /* 0x000fe20000100800 */
[----:B------:R-:W-:-:S02]  /*14a0*/  IMAD R35, R8, R4, R35 ;  /* 0x0000000408237224 */ /* 0x000fc400078e0223 */
[----:B------:R-:W-:Y:S01]  /*14b0*/  VIADD R5, R0, 0x1e ;  /* 0x0000001e00057836 */ /* 0x000fe20000000000 */
[----:B------:R-:W-:Y:S01]  /*14c0*/  STL [R1+0xfb8], R7 ;  /* 0x000fb80701007387 */ /* 0x000fe20000100800 */
[----:B------:R-:W-:Y:S02]  /*14d0*/  IMAD.MOV.U32 R4, RZ, RZ, R2 ;  /* 0x000000ffff047224 */ /* 0x000fe400078e0002 */
[C---:B------:R-:W-:Y:S01]  /*14e0*/  IMAD.HI.U32 R2, R9.reuse, R93, RZ ;  /* 0x0000005d09027227 */ /* 0x040fe200078e00ff */
[----:B------:R0:W-:Y:S03]  /*14f0*/  STL [R1+0xfb4], R6 ;  /* 0x000fb40601007387 */ /* 0x0001e60000100800 */
[----:B------:R-:W-:Y:S01]  /*1500*/  IMAD.MOV R2, RZ, RZ, -R2 ;  /* 0x000000ffff027224 */ /* 0x000fe200078e0a02 */
[----:B------:R-:W-:Y:S01]  /*1510*/  STL [R1+0x1378], R18 ;  /* 0x0013781201007387 */ /* 0x000fe20000100800 */
[----:B------:R-:W-:-:S03]  /*1520*/  IMAD.HI.U32 R3, R9, R4, RZ ;  /* 0x0000000409037227 */ /* 0x000fc600078e00ff */
[----:B------:R-:W-:Y:S01]  /*1530*/  STL [R1+0x12f8], R35 ;  /* 0x0012f82301007387 */ /* 0x000fe20000100800 */
[----:B------:R-:W-:Y:S02]  /*1540*/  IMAD R93, R8, R2, R93 ;  /* 0x00000002085d7224 */ /* 0x000fe400078e025d */
[C---:B0-----:R-:W-:Y:S01]  /*1550*/  VIADD R6, R0.reuse, 0x1f ;  /* 0x0000001f00067836 */ /* 0x041fe20000000000 */
[----:B------:R0:W-:Y:S01]  /*1560*/  STL [R1+0xfc0], R5 ;  /* 0x000fc00501007387 */ /* 0x0001e20000100800 */
[C---:B------:R-:W-:Y:S02]  /*1570*/  VIADD R7, R0.reuse, 0x20 ;  /* 0x0000002000077836 */ /* 0x040fe40000000000 */
[----:B------:R-:W-:Y:S01]  /*1580*/  IMAD.MOV R3, RZ, RZ, -R3 ;  /* 0x000000ffff037224 */ /* 0x000fe200078e0a03 */
[----:B------:R1:W-:Y:S01]  /*1590*/  STL [R1+0xfbc], R6 ;  /* 0x000fbc0601007387 */ /* 0x0003e20000100800 */
[----:B------:R-:W-:Y:S01]  /*15a0*/  VIADD R11, R0, 0x22 ;  /* 0x00000022000b7836 */ /* 0x000fe20000000000 */
[----:B------:R-:W-:Y:S01]  /*15b0*/  IABS R88, R7 ;  /* 0x0000000700587213 */ /* 0x000fe20000000000 */
[----:B------:R-:W-:Y:S01]  /*15c0*/  IMAD R4, R8, R3, R4 ;  /* 0x0000000308047224 */ /* 0x000fe200078e0204 */
[----:B------:R2:W-:Y:S01]  /*15d0*/  STL [R1+0xfec], R7 ;  /* 0x000fec0701007387 */ /* 0x0005e20000100800 */
[----:B------:R-:W-:Y:S01]  /*15e0*/  IMAD.IADD R38, R12, 0x1, R38 ;  /* 0x000000010c267824 */ /* 0x000fe200078e0226 */
[----:B0-----:R-:W-:Y:S01]  /*15f0*/  IABS R5, R5 ;  /* 0x0000000500057213 */ /* 0x001fe20000000000 */
[C---:B------:R-:W-:Y:S01]  /*1600*/  VIADD R12, R0.reuse, 0x26 ;  /* 0x00000026000c7836 */ /* 0x040fe20000000000 */
[----:B------:R-:W-:Y:S01]  /*1610*/  STL [R1+0x12fc], R93 ;  /* 0x0012fc5d01007387 */ /* 0x000fe20000100800 */
[----:B------:R-:W-:Y:S01]  /*1620*/  IABS R21, R11 ;  /* 0x0000000b00157213 */ /* 0x000fe20000000000 */
[----:B------:R-:W-:Y:S01]  /*1630*/  VIADD R18, R0, 0x74 ;  /* 0x0000007400127836 */ /* 0x000fe20000000000 */
[----:B-1----:R-:W-:Y:S01]  /*1640*/  IABS R6, R6 ;  /* 0x0000000600067213 */ /* 0x002fe20000000000 */
[----:B------:R-:W-:Y:S01]  /*1650*/  IMAD.HI.U32 R2, R9, R5, RZ ;  /* 0x0000000509027227 */ /* 0x000fe200078e00ff */
[----:B------:R0:W-:Y:S03]  /*1660*/  STL [R1], R4 ;  /* 0x0000000401007387 */ /* 0x0001e60000100800 */
[----:B------:R-:W-:-:S02]  /*1670*/  IMAD.MOV R2, RZ, RZ, -R2 ;  /* 0x000000ffff027224 */ /* 0x000fc400078e0a02 */
[----:B--2---:R-:W-:Y:S02]  /*1680*/  VIADD R7, R0, 0x21 ;  /* 0x0000002100077836 */ /* 0x004fe40000000000 */
[----:B------:R-:W-:-:S03]  /*1690*/  IMAD.HI.U32 R3, R9, R6, RZ ;  /* 0x0000000609037227 */ /* 0x000fc600078e00ff */
[----:B------:R1:W-:Y:S01]  /*16a0*/  STL [R1+0xfc4], R7 ;  /* 0x000fc40701007387 */ /* 0x0003e20000100800 */
[----:B------:R-:W-:Y:S01]  /*16b0*/  IMAD R2, R8, R2, R5 ;  /* 0x0000000208027224 */ /* 0x000fe200078e0205 */
[----:B------:R-:W-:Y:S01]  /*16c0*/  IABS R89, R7 ;  /* 0x0000000700597213 */ /* 0x000fe20000000000 */
[----:B0-----:R-:W-:Y:S01]  /*16d0*/  IMAD.HI.U32 R4, R9, R88, RZ ;  /* 0x0000005809047227 */ /* 0x001fe200078e00ff */
[----:B------:R0:W-:Y:S03]  /*16e0*/  STL [R1+0x100c], R11 ;  /* 0x00100c0b01007387 */ /* 0x0001e60000100800 */
[----:B------:R-:W-:Y:S01]  /*16f0*/  IMAD.MOV R3, RZ, RZ, -R3 ;  /* 0x000000ffff037224 */ /* 0x000fe200078e0a03 */
[----:B------:R2:W-:Y:S01]  /*1700*/  STL [R1+0x4], R2 ;  /* 0x0000040201007387 */ /* 0x0005e20000100800 */
[----:B------:R-:W-:Y:S02]  /*1710*/  VIADD R5, R0, 0x24 ;  /* 0x0000002400057836 */ /* 0x000fe40000000000 */
[----:B-1----:R-:W-:-:S02]  /*1720*/  IMAD.MOV R7, RZ, RZ, -R4 ;  /* 0x000000ffff077224 */ /* 0x002fc400078e0a04 */
[C---:B------:R-:W-:Y:S02]  /*1730*/  VIADD R4, R0.reuse, 0x23 ;  /* 0x0000002300047836 */ /* 0x040fe40000000000 */
[----:B0-----:R-:W-:Y:S02]  /*1740*/  VIADD R11, R0, 0x25 ;  /* 0x00000025000b7836 */ /* 0x001fe40000000000 */
[C---:B------:R-:W-:Y:S02]  /*1750*/  IMAD R88, R8.reuse, R7, R88 ;  /* 0x0000000708587224 */ /* 0x040fe400078e0258 */
[----:B--2---:R-:W-:Y:S01]  /*1760*/  IMAD R2, R8, R3, R6 ;  /* 0x0000000308027224 */ /* 0x004fe200078e0206 */
[----:B------:R-:W-:Y:S01]  /*1770*/  IABS R3, R4 ;  /* 0x0000000400037213 */ /* 0x000fe20000000000 */
[C---:B------:R-:W-:Y:S01]  /*1780*/  VIADD R93, R0.reuse, 0xa9 ;  /* 0x000000a9005d7836 */ /* 0x040fe20000000000 */
[----:B------:R-:W-:Y:S01]  /*1790*/  IABS R7, R11 ;  /* 0x0000000b00077213 */ /* 0x000fe20000000000 */
[C---:B------:R-:W-:Y:S01]  /*17a0*/  VIADD R36, R0.reuse, 0xb0 ;  /* 0x000000b000247836 */ /* 0x040fe20000000000 */
[----:B------:R0:W-:Y:S01]  /*17b0*/  STL [R1+0x8], R2 ;  /* 0x0000080201007387 */ /* 0x0001e20000100800 */
[C---:B------:R-:W-:Y:S01]  /*17c0*/  VIADD R35, R0.reuse, 0xb1 ;  /* 0x000000b100237836 */ /* 0x040fe20000000000 */
[----:B------:R-:W-:Y:S01]  /*17d0*/  IABS R53, R93 ;  /* 0x0000005d00357213 */ /* 0x000fe20000000000 */
[C---:B------:R-:W-:Y:S01]  /*17e0*/  VIADD R34, R0.reuse, 0xb8 ;  /* 0x000000b800227836 */ /* 0x040fe20000000000 */
[----:B------:R1:W-:Y:S01]  /*17f0*/  STL [R1+0xffc], R4 ;  /* 0x000ffc0401007387 */ /* 0x0003e20000100800 */
[----:B------:R-:W-:Y:S01]  /*1800*/  IABS R54, R36 ;  /* 0x0000002400367213 */ /* 0x000fe20000000000 */
[----:B------:R-:W-:Y:S01]  /*1810*/  VIADD R33, R0, 0xb9 ;  /* 0x000000b900217836 */ /* 0x000fe20000000000 */
[----:B------:R-:W-:Y:S01]  /*1820*/  IABS R55, R35 ;  /* 0x0000002300377213 */ /* 0x000fe20000000000 */
[----:B------:R2:W-:Y:S01]  /*1830*/  STL [R1+0x1064], R5 ;  /* 0x0010640501007387 */ /* 0x0005e20000100800 */
[----:B------:R-:W-:Y:S01]  /*1840*/  IABS R56, R34 ;  /* 0x0000002200387213 */ /* 0x000fe20000000000 */
[C---:B0-----:R-:W-:Y:S01]  /*1850*/  IMAD.HI.U32 R2, R9.reuse, R89, RZ ;  /* 0x0000005909027227 */ /* 0x041fe200078e00ff */
[----:B------:R-:W-:Y:S01]  /*1860*/  IABS R57, R33 ;  /* 0x0000002100397213 */ /* 0x000fe20000000000 */
[----:B------:R-:W-:Y:S02]  /*1870*/  STL [R1+0x105c], R11 ;  /* 0x00105c0b01007387 */ /* 0x000fe40000100800 */
[----:B-1----:R-:W-:-:S02]  /*1880*/  IMAD.HI.U32 R4, R9, R21, RZ ;  /* 0x0000001509047227 */ /* 0x002fc400078e00ff */
[----:B------:R0:W-:Y:S01]  /*1890*/  STL [R1+0x10a4], R12 ;  /* 0x0010a40c01007387 */ /* 0x0001e20000100800 */
[----:B--2---:R-:W-:Y:S01]  /*18a0*/  IABS R5, R5 ;  /* 0x0000000500057213 */ /* 0x004fe20000000000 */
[----:B------:R-:W-:Y:S02]  /*18b0*/  IMAD.MOV R2, RZ, RZ, -R2 ;  /* 0x000000ffff027224 */ /* 0x000fe400078e0a02 */
[----:B------:R-:W-:Y:S02]  /*18c0*/  IMAD.MOV R6, RZ, RZ, -R4 ;  /* 0x000000ffff067224 */ /* 0x000fe400078e0a04 */
[----:B------:R-:W-:Y:S02]  /*18d0*/  IMAD.MOV.U32 R4, RZ, RZ, R5 ;  /* 0x000000ffff047224 */ /* 0x000fe400078e0005 */
[----:B------:R-:W-:Y:S01]  /*18e0*/  IMAD.HI.U32 R5, R9, R3, RZ ;  /* 0x0000000309057227 */ /* 0x000fe200078e00ff */
[----:B0-----:R-:W-:-:S03]  /*18f0*/  IABS R12, R12 ;  /* 0x0000000c000c7213 */ /* 0x001fc60000000000 */
[C---:B------:R-:W-:Y:S02]  /*1900*/  IMAD R89, R8.reuse, R2, R89 ;  /* 0x0000000208597224 */ /* 0x040fe400078e0259 */
[----:B------:R-:W-:Y:S02]  /*1910*/  IMAD.MOV.U32 R2, RZ, RZ, R7 ;  /* 0x000000ffff027224 */ /* 0x000fe400078e0007 */
[----:B------:R-:W-:Y:S02]  /*1920*/  IMAD R21, R8, R6, R21 ;  /* 0x0000000608157224 */ /* 0x000fe400078e0215 */
[----:B------:R-:W-:-:S04]  /*1930*/  IMAD.HI.U32 R6, R9, R4, RZ ;  /* 0x0000000409067227 */ /* 0x000fc800078e00ff */
[----:B------:R-:W-:Y:S02]  /*1940*/  IMAD.MOV R5, RZ, RZ, -R5 ;  /* 0x000000ffff057224 */ /* 0x000fe400078e0a05 */
[----:B------:R-:W-:Y:S02]  /*1950*/  VIADD R11, R0, 0x27 ;  /* 0x00000027000b7836 */ /* 0x000fe40000000000 */
[----:B------:R-:W-:-:S03]  /*1960*/  IMAD.HI.U32 R7, R9, R2, RZ ;  /* 0x0000000209077227 */ /* 0x000fc600078e00ff */
[----:B------:R0:W-:Y:S01]  /*1970*/  STL [R1+0x10a0], R11 ;  /* 0x0010a00b01007387 */ /* 0x0001e20000100800 */
[----:B------:R-:W-:Y:S02]  /*1980*/  IMAD.MOV R13, RZ, RZ, -R6 ;  /* 0x000000ffff0d7224 */ /* 0x000fe400078e0a06 */
[----:B------:R-:W-:Y:S01]  /*1990*/  IMAD R6, R8, R5, R3 ;  /* 0x0000000508067224 */ /* 0x000fe200078e0203 */
[----:B------:R-:W-:Y:S01]  /*19a0*/  IABS R5, R11 ;  /* 0x0000000b00057213 */ /* 0x000fe20000000000 */
[----:B------:R-:W-:Y:S02]  /*19b0*/  IMAD.MOV R7, RZ, RZ, -R7 ;  /* 0x000000ffff077224 */ /* 0x000fe400078e0a07 */
[----:B------:R-:W-:Y:S01]  /*19c0*/  IMAD.MOV.U32 R3, RZ, RZ, R12 ;  /* 0x000000ffff037224 */ /* 0x000fe200078e000c */
[----:B------:R1:W-:Y:S01]  /*19d0*/  STL [R1+0xc], R6 ;  /* 0x00000c0601007387 */ /* 0x0003e20000100800 */
[----:B------:R-:W-:Y:S02]  /*19e0*/  VIADD R32, R0, 0xc0 ;  /* 0x000000c000207836 */ /* 0x000fe40000000000 */
[----:B0-----:R-:W-:-:S02]  /*19f0*/  IMAD R11, R8, R13, R4 ;  /* 0x0000000d080b7224 */ /* 0x001fc400078e0204 */
[C---:B------:R-:W-:Y:S01]  /*1a00*/  VIADD R4, R0.reuse, 0x28 ;  /* 0x0000002800047836 */ /* 0x040fe20000000000 */
[----:B------:R-:W-:Y:S01]  /*1a10*/  IABS R58, R32 ;  /* 0x00000020003a7213 */ /* 0x000fe20000000000 */
[C---:B------:R-:W-:Y:S01]  /*1a20*/  VIADD R13, R0.reuse, 0x2e ;  /* 0x0000002e000d7836 */ /* 0x040fe20000000000 */
[----:B------:R0:W-:Y:S01]  /*1a30*/  STL [R1+0x10], R11 ;  /* 0x0000100b01007387 */ /* 0x0001e20000100800 */
[----:B------:R-:W-:Y:S01]  /*1a40*/  VIADD R31, R0, 0xc1 ;  /* 0x000000c1001f7836 */ /* 0x000fe20000000000 */
[----:B------:R-:W-:Y:S01]  /*1a50*/  IABS R63, R4 ;  /* 0x00000004003f7213 */ /* 0x000fe20000000000 */
[----:B-1----:R-:W-:Y:S02]  /*1a60*/  IMAD R6, R8, R7, R2 ;  /* 0x0000000708067224 */ /* 0x002fe400078e0202 */
[----:B------:R-:W-:Y:S01]  /*1a70*/  IMAD.MOV.U32 R2, RZ, RZ, R5 ;  /* 0x000000ffff027224 */ /* 0x000fe200078e0005 */
[----:B------:R-:W-:Y:S01]  /*1a80*/  IABS R59, R31 ;  /* 0x0000001f003b7213 */ /* 0x000fe20000000000 */
[----:B------:R-:W-:Y:S01]  /*1a90*/  IMAD.HI.U32 R5, R9, R3, RZ ;  /* 0x0000000309057227 */ /* 0x000fe200078e00ff */
[----:B------:R1:W-:Y:S03]  /*1aa0*/  STL [R1+0x18], R6 ;  /* 0x0000180601007387 */ /* 0x0003e60000100800 */
[----:B------:R-:W-:Y:S01]  /*1ab0*/  IMAD.MOV R5, RZ, RZ, -R5 ;  /* 0x000000ffff057224 */ /* 0x000fe200078e0a05 */
[----:B------:R2:W-:Y:S01]  /*1ac0*/  STL [R1+0x10fc], R4 ;  /* 0x0010fc0401007387 */ /* 0x0005e20000100800 */
[----:B0-----:R-:W-:-:S02]  /*1ad0*/  VIADD R11, R0, 0x29 ;  /* 0x00000029000b7836 */ /* 0x001fc40000000000 */
[----:B------:R-:W-:Y:S02]  /*1ae0*/  IMAD R3, R8, R5, R3 ;  /* 0x0000000508037224 */ /* 0x000fe400078e0203 */
[C---:B------:R-:W-:Y:S01]  /*1af0*/  VIADD R5, R0.reuse, 0x2c ;  /* 0x0000002c00057836 */ /* 0x040fe20000000000 */
[----:B------:R0:W-:Y:S01]  /*1b00*/  STL [R1+0x10b4], R11 ;  /* 0x0010b40b01007387 */ /* 0x0001e20000100800 */
[C---:B-1----:R-:W-:Y:S01]  /*1b10*/  VIADD R6, R0.reuse, 0x2a ;  /* 0x0000002a00067836 */ /* 0x042fe20000000000 */
[----:B------:R-:W-:Y:S01]  /*1b20*/  IABS R64, R11 ;  /* 0x0000000b00407213 */ /* 0x000fe20000000000 */
[----:B------:R-:W-:Y:S02]  /*1b30*/  VIADD R30, R0, 0xc8 ;  /* 0x000000c8001e7836 */ /* 0x000fe40000000000 */
[----:B--2---:R-:W-:Y:S01]  /*1b40*/  IMAD.HI.U32 R4, R9, R2, RZ ;  /* 0x0000000209047227 */ /* 0x004fe200078e00ff */
[----:B------:R1:W-:Y:S01]  /*1b50*/  STL [R1+0x1118], R6 ;  /* 0x0011180601007387 */ /* 0x0003e20000100800 */
[----:B------:R-:W-:-:S02]  /*1b60*/  IABS R20, R6 ;  /* 0x0000000600147213 */ /* 0x000fc40000000000 */
[----:B------:R-:W-:Y:S01]  /*1b70*/  IMAD.MOV R4, RZ, RZ, -R4 ;  /* 0x000000ffff047224 */ /* 0x000fe200078e0a04 */
[----:B------:R2:W-:Y:S01]  /*1b80*/  STL [R1+0x14], R3 ;  /* 0x0000140301007387 */ /* 0x0005e20000100800 */
[----:B0-----:R-:W-:Y:S01]  /*1b90*/  VIADD R11, R0, 0x2f ;  /* 0x0000002f000b7836 */ /* 0x001fe20000000000 */
[----:B------:R-:W-:Y:S01]  /*1ba0*/  IABS R60, R30 ;  /* 0x0000001e003c7213 */ /* 0x000fe20000000000 */
[----:B------:R-:W-:Y:S02]  /*1bb0*/  IMAD R2, R8, R4, R2 ;  /* 0x0000000408027224 */ /* 0x000fe400078e0202 */
[----:B------:R-:W-:-:S03]  /*1bc0*/  IMAD.HI.U32 R4, R9, R64, RZ ;  /* 0x0000004009047227 */ /* 0x000fc600078e00ff */
[----:B------:R0:W-:Y:S01]  /*1bd0*/  STL [R1+0x1c], R2 ;  /* 0x00001c0201007387 */ /* 0x0001e20000100800 */
[----:B-1----:R-:W-:Y:S02]  /*1be0*/  VIADD R6, R0, 0x2b ;  /* 0x0000002b00067836 */ /* 0x002fe40000000000 */
[----:B--2---:R-:W-:-:S03]  /*1bf0*/  IMAD.HI.U32 R3, R9, R63, RZ ;  /* 0x0000003f09037227 */ /* 0x004fc600078e00ff */
[----:B------:R-:W-:Y:S01]  /*1c00*/  IABS R7, R6 ;  /* 0x0000000600077213 */ /* 0x000fe20000000000 */
[----:B------:R-:W-:Y:S01]  /*1c10*/  IMAD.MOV R3, RZ, RZ, -R3 ;  /* 0x000000ffff037224 */ /* 0x000fe200078e0a03 */
[----:B------:R-:W-:Y:S01]  /*1c20*/  STL [R1+0x1114], R6 ;  /* 0x0011140601007387 */ /* 0x000fe20000100800 */
[----:B------:R-:W-:Y:S02]  /*1c30*/  IMAD.MOV R4, RZ, RZ, -R4 ;  /* 0x000000ffff047224 */ /* 0x000fe400078e0a04 */
[----:B------:R-:W-:Y:S01]  /*1c40*/  IMAD R63, R8, R3, R63 ;  /* 0x00000003083f7224 */ /* 0x000fe200078e023f */
[----:B------:R1:W-:Y:S01]  /*1c50*/  STL [R1+0x1120], R5 ;  /* 0x0011200501007387 */ /* 0x0003e20000100800 */
[----:B------:R-:W-:Y:S01]  /*1c60*/  IABS R3, R5 ;  /* 0x0000000500037213 */ /* 0x000fe20000000000 */
[----:B------:R-:W-:-:S04]  /*1c70*/  IMAD.HI.U32 R12, R9, R7, RZ ;  /* 0x00000007090c7227 */ /* 0x000fc800078e00ff */
[----:B0-----:R-:W-:-:S04]  /*1c80*/  IMAD.HI.U32 R2, R9, R20, RZ ;  /* 0x0000001409027227 */ /* 0x001fc800078e00ff */
[----:B-1----:R-:W-:Y:S02]  /*1c90*/  VIADD R5, R0, 0x2d ;  /* 0x0000002d00057836 */ /* 0x002fe40000000000 */
[----:B------:R-:W-:Y:S02]  /*1ca0*/  IMAD.MOV R12, RZ, RZ, -R12 ;  /* 0x000000ffff0c7224 */ /* 0x000fe400078e0a0c */
[----:B------:R-:W-:Y:S01]  /*1cb0*/  IMAD.MOV R2, RZ, RZ, -R2 ;  /* 0x000000ffff027224 */ /* 0x000fe200078e0a02 */
[----:B------:R0:W-:Y:S01]  /*1cc0*/  STL [R1+0x10e8], R5 ;  /* 0x0010e80501007387 */ /* 0x0001e20000100800 */
[----:B------:R-:W-:Y:S01]  /*1cd0*/  IABS R6, R5 ;  /* 0x0000000500067213 */ /* 0x000fe20000000000 */
[C---:B------:R-:W-:Y:S02]  /*1ce0*/  IMAD R7, R8.reuse, R12, R7 ;  /* 0x0000000c08077224 */ /* 0x040fe400078e0207 */
[C---:B------:R-:W-:Y:S01]  /*1cf0*/  IMAD R64, R8.reuse, R4, R64 ;  /* 0x0000000408407224 */ /* 0x040fe200078e0240 */
[----:B------:R1:W-:Y:S01]  /*1d00*/  STL [R1+0x10f8], R13 ;  /* 0x0010f80d01007387 */ /* 0x0003e20000100800 */
[----:B------:R-:W-:Y:S01]  /*1d10*/  IMAD R20, R8, R2, R20 ;  /* 0x0000000208147224 */ /* 0x000fe200078e0214 */
[----:B------:R-:W-:Y:S01]  /*1d20*/  IABS R4, R13 ;  /* 0x0000000d00047213 */ /* 0x000fe20000000000 */
[----:B------:R-:W-:Y:S01]  /*1d30*/  VIADD R12, R0, 0x30 ;  /* 0x00000030000c7836 */ /* 0x000fe20000000000 */
[----:B------:R-:W-:Y:S01]  /*1d40*/  STL [R1+0x10f4], R11 ;  /* 0x0010f40b01007387 */ /* 0x000fe20000100800 */
[----:B0-----:R-:W-:Y:S01]  /*1d50*/  IMAD.HI.U32 R5, R9, R3, RZ ;  /* 0x0000000309057227 */ /* 0x001fe200078e00ff */
[----:B------:R-:W-:-:S02]  /*1d60*/  IABS R2, R11 ;  /* 0x0000000b00027213 */ /* 0x000fc40000000000 */
[----:B------:R0:W-:Y:S01]  /*1d70*/  STL [R1+0x20], R7 ;  /* 0x0000200701007387 */ /* 0x0001e20000100800 */
[----:B------:R-:W-:Y:S01]  /*1d80*/  IMAD.MOV R5, RZ, RZ, -R5 ;  /* 0x000000ffff057224 */ /* 0x000fe200078e0a05 */
[----:B------:R-:W-:Y:S01]  /*1d90*/  IABS R65, R12 ;  /* 0x0000000c00417213 */ /* 0x000fe20000000000 */
[----:B-1----:R-:W-:Y:S02]  /*1da0*/  VIADD R13, R0, 0x3f ;  /* 0x0000003f000d7836 */ /* 0x002fe40000000000 */
[----:B------:R-:W-:Y:S02]  /*1db0*/  IMAD R3, R8, R5, R3 ;  /* 0x0000000508037224 */ /* 0x000fe400078e0203 */
[----:B------:R-:W-:-:S03]  /*1dc0*/  IMAD.HI.U32 R5, R9, R4, RZ ;  /* 0x0000000409057227 */ /* 0x000fc600078e00ff */
[----:B------:R1:W-:Y:S01]  /*1dd0*/  STL [R1+0x24], R3 ;  /* 0x0000240301007387 */ /* 0x0003e20000100800 */
[----:B0-----:R-:W-:-:S03]  /*1de0*/  IMAD.HI.U32 R7, R9, R6, RZ ;  /* 0x0000000609077227 */ /* 0x001fc600078e00ff */
[----:B------:R-:W-:Y:S01]  /*1df0*/  STL [R1+0x10d8], R12 ;  /* 0x0010d80c01007387 */ /* 0x000fe20000100800 */
[----:B------:R-:W-:Y:S02]  /*1e00*/  IMAD.MOV R7, RZ, RZ, -R7 ;  /* 0x000000ffff077224 */ /* 0x000fe400078e0a07 */
[----:B------:R-:W-:Y:S02]  /*1e10*/  VIADD R11, R0, 0x31 ;  /* 0x00000031000b7836 */ /* 0x000fe40000000000 */
[----:B------:R-:W-:Y:S02]  /*1e20*/  IMAD.MOV R5, RZ, RZ, -R5 ;  /* 0x000000ffff057224 */ /* 0x000fe400078e0a05 */
[----:B-1----:R-:W-:Y:S01]  /*1e30*/  IMAD.HI.U32 R3, R9, R2, RZ ;  /* 0x0000000209037227 */ /* 0x002fe200078e00ff */
[----:B------:R0:W-:Y:S01]  /*1e40*/  STL [R1+0x10cc], R11 ;  /* 0x0010cc0b01007387 */ /* 0x0001e20000100800 */
[----:B------:R-:W-:Y:S02]  /*1e50*/  IABS R66, R11 ;  /* 0x0000000b00427213 */ /* 0x000fe40000000000 */
[----:B------:R-:W-:-:S02]  /*1e60*/  IMAD.MOV R3, RZ, RZ, -R3 ;  /* 0x000000ffff037224 */ /* 0x000fc400078e0a03 */
[C---:B------:R-:W-:Y:S02]  /*1e70*/  IMAD R6, R8.reuse, R7, R6 ;  /* 0x0000000708067224 */ /* 0x040fe400078e0206 */
[C---:B------:R-:W-:Y:S02]  /*1e80*/  IMAD R5, R8.reuse, R5, R4 ;  /* 0x0000000508057224 */ /* 0x040fe400078e0204 */
[----:B------:R-:W-:Y:S01]  /*1e90*/  IMAD R2, R8, R3, R2 ;  /* 0x0000000308027224 */ /* 0x000fe200078e0202 */
[----:B------:R1:W-:Y:S01]  /*1ea0*/  STL [R1+0x28], R6 ;  /* 0x0000280601007387 */ /* 0x0003e20000100800 */
[C---:B------:R-:W-:Y:S02]  /*1eb0*/  VIADD R4, R0.reuse, 0x32 ;  /* 0x0000003200047836 */ /* 0x040fe40000000000 */
[----:B------:R-:W-:Y:S01]  /*1ec0*/  IMAD.HI.U32 R3, R9, R65, RZ ;  /* 0x0000004109037227 */ /* 0x000fe200078e00ff */
[----:B------:R2:W-:Y:S02]  /*1ed0*/  STL [R1+0x2c], R5 ;  /* 0x00002c0501007387 */ /* 0x0005e40000100800 */
[----:B------:R-:W-:Y:S01]  /*1ee0*/  IABS R19, R4 ;  /* 0x0000000400137213 */ /* 0x000fe20000000000 */
[----:B------:R-:W-:Y:S01]  /*1ef0*/  IMAD.MOV R3, RZ, RZ, -R3 ;  /* 0x000000ffff037224 */ /* 0x000fe200078e0a03 */
[----:B------:R3:W-:Y:S01]  /*1f00*/  STL [R1+0x30], R2 ;  /* 0x0000300201007387 */ /* 0x0007e20000100800 */
[----:B0-----:R-:W-:-:S02]  /*1f10*/  VIADD R11, R0, 0x36 ;  /* 0x00000036000b7836 */ /* 0x001fc40000000000 */
[----:B-1----:R-:W-:Y:S01]  /*1f20*/  VIADD R6, R0, 0x33 ;  /* 0x0000003300067836 */ /* 0x002fe20000000000 */
[----:B------:R0:W-:Y:S01]  /*1f30*/  STL [R1+0x109c], R4 ;  /* 0x00109c0401007387 */ /* 0x0001e20000100800 */
[----:B------:R-:W-:Y:S02]  /*1f40*/  IMAD R65, R8, R3, R65 ;  /* 0x0000000308417224 */ /* 0x000fe400078e0241 */
[----:B--2---:R-:W-:Y:S01]  /*1f50*/  VIADD R5, R0, 0x34 ;  /* 0x0000003400057836 */ /* 0x004fe20000000000 */
[----:B------:R1:W-:Y:S01]  /*1f60*/  STL [R1+0x1090], R6 ;  /* 0x0010900601007387 */ /* 0x0003e20000100800 */
[----:B------:R-:W-:-:S03]  /*1f70*/  IMAD.HI.U32 R3, R9, R19, RZ ;  /* 0x0000001309037227 */ /* 0x000fc600078e00ff */
[----:B------:R2:W-:Y:S01]  /*1f80*/  STL [R1+0x10ac], R5 ;  /* 0x0010ac0501007387 */ /* 0x0005e20000100800 */
[----:B---3--:R-:W-:Y:S01]  /*1f90*/  IABS R2, R5 ;  /* 0x0000000500027213 */ /* 0x008fe20000000000 */
[----:B0-----:R-:W-:Y:S01]  /*1fa0*/  IMAD.HI.U32 R4, R9, R66, RZ ;  /* 0x0000004209047227 */ /* 0x001fe200078e00ff */
[----:B-1----:R-:W-:-:S03]  /*1fb0*/  IABS R6, R6 ;  /* 0x0000000600067213 */ /* 0x002fc60000000000 */
[----:B------:R-:W-:Y:S02]  /*1fc0*/  IMAD.MOV R4, RZ, RZ, -R4 ;  /* 0x000000ffff047224 */ /* 0x000fe400078e0a04 */
[----:B------:R-:W-:Y:S02]  /*1fd0*/  IMAD.MOV R3, RZ, RZ, -R3 ;  /* 0x000000ffff037224 */ /* 0x000fe400078e0a03 */
[----:B------:R-:W-:-:S04]  /*1fe0*/  IMAD.HI.U32 R7, R9, R6, RZ ;  /* 0x0000000609077227 */ /* 0x000fc800078e00ff */
[----:B--2---:R-:W-:Y:S02]  /*1ff0*/  VIADD R5, R0, 0x35 ;  /* 0x0000003500057836 */ /* 0x004fe40000000000 */
[----:B------:R-:W-:Y:S02]  /*2000*/  IMAD.MOV R7, RZ, RZ, -R7 ;  /* 0x000000ffff077224 */ /* 0x000fe400078e0a07 */
[C---:B------:R-:W-:Y:S01]  /*2010*/  IMAD R66, R8.reuse, R4, R66 ;  /* 0x0000000408427224 */ /* 0x040fe200078e0242 */
[----:B------:R0:W-:Y:S01]  /*2020*/  STL [R1+0x1074], R5 ;  /* 0x0010740501007387 */ /* 0x0001e20000100800 */
[C---:B------:R-:W-:Y:S02]  /*2030*/  IMAD R6, R8.reuse, R7, R6 ;  /* 0x0000000708067224 */ /* 0x040fe400078e0206 */
[----:B------:R-:W-:Y:S01]  /*2040*/  IMAD.HI.U32 R4, R9, R2, RZ ;  /* 0x0000000209047227 */ /* 0x000fe200078e00ff */
[----:B------:R1:W-:Y:S03]  /*2050*/  STL [R1+0x107c], R11 ;  /* 0x00107c0b01007387 */ /* 0x0003e60000100800 */
[----:B------:R-:W-:Y:S01]  /*2060*/  IMAD.MOV R4, RZ, RZ, -R4 ;  /* 0x000000ffff047224 */ /* 0x000fe200078e0a04 */
[----:B------:R2:W-:Y:S01]  /*2070*/  STL [R1+0x44], R6 ;  /* 0x0000440601007387 */ /* 0x0005e20000100800 */
[C---:B------:R-:W-:Y:S01]  /*2080*/  IMAD R19, R8.reuse, R3, R19 ;  /* 0x0000000308137224 */ /* 0x040fe200078e0213 */
[----:B0-----:R-:W-:Y:S01]  /*2090*/  IABS R5, R5 ;  /* 0x0000000500057213 */ /* 0x001fe20000000000 */
[----:B------:R-:W-:Y:S01]  /*20a0*/  IMAD R2, R8, R4, R2 ;  /* 0x0000000408027224 */ /* 0x000fe200078e0202 */
[----:B------:R-:W-:Y:S01]  /*20b0*/  IABS R3, R11 ;  /* 0x0000000b00037213 */ /* 0x000fe20000000000 */
[----:B------:R-:W-:-:S02]  /*20c0*/  VIADD R12, R0, 0x37 ;  /* 0x00000037000c7836 */ /* 0x000fc40000000000 */
[----:B-1----:R-:W-:Y:S01]  /*20d0*/  VIADD R11, R0, 0x38 ;  /* 0x00000038000b7836 */ /* 0x002fe20000000000 */
[----:B------:R0:W-:Y:S01]  /*20e0*/  STL [R1+0x40], R2 ;  /* 0x0000400201007387 */ /* 0x0001e20000100800 */
[----:B------:R-:W-:-:S03]  /*20f0*/  IMAD.HI.U32 R4, R9, R3, RZ ;  /* 0x0000000309047227 */ /* 0x000fc600078e00ff */
[----:B------:R-:W-:Y:S01]  /*2100*/  STL [R1+0x104c], R12 ;  /* 0x00104c0c01007387 */ /* 0x000fe20000100800 */
[C---:B--2---:R-:W-:Y:S01]  /*2110*/  IMAD.HI.U32 R6, R9.reuse, R5, RZ ;  /* 0x0000000509067227 */ /* 0x044fe200078e00ff */
[----:B------:R-:W-:Y:S02]  /*2120*/  IABS R67, R11 ;  /* 0x0000000b00437213 */ /* 0x000fe40000000000 */
[----:B------:R-:W-:Y:S01]  /*2130*/  STL [R1+0x1058], R11 ;  /* 0x0010580b01007387 */ /* 0x000fe20000100800 */
[----:B------:R-:W-:Y:S01]  /*2140*/  IMAD.MOV R6, RZ, RZ, -R6 ;  /* 0x000000ffff067224 */ /* 0x000fe200078e0a06 */
[----:B0-----:R-:W-:Y:S01]  /*2150*/  IABS R2, R12 ;  /* 0x0000000c00027213 */ /* 0x001fe20000000000 */
[----:B------:R-:W-:Y:S02]  /*2160*/  VIADD R7, R0, 0x39 ;  /* 0x0000003900077836 */ /* 0x000fe40000000000 */
[----:B------:R-:W-:Y:S02]  /*2170*/  IMAD R5, R8, R6, R5 ;  /* 0x0000000608057224 */ /* 0x000fe400078e0205 */
[----:B------:R-:W-:Y:S01]  /*2180*/  IMAD.MOV R4, RZ, RZ, -R4 ;  /* 0x000000ffff047224 */ /* 0x000fe200078e0a04 */
[----:B------:R0:W-:Y:S01]  /*2190*/  STL [R1+0x1054], R7 ;  /* 0x0010540701007387 */ /* 0x0001e20000100800 */
[----:B------:R-:W-:Y:S01]  /*21a0*/  VIADD R6, R0, 0x3a ;  /* 0x0000003a00067836 */ /* 0x000fe20000000000 */
[----:B------:R-:W-:Y:S01]  /*21b0*/  IABS R68, R7 ;  /* 0x0000000700447213 */ /* 0x000fe20000000000 */
[----:B------:R-:W-:Y:S01]  /*21c0*/  IMAD R3, R8, R4, R3 ;  /* 0x0000000408037224 */ /* 0x000fe200078e0203 */
[----:B------:R1:W-:Y:S01]  /*21d0*/  STL [R1+0x54], R5 ;  /* 0x0000540501007387 */ /* 0x0003e20000100800 */
[----:B------:R-:W-:-:S03]  /*21e0*/  IMAD.HI.U32 R4, R9, R67, RZ ;  /* 0x0000004309047227 */ /* 0x000fc600078e00ff */
[----:B------:R2:W-:Y:S01]  /*21f0*/  STL [R1+0x58], R3 ;  /* 0x0000580301007387 */ /* 0x0005e20000100800 */
[----:B------:R-:W-:Y:S02]  /*2200*/  IMAD.MOV R4, RZ, RZ, -R4 ;  /* 0x000000ffff047224 */ /* 0x000fe400078e0a04 */
[C---:B0-----:R-:W-:Y:S01]  /*2210*/  VIADD R7, R0.reuse, 0x3b ;  /* 0x0000003b00077836 */ /* 0x041fe20000000000 */
[----:B------:R0:W-:Y:S01]  /*2220*/  STL [R1+0x1030], R6 ;  /* 0x0010300601007387 */ /* 0x0001e20000100800 */
[----:B------:R-:W-:Y:S02]  /*2230*/  VIADD R11, R0, 0x3e ;  /* 0x0000003e000b7836 */ /* 0x000fe40000000000 */
[----:B-1----:R-:W-:Y:S01]  /*2240*/  IMAD.HI.U32 R5, R9, R2, RZ ;  /* 0x0000000209057227 */ /* 0x002fe200078e00ff */
[----:B------:R1:W-:Y:S03]  /*2250*/  STL [R1+0x1028], R7 ;  /* 0x0010280701007387 */ /* 0x0003e60000100800 */
[----:B------:R-:W-:-:S02]  /*2260*/  IMAD.MOV R5, RZ, RZ, -R5 ;  /* 0x000000ffff057224 */ /* 0x000fc400078e0a05 */
[----:B--2---:R-:W-:Y:S01]  /*2270*/  IMAD.HI.U32 R3, R9, R68, RZ ;  /* 0x0000004409037227 */ /* 0x004fe200078e00ff */
[----:B0-----:R-:W-:-:S03]  /*2280*/  IABS R6, R6 ;  /* 0x0000000600067213 */ /* 0x001fc60000000000 */
[----:B------:R-:W-:Y:S01]  /*2290*/  IMAD R5, R8, R5, R2 ;  /* 0x0000000508057224 */ /* 0x000fe200078e0202 */
[----:B------:R-:W-:Y:S01]  /*22a0*/  IABS R2, R7 ;  /* 0x0000000700027213 */ /* 0x000fe20000000000 */
[----:B------:R-:W-:-:S03]  /*22b0*/  IMAD.HI.U32 R12, R9, R6, RZ ;  /* 0x00000006090c7227 */ /* 0x000fc600078e00ff */
[----:B------:R0:W-:Y:S01]  /*22c0*/  STL [R1+0x80], R5 ;  /* 0x0000800501007387 */ /* 0x0001e20000100800 */
[----:B-1----:R-:W-:Y:S02]  /*22d0*/  VIADD R7, R0, 0x3c ;  /* 0x0000003c00077836 */ /* 0x002fe40000000000 */
[----:B------:R-:W-:Y:S02]  /*22e0*/  IMAD.MOV R12, RZ, RZ, -R12 ;  /* 0x000000ffff0c7224 */ /* 0x000fe400078e0a0c */
[----:B------:R-:W-:Y:S01]  /*22f0*/  IMAD.MOV R3, RZ, RZ, -R3 ;  /* 0x000000ffff037224 */ /* 0x000fe200078e0a03 */
[----:B------:R1:W-:Y:S01]  /*2300*/  STL [R1+0x1008], R7 ;  /* 0x0010080701007387 */ /* 0x0003e20000100800 */
[C---:B------:R-:W-:Y:S02]  /*2310*/  IMAD R67, R8.reuse, R4, R67 ;  /* 0x0000000408437224 */ /* 0x040fe400078e0243 */
[----:B------:R-:W-:Y:S02]  /*2320*/  IMAD R6, R8, R12, R6 ;  /* 0x0000000c08067224 */ /* 0x000fe400078e0206 */
[----:B0-----:R-:W-:-:S02]  /*2330*/  VIADD R5, R0, 0x3d ;  /* 0x0000003d00057836 */ /* 0x001fc40000000000 */
[C---:B------:R-:W-:Y:S01]  /*2340*/  IMAD.HI.U32 R4, R9.reuse, R2, RZ ;  /* 0x0000000209047227 */ /* 0x040fe200078e00ff */
[----:B-1----:R-:W-:Y:S02]  /*2350*/  IABS R7, R7 ;  /* 0x0000000700077213 */ /* 0x002fe40000000000 */
[----:B------:R0:W-:Y:S01]  /*2360*/  STL [R1+0xff8], R5 ;  /* 0x000ff80501007387 */ /* 0x0001e20000100800 */
[----:B------:R-:W-:Y:S01]  /*2370*/  IMAD R68, R8, R3, R68 ;  /* 0x0000000308447224 */ /* 0x000fe200078e0244 */
[----:B------:R-:W-:Y:S01]  /*2380*/  IABS R3, R11 ;  /* 0x0000000b00037213 */ /* 0x000fe20000000000 */
[----:B------:R-:W-:Y:S01]  /*2390*/  IMAD.MOV R4, RZ, RZ, -R4 ;  /* 0x000000ffff047224 */ /* 0x000fe200078e0a04 */
[----:B------:R1:W-:Y:S01]  /*23a0*/  STL [R1+0x1018], R11 ;  /* 0x0010180b01007387 */ /* 0x0003e20000100800 */
[----:B------:R-:W-:-:S03]  /*23b0*/  IMAD.HI.U32 R12, R9, R7, RZ ;  /* 0x00000007090c7227 */ /* 0x000fc600078e00ff */
[----:B------:R2:W-:Y:S01]  /*23c0*/  STL [R1+0x90], R6 ;  /* 0x0000900601007387 */ /* 0x0005e20000100800 */
[----:B------:R-:W-:Y:S01]  /*23d0*/  IMAD R2, R8, R4, R2 ;  /* 0x0000000408027224 */ /* 0x000fe200078e0202 */
[----:B0-----:R-:W-:Y:S01]  /*23e0*/  IABS R5, R5 ;  /* 0x0000000500057213 */ /* 0x001fe20000000000 */
[----:B------:R-:W-:Y:S02]  /*23f0*/  IMAD.MOV R12, RZ, RZ, -R12 ;  /* 0x000000ffff0c7224 */ /* 0x000fe400078e0a0c */
[C---:B------:R-:W-:Y:S01]  /*2400*/  IMAD.HI.U32 R4, R9.reuse, R3, RZ ;  /* 0x0000000309047227 */ /* 0x040fe200078e00ff */
[----:B------:R0:W-:Y:S03]  /*2410*/  STL [R1+0xa8], R2 ;  /* 0x0000a80201007387 */ /* 0x0001e60000100800 */
[----:B-1----:R-:W-:Y:S01]  /*2420*/  VIADD R11, R0, 0x40 ;  /* 0x00000040000b7836 */ /* 0x002fe20000000000 */
[----:B------:R-:W-:Y:S01]  /*2430*/  STL [R1+0xfdc], R13 ;  /* 0x000fdc0d01007387 */ /* 0x000fe20000100800 */
[----:B--2---:R-:W-:-:S03]  /*2440*/  IMAD.HI.U32 R6, R9, R5, RZ ;  /* 0x0000000509067227 */ /* 0x004fc600078e00ff */
[----:B------:R1:W-:Y:S01]  /*2450*/  STL [R1+0xff0], R11 ;  /* 0x000ff00b01007387 */ /* 0x0003e20000100800 */
[----:B------:R-:W-:Y:S01]  /*2460*/  IMAD.MOV R6, RZ, RZ, -R6 ;  /* 0x000000ffff067224 */ /* 0x000fe200078e0a06 */
[----:B------:R-:W-:Y:S01]  /*2470*/  IABS R69, R11 ;  /* 0x0000000b00457213 */ /* 0x000fe20000000000 */
[C---:B------:R-:W-:Y:S01]  /*2480*/  IMAD R7, R8.reuse, R12, R7 ;  /* 0x0000000c08077224 */ /* 0x040fe200078e0207 */
[----:B0-----:R-:W-:Y:S01]  /*2490*/  IABS R2, R13 ;  /* 0x0000000d00027213 */ /* 0x001fe20000000000 */
[----:B------:R-:W-:Y:S02]  /*24a0*/  IMAD.MOV R4, RZ, RZ, -R4 ;  /* 0x000000ffff047224 */ /* 0x000fe400078e0a04 */
[C---:B------:R-:W-:Y:S01]  /*24b0*/  IMAD R5, R8.reuse, R6, R5 ;  /* 0x0000000608057224 */ /* 0x040fe200078e0205 */
[----:B------:R0:W-:Y:S01]  /*24c0*/  STL [R1+0xb0], R7 ;  /* 0x0000b00701007387 */ /* 0x0001e20000100800 */
[----:B------:R-:W-:Y:S02]  /*24d0*/  IMAD R3, R8, R4, R3 ;  /* 0x0000000408037224 */ /* 0x000fe400078e0203 */
[----:B-1----:R-:W-:Y:S01]  /*24e0*/  VIADD R11, R0, 0x41 ;  /* 0x00000041000b7836 */ /* 0x002fe20000000000 */
[----:B------:R1:W-:Y:S01]  /*24f0*/  STL [R1+0xdc], R5 ;  /* 0x0000dc0501007387 */ /* 0x0003e20000100800 */
[----:B------:R-:W-:-:S03]  /*2500*/  IMAD.HI.U32 R6, R9, R2, RZ ;  /* 0x0000000209067227 */ /* 0x000fc600078e00ff */
[----:B------:R2:W-:Y:S01]  /*2510*/  STL [R1+0xe0], R3 ;  /* 0x0000e00301007387 */ /* 0x0005e20000100800 */
[----:B------:R-:W-:Y:S01]  /*2520*/  IMAD.HI.U32 R4, R9, R69, RZ ;  /* 0x0000004509047227 */ /* 0x000fe200078e00ff */
[----:B------:R-:W-:Y:S02]  /*2530*/  IABS R70, R11 ;  /* 0x0000000b00467213 */ /* 0x000fe40000000000 */
[----:B------:R3:W-:Y:S01]  /*2540*/  STL [R1+0xfcc], R11 ;  /* 0x000fcc0b01007387 */ /* 0x0007e20000100800 */
[C---:B0-----:R-:W-:Y:S02]  /*2550*/  VIADD R7, R0.reuse, 0x43 ;  /* 0x0000004300077836 */ /* 0x041fe40000000000 */
[----:B-1----:R-:W-:Y:S02]  /*2560*/  VIADD R5, R0, 0x42 ;  /* 0x0000004200057836 */ /* 0x002fe40000000000 */
[----:B------:R-:W-:Y:S01]  /*2570*/  IMAD.MOV R6, RZ, RZ, -R6 ;  /* 0x000000ffff067224 */ /* 0x000fe200078e0a06 */
[----:B--2---:R-:W-:Y:S01]  /*2580*/  IABS R3, R7 ;  /* 0x0000000700037213 */ /* 0x004fe20000000000 */
[----:B------:R-:W-:Y:S01]  /*2590*/  IMAD.MOV R4, RZ, RZ, -R4 ;  /* 0x000000ffff047224 */ /* 0x000fe200078e0a04 */
[----:B------:R0:W-:Y:S01]  /*25a0*/  STL [R1+0xfc8], R5 ;  /* 0x000fc80501007387 */ /* 0x0001e20000100800 */
[----:B------:R-:W-:-:S02]  /*25b0*/  IMAD R2, R8, R6, R2 ;  /* 0x0000000608027224 */ /* 0x000fc400078e0202 */
[----:B------:R-:W-:Y:S01]  /*25c0*/  VIADD R12, R0, 0x44 ;  /* 0x00000044000c7836 */ /* 0x000fe20000000000 */
[----:B------:R1:W-:Y:S01]  /*25d0*/  STL [R1+0xfd0], R7 ;  /* 0x000fd00701007387 */ /* 0x0003e20000100800 */
[----:B------:R-:W-:Y:S02]  /*25e0*/  IMAD R69, R8, R4, R69 ;  /* 0x0000000408457224 */ /* 0x000fe400078e0245 */
[----:B---3--:R-:W-:Y:S01]  /*25f0*/  VIADD R11, R0, 0x45 ;  /* 0x00000045000b7836 */ /* 0x008fe20000000000 */
[----:B------:R2:W-:Y:S01]  /*2600*/  STL [R1+0x104], R2 ;  /* 0x0001040201007387 */ /* 0x0005e20000100800 */
[----:B------:R-:W-:Y:S01]  /*2610*/  IMAD.HI.U32 R4, R9, R3, RZ ;  /* 0x0000000309047227 */ /* 0x000fe200078e00ff */
[----:B0-----:R-:W-:Y:S02]  /*2620*/  IABS R5, R5 ;  /* 0x0000000500057213 */ /* 0x001fe40000000000 */
[----:B------:R-:W-:Y:S01]  /*2630*/  IABS R6, R12 ;  /* 0x0000000c00067213 */ /* 0x000fe20000000000 */
[----:B------:R0:W-:Y:S01]  /*2640*/  STL [R1+0x1010], R12 ;  /* 0x0010100c01007387 */ /* 0x0001e20000100800 */
[----:B------:R-:W-:-:S02]  /*2650*/  IMAD.MOV R4, RZ, RZ, -R4 ;  /* 0x000000ffff047224 */ /* 0x000fc400078e0a04 */
[C---:B-1----:R-:W-:Y:S01]  /*2660*/  IMAD.HI.U32 R7, R9.reuse, R5, RZ ;  /* 0x0000000509077227 */ /* 0x042fe200078e00ff */
[----:B------:R1:W-:Y:S03]  /*2670*/  STL [R1+0x1004], R11 ;  /* 0x0010040b01007387 */ /* 0x0003e60000100800 */
[----:B------:R-:W-:Y:S02]  /*2680*/  IMAD.MOV R7, RZ, RZ, -R7 ;  /* 0x000000ffff077224 */ /* 0x000fe400078e0a07 */
[----:B--2---:R-:W-:-:S04]  /*2690*/  IMAD.HI.U32 R2, R9, R70, RZ ;  /* 0x0000004609027227 */ /* 0x004fc800078e00ff */
[C---:B------:R-:W-:Y:S02]  /*26a0*/  IMAD R7, R8.reuse, R7, R5 ;  /* 0x0000000708077224 */ /* 0x040fe400078e0205 */
[----:B------:R-:W-:Y:S02]  /*26b0*/  IMAD.MOV R2, RZ, RZ, -R2 ;  /* 0x000000ffff027224 */ /* 0x000fe400078e0a02 */
[C---:B------:R-:W-:Y:S01]  /*26c0*/  IMAD R3, R8.reuse, R4, R3 ;  /* 0x0000000408037224 */ /* 0x040fe200078e0203 */
[----:B------:R2:W-:Y:S01]  /*26d0*/  STL [R1+0x10c], R7 ;  /* 0x00010c0701007387 */ /* 0x0005e20000100800 */
[----:B------:R-:W-:Y:S01]  /*26e0*/  IMAD R70, R8, R2, R70 ;  /* 0x0000000208467224 */ /* 0x000fe200078e0246 */
[----:B------:R-:W-:Y:S01]  /*26f0*/  IABS R2, R11 ;  /* 0x0000000b00027213 */ /* 0x000fe20000000000 */
[C---:B------:R-:W-:Y:S01]  /*2700*/  VIADD R5, R0.reuse, 0x46 ;  /* 0x0000004600057836 */ /* 0x040fe20000000000 */
[----:B------:R3:W-:Y:S01]  /*2710*/  STL [R1+0x130], R3 ;  /* 0x0001300301007387 */ /* 0x0007e20000100800 */
[----:B0-----:R-:W-:-:S02]  /*2720*/  VIADD R12, R0, 0x47 ;  /* 0x00000047000c7836 */ /* 0x001fc40000000000 */
[C---:B-1----:R-:W-:Y:S01]  /*2730*/  VIADD R11, R0.reuse, 0x48 ;  /* 0x00000048000b7836 */ /* 0x042fe20000000000 */
[----:B------:R0:W-:Y:S01]  /*2740*/  STL [R1+0xfd8], R5 ;  /* 0x000fd80501007387 */ /* 0x0001e20000100800 */
[----:B------:R-:W-:Y:S01]  /*2750*/  IABS R4, R5 ;  /* 0x0000000500047213 */ /* 0x000fe20000000000 */
[----:B--2---:R-:W-:Y:S02]  /*2760*/  IMAD.HI.U32 R7, R9, R6, RZ ;  /* 0x0000000609077227 */ /* 0x004fe400078e00ff */
[----:B------:R-:W-:Y:S01]  /*2770*/  STL [R1+0xfe0], R12 ;  /* 0x000fe00c01007387 */ /* 0x000fe20000100800 */
[----:B------:R-:W-:Y:S01]  /*2780*/  IABS R71, R11 ;  /* 0x0000000b00477213 */ /* 0x000fe20000000000 */
[----:B------:R-:W-:Y:S01]  /*2790*/  IMAD.MOV R7, RZ, RZ, -R7 ;  /* 0x000000ffff077224 */ /* 0x000fe200078e0a07 */
[----:B---3--:R-:W-:Y:S01]  /*27a0*/  IABS R3, R12 ;  /* 0x0000000c00037213 */ /* 0x008fe20000000000 */
[----:B------:R1:W-:Y:S01]  /*27b0*/  STL [R1+0xfe4], R11 ;  /* 0x000fe40b01007387 */ /* 0x0003e20000100800 */
[----:B------:R-:W-:-:S02]  /*27c0*/  VIADD R13, R0, 0x4e ;  /* 0x0000004e000d7836 */ /* 0x000fc40000000000 */
[----:B------:R-:W-:Y:S02]  /*27d0*/  IMAD R6, R8, R7, R6 ;  /* 0x0000000708067224 */ /* 0x000fe400078e0206 */
[----:B0-----:R-:W-:-:S03]  /*27e0*/  IMAD.HI.U32 R5, R9, R2, RZ ;  /* 0x0000000209057227 */ /* 0x001fc600078e00ff */
[----:B------:R0:W-:Y:S01]  /*27f0*/  STL [R1+0x138], R6 ;  /* 0x0001380601007387 */ /* 0x0001e20000100800 */
[----:B------:R-:W-:Y:S02]  /*2800*/  IMAD.MOV R5, RZ, RZ, -R5 ;  /* 0x000000ffff057224 */ /* 0x000fe400078e0a05 */
[----:B-1----:R-:W-:Y:S02]  /*2810*/  VIADD R11, R0, 0x49 ;  /* 0x00000049000b7836 */ /* 0x002fe40000000000 */
[----:B------:R-:W-:Y:S02]  /*2820*/  IMAD R2, R8, R5, R2 ;  /* 0x0000000508027224 */ /* 0x000fe400078e0202 */
[C---:B------:R-:W-:Y:S01]  /*2830*/  IMAD.HI.U32 R5, R9.reuse, R3, RZ ;  /* 0x0000000309057227 */ /* 0x040fe200078e00ff */
[----:B------:R-:W-:Y:S02]  /*2840*/  IABS R72, R11 ;  /* 0x0000000b00487213 */ /* 0x000fe40000000000 */
[----:B------:R1:W-:Y:S01]  /*2850*/  STL [R1+0x15c], R2 ;  /* 0x00015c0201007387 */ /* 0x0003e20000100800 */
[----:B0-----:R-:W-:-:S03]  /*2860*/  IMAD.HI.U32 R6, R9, R4, RZ ;  /* 0x0000000409067227 */ /* 0x001fc600078e00ff */
[----:B------:R-:W-:Y:S01]  /*2870*/  STL [R1+0xff4], R11 ;  /* 0x000ff40b01007387 */ /* 0x000fe20000100800 */
[----:B------:R-:W-:Y:S02]  /*2880*/  IMAD.MOV R6, RZ, RZ, -R6 ;  /* 0x000000ffff067224 */ /* 0x000fe400078e0a06 */
[----:B------:R-:W-:Y:S02]  /*2890*/  VIADD R7, R0, 0x4a ;  /* 0x0000004a00077836 */ /* 0x000fe40000000000 */
[----:B------:R-:W-:Y:S02]  /*28a0*/  IMAD.MOV R5, RZ, RZ, -R5 ;  /* 0x000000ffff057224 */ /* 0x000fe400078e0a05 */
[C---:B------:R-:W-:Y:S01]  /*28b0*/  IMAD R6, R8.reuse, R6, R4 ;  /* 0x0000000608067224 */ /* 0x040fe200078e0204 */
[----:B------:R0:W-:Y:S01]  /*28c0*/  STL [R1+0x1000], R7 ;  /* 0x0010000701007387 */ /* 0x0001e20000100800 */
[----:B------:R-:W-:Y:S01]  /*28d0*/  IMAD R3, R8, R5, R3 ;  /* 0x0000000508037224 */ /* 0x000fe200078e0203 */
[----:B------:R-:W-:Y:S01]  /*28e0*/  IABS R4, R7 ;  /* 0x0000000700047213 */ /* 0x000fe20000000000 */
[----:B------:R-:W-:Y:S01]  /*28f0*/  VIADD R12, R0, 0x4b ;  /* 0x0000004b000c7836 */ /* 0x000fe20000000000 */
[----:B------:R2:W-:Y:S01]  /*2900*/  STL [R1+0x168], R6 ;  /* 0x0001680601007387 */ /* 0x0005e20000100800 */
[----:B-1----:R-:W-:-:S03]  /*2910*/  IMAD.HI.U32 R2, R9, R71, RZ ;  /* 0x0000004709027227 */ /* 0x002fc600078e00ff */
[----:B------:R1:W-:Y:S01]  /*2920*/  STL [R1+0x180], R3 ;  /* 0x0001800301007387 */ /* 0x0003e20000100800 */
[----:B------:R-:W-:-:S03]  /*2930*/  IMAD.HI.U32 R5, R9, R4, RZ ;  /* 0x0000000409057227 */ /* 0x000fc600078e00ff */
[----:B------:R3:W-:Y:S01]  /*2940*/  STL [R1+0xfd4], R12 ;  /* 0x000fd40c01007387 */ /* 0x0007e20000100800 */
[----:B0-----:R-:W-:-:S04]  /*2950*/  IMAD.HI.U32 R7, R9, R72, RZ ;  /* 0x0000004809077227 */ /* 0x001fc800078e00ff */
[----:B--2---:R-:W-:Y:S01]  /*2960*/  VIADD R6, R0, 0x4c ;  /* 0x0000004c00067836 */ /* 0x004fe20000000000 */
[----:B-1----:R-:W-:Y:S01]  /*2970*/  IABS R3, R12 ;  /* 0x0000000c00037213 */ /* 0x002fe20000000000 */
[----:B------:R-:W-:Y:S02]  /*2980*/  IMAD.MOV R7, RZ, RZ, -R7 ;  /* 0x000000ffff077224 */ /* 0x000fe400078e0a07 */
[----:B------:R-:W-:Y:S01]  /*2990*/  IMAD.MOV R5, RZ, RZ, -R5 ;  /* 0x000000ffff057224 */ /* 0x000fe200078e0a05 */
[----:B------:R0:W-:Y:S01]  /*29a0*/  STL [R1+0x103c], R6 ;  /* 0x00103c0601007387 */ /* 0x0001e20000100800 */
[----:B------:R-:W-:Y:S02]  /*29b0*/  IMAD R72, R8, R7, R72 ;  /* 0x0000000708487224 */ /* 0x000fe400078e0248 */
[----:B---3--:R-:W-:-:S04]  /*29c0*/  IMAD.HI.U32 R12, R9, R3, RZ ;  /* 0x00000003090c7227 */ /* 0x008fc800078e00ff */
[----:B------:R-:W-:Y:S02]  /*29d0*/  IMAD.MOV R2, RZ, RZ, -R2 ;  /* 0x000000ffff027224 */ /* 0x000fe400078e0a02 */
[----:B------:R-:W-:Y:S01]  /*29e0*/  VIADD R11, R0, 0x4d ;  /* 0x0000004d000b7836 */ /* 0x000fe20000000000 */
[----:B0-----:R-:W-:Y:S01]  /*29f0*/  IABS R6, R6 ;  /* 0x0000000600067213 */ /* 0x001fe20000000000 */
[----:B------:R-:W-:Y:S02]  /*2a00*/  IMAD R4, R8, R5, R4 ;  /* 0x0000000508047224 */ /* 0x000fe400078e0204 */
[----:B------:R-:W-:Y:S01]  /*2a10*/  IMAD.MOV R12, RZ, RZ, -R12 ;  /* 0x000000ffff0c7224 */ /* 0x000fe200078e0a0c */
[----:B------:R0:W-:Y:S01]  /*2a20*/  STL [R1+0x1038], R11 ;  /* 0x0010380b01007387 */ /* 0x0001e20000100800 */
[----:B------:R-:W-:-:S03]  /*2a30*/  IMAD.HI.U32 R7, R9, R6, RZ ;  /* 0x0000000609077227 */ /* 0x000fc600078e00ff */
[----:B------:R1:W-:Y:S01]  /*2a40*/  STL [R1+0x198], R4 ;  /* 0x0001980401007387 */ /* 0x0003e20000100800 */
[C---:B------:R-:W-:Y:S01]  /*2a50*/  IMAD R71, R8.reuse, R2, R71 ;  /* 0x0000000208477224 */ /* 0x040fe200078e0247 */
[----:B------:R-:W-:Y:S01]  /*2a60*/  IABS R2, R11 ;  /* 0x0000000b00027213 */ /* 0x000fe20000000000 */
[----:B------:R-:W-:Y:S01]  /*2a70*/  IMAD.MOV R7, RZ, RZ, -R7 ;  /* 0x000000ffff077224 */ /* 0x000fe200078e0a07 */
[----:B------:R-:W-:Y:S01]  /*2a80*/  STL [R1+0x101c], R13 ;  /* 0x00101c0d01007387 */ /* 0x000fe20000100800 */
[----:B------:R-:W-:Y:S02]  /*2a90*/  IMAD R12, R8, R12, R3 ;  /* 0x0000000c080c7224 */ /* 0x000fe400078e0203 */
[----:B0-----:R-:W-:Y:S02]  /*2aa0*/  VIADD R11, R0, 0x4f ;  /* 0x0000004f000b7836 */ /* 0x001fe40000000000 */
[----:B------:R-:W-:Y:S01]  /*2ab0*/  IMAD R6, R8, R7, R6 ;  /* 0x0000000708067224 */ /* 0x000fe200078e0206 */
[----:B-1----:R-:W-:Y:S01]  /*2ac0*/  IABS R4, R13 ;  /* 0x0000000d00047213 */ /* 0x002fe20000000000 */
[----:B------:R-:W-:Y:S01]  /*2ad0*/  IMAD.HI.U32 R5, R9, R2, RZ ;  /* 0x0000000209057227 */ /* 0x000fe200078e00ff */
[----:B------:R0:W-:Y:S01]  /*2ae0*/  STL [R1+0x1020], R11 ;  /* 0x0010200b01007387 */ /* 0x0001e20000100800 */
[----:B------:R-:W-:-:S02]  /*2af0*/  IABS R3, R11 ;  /* 0x0000000b00037213 */ /* 0x000fc40000000000 */
[----:B------:R-:W-:Y:S01]  /*2b00*/  IMAD.MOV R5, RZ, RZ, -R5 ;  /* 0x000000ffff057224 */ /* 0x000fe200078e0a05 */
[----:B------:R1:W-:Y:S01]  /*2b10*/  STL [R1+0x2c0], R12 ;  /* 0x0002c00c01007387 */ /* 0x0003e20000100800 */
[----:B------:R-:W-:Y:S02]  /*2b20*/  VIADD R7, R0, 0x52 ;  /* 0x0000005200077836 */ /* 0x000fe40000000000 */
[----:B------:R-:W-:Y:S01]  /*2b30*/  IMAD R2, R8, R5, R2 ;  /* 0x0000000508027224 */ /* 0x000fe200078e0202 */
[----:B------:R2:W-:Y:S01]  /*2b40*/  STL [R1+0x314], R6 ;  /* 0x0003140601007387 */ /* 0x0005e20000100800 */
[----:B------:R-:W-:-:S03]  /*2b50*/  IMAD.HI.U32 R5, R9, R3, RZ ;  /* 0x0000000309057227 */ /* 0x000fc600078e00ff */
[----:B------:R3:W-:Y:S01]  /*2b60*/  STL [R1+0x504], R2 ;  /* 0x0005040201007387 */ /* 0x0007e20000100800 */
[C---:B0-----:R-:W-:Y:S02]  /*2b70*/  VIADD R11, R0.reuse, 0x51 ;  /* 0x00000051000b7836 */ /* 0x041fe40000000000 */
[----:B-1----:R-:W-:Y:S02]  /*2b80*/  VIADD R12, R0, 0x50 ;  /* 0x00000050000c7836 */ /* 0x002fe40000000000 */
[----:B------:R-:W-:Y:S01]  /*2b90*/  IMAD.MOV R5, RZ, RZ, -R5 ;  /* 0x000000ffff057224 */ /* 0x000fe200078e0a05 */
[----:B------:R-:W-:Y:S01]  /*2ba0*/  IABS R74, R11 ;  /* 0x0000000b004a7213 */ /* 0x000fe20000000000 */
[----:B--2---:R-:W-:Y:S01]  /*2bb0*/  IMAD.HI.U32 R6, R9, R4, RZ ;  /* 0x0000000409067227 */ /* 0x004fe200078e00ff */
[----:B------:R-:W-:Y:S01]  /*2bc0*/  IABS R73, R12 ;  /* 0x0000000c00497213 */ /* 0x000fe20000000000 */
[----:B------:R-:W-:Y:S01]  /*2bd0*/  STL [R1+0xfe8], R12 ;  /* 0x000fe80c01007387 */ /* 0x000fe20000100800 */
[----:B---3--:R-:W-:Y:S01]  /*2be0*/  IABS R2, R7 ;  /* 0x0000000700027213 */ /* 0x008fe20000000000 */
[----:B------:R-:W-:-:S02]  /*2bf0*/  IMAD.MOV R6, RZ, RZ, -R6 ;  /* 0x000000ffff067224 */ /* 0x000fc400078e0a06 */
[----:B------:R0:W-:Y:S01]  /*2c00*/  STL [R1+0x102c], R11 ;  /* 0x00102c0b01007387 */ /* 0x0001e20000100800 */
[C---:B------:R-:W-:Y:S02]  /*2c10*/  IMAD R3, R8.reuse, R5, R3 ;  /* 0x0000000508037224 */ /* 0x040fe400078e0203 */
[----:B------:R-:W-:Y:S01]  /*2c20*/  IMAD R4, R8, R6, R4 ;  /* 0x0000000608047224 */ /* 0x000fe200078e0204 */
[----:B------:R1:W-:Y:S01]  /*2c30*/  STL [R1+0x1034], R7 ;  /* 0x0010340701007387 */ /* 0x0003e20000100800 */
[----:B------:R-:W-:-:S03]  /*2c40*/  IMAD.HI.U32 R6, R9, R74, RZ ;  /* 0x0000004a09067227 */ /* 0x000fc600078e00ff */
[----:B------:R2:W-:Y:S01]  /*2c50*/  STL [R1+0x50c], R4 ;  /* 0x00050c0401007387 */ /* 0x0005e20000100800 */
[----:B------:R-:W-:-:S03]  /*2c60*/  IMAD.HI.U32 R5, R9, R2, RZ ;  /* 0x0000000209057227 */ /* 0x000fc600078e00ff */
[----:B------:R3:W-:Y:S01]  /*2c70*/  STL [R1+0x514], R3 ;  /* 0x0005140301007387 */ /* 0x0007e20000100800 */
[C---:B0-----:R-:W-:Y:S02]  /*2c80*/  VIADD R11, R0.reuse, 0x53 ;  /* 0x00000053000b7836 */ /* 0x041fe40000000000 */
[----:B-1----:R-:W-:Y:S02]  /*2c90*/  VIADD R7, R0, 0x54 ;  /* 0x0000005400077836 */ /* 0x002fe40000000000 */
[----:B------:R-:W-:Y:S01]  /*2ca0*/  IMAD.MOV R6, RZ, RZ, -R6 ;  /* 0x000000ffff067224 */ /* 0x000fe200078e0a06 */
[----:B------:R-:W-:Y:S01]  /*2cb0*/  STL [R1+0x1014], R11 ;  /* 0x0010140b01007387 */ /* 0x000fe20000100800 */
[----:B--2---:R-:W-:Y:S01]  /*2cc0*/  IMAD.HI.U32 R4, R9, R73, RZ ;  /* 0x0000004909047227 */ /* 0x004fe200078e00ff */
[----:B---3--:R-:W-:-:S03]  /*2cd0*/  IABS R3, R11 ;  /* 0x0000000b00037213 */ /* 0x008fc60000000000 */
[----:B------:R-:W-:Y:S01]  /*2ce0*/  IMAD.MOV R4, RZ, RZ, -R4 ;  /* 0x000000ffff047224 */ /* 0x000fe200078e0a04 */
[----:B------:R0:W-:Y:S01]  /*2cf0*/  STL [R1+0x1078], R7 ;  /* 0x0010780701007387 */ /* 0x0001e20000100800 */
[----:B------:R-:W-:Y:S02]  /*2d00*/  IMAD.MOV R5, RZ, RZ, -R5 ;  /* 0x000000ffff057224 */ /* 0x000fe400078e0a05 */
[C---:B------:R-:W-:Y:S01]  /*2d10*/  IMAD R73, R8.reuse, R4, R73 ;  /* 0x0000000408497224 */ /* 0x040fe200078e0249 */
[----:B------:R-:W-:Y:S01]  /*2d20*/  IABS R4, R7 ;  /* 0x0000000700047213 */ /* 0x000fe20000000000 */
[C---:B------:R-:W-:Y:S02]  /*2d30*/  IMAD R74, R8.reuse, R6, R74 ;  /* 0x00000006084a7224 */ /* 0x040fe400078e024a */
[----:B------:R-:W-:Y:S02]  /*2d40*/  IMAD R2, R8, R5, R2 ;  /* 0x0000000508027224 */ /* 0x000fe400078e0202 */
[----:B------:R-:W-:-:S02]  /*2d50*/  VIADD R6, R0, 0x55 ;  /* 0x0000005500067836 */ /* 0x000fc40000000000 */
[C---:B0-----:R-:W-:Y:S01]  /*2d60*/  IMAD.HI.U32 R7, R9.reuse, R3, RZ ;  /* 0x0000000309077227 */ /* 0x041fe200078e00ff */
[----:B------:R-:W-:Y:S03]  /*2d70*/  STL [R1+0x51c], R2 ;  /* 0x00051c0201007387 */ /* 0x000fe60000100800 */
[----:B------:R-:W-:Y:S01]  /*2d80*/  VIADD R12, R0, 0x56 ;  /* 0x00000056000c7836 */ /* 0x000fe20000000000 */
[----:B------:R0:W-:Y:S01]  /*2d90*/  STL [R1+0x1048], R6 ;  /* 0x0010480601007387 */ /* 0x0001e20000100800 */
[----:B------:R-:W-:-:S03]  /*2da0*/  IMAD.HI.U32 R5, R9, R4, RZ ;  /* 0x0000000409057227 */ /* 0x000fc600078e00ff */
[----:B------:R1:W-:Y:S01]  /*2db0*/  STL [R1+0x1050], R12 ;  /* 0x0010500c01007387 */ /* 0x0003e20000100800 */
[----:B------:R-:W-:Y:S02]  /*2dc0*/  IMAD.MOV R7, RZ, RZ, -R7 ;  /* 0x000000ffff077224 */ /* 0x000fe400078e0a07 */
[----:B------:R-:W-:Y:S02]  /*2dd0*/  VIADD R11, R0, 0x57 ;  /* 0x00000057000b7836 */ /* 0x000fe40000000000 */
[----:B------:R-:W-:Y:S01]  /*2de0*/  IMAD.MOV R5, RZ, RZ, -R5 ;  /* 0x000000ffff057224 */ /* 0x000fe200078e0a05 */
[----:B0-----:R-:W-:Y:S01]  /*2df0*/  IABS R6, R6 ;  /* 0x0000000600067213 */ /* 0x001fe20000000000 */
[C---:B------:R-:W-:Y:S01]  /*2e00*/  IMAD R7, R8.reuse, R7, R3 ;  /* 0x0000000708077224 */ /* 0x040fe200078e0203 */
[----:B------:R-:W-:Y:S01]  /*2e10*/  IABS R2, R11 ;  /* 0x0000000b00027213 */ /* 0x000fe20000000000 */
[----:B------:R-:W-:Y:S01]  /*2e20*/  IMAD R5, R8, R5, R4 ;  /* 0x0000000508057224 */ /* 0x000fe200078e0204 */
[----:B-1----:R-:W-:Y:S01]  /*2e30*/  IABS R12, R12 ;  /* 0x0000000c000c7213 */ /* 0x002fe20000000000 */
[----:B------:R-:W-:Y:S01]  /*2e40*/  STL [R1+0x1060], R11 ;  /* 0x0010600b01007387 */ /* 0x000fe20000100800 */
[----:B------:R-:W-:-:S02]  /*2e50*/  VIADD R29, R0, 0xc9 ;  /* 0x000000c9001d7836 */ /* 0x000fc40000000000 */
[C---:B------:R-:W-:Y:S01]  /*2e60*/  VIADD R28, R0.reuse, 0xd0 ;  /* 0x000000d0001c7836 */ /* 0x040fe20000000000 */
[----:B------:R0:W-:Y:S01]  /*2e70*/  STL [R1+0x538], R7 ;  /* 0x0005380701007387 */ /* 0x0001e20000100800 */
[----:B------:R-:W-:Y:S01]  /*2e80*/  IMAD.MOV.U32 R3, RZ, RZ, R12 ;  /* 0x000000ffff037224 */ /* 0x000fe200078e000c */
[----:B------:R-:W-:Y:S01]  /*2e90*/  IABS R61, R29 ;  /* 0x0000001d003d7213 */ /* 0x000fe20000000000 */
[----:B------:R-:W-:Y:S01]  /*2ea0*/  VIADD R12, R0, 0x58 ;  /* 0x00000058000c7836 */ /* 0x000fe20000000000 */
[----:B------:R1:W-:Y:S01]  /*2eb0*/  STL [R1+0x534], R5 ;  /* 0x0005340501007387 */ /* 0x0003e20000100800 */
[C---:B------:R-:W-:Y:S01]  /*2ec0*/  IMAD.HI.U32 R4, R9.reuse, R3, RZ ;  /* 0x0000000309047227 */ /* 0x040fe200078e00ff */
[----:B------:R-:W-:Y:S02]  /*2ed0*/  IABS R50, R28 ;  /* 0x0000001c00327213 */ /* 0x000fe40000000000 */
[----:B------:R2:W-:Y:S01]  /*2ee0*/  STL [R1+0x1024], R12 ;  /* 0x0010240c01007387 */ /* 0x0005e20000100800 */
[----:B------:R-:W-:Y:S01]  /*2ef0*/  IMAD.MOV R4, RZ, RZ, -R4 ;  /* 0x000000ffff047224 */ /* 0x000fe200078e0a04 */
[----:B------:R-:W-:Y:S01]  /*2f00*/  IABS R75, R12 ;  /* 0x0000000c004b7213 */ /* 0x000fe20000000000 */
[----:B0-----:R-:W-:-:S04]  /*2f10*/  IMAD.HI.U32 R7, R9, R6, RZ ;  /* 0x0000000609077227 */ /* 0x001fc800078e00ff */
[----:B-1----:R-:W-:-:S04]  /*2f20*/  IMAD.HI.U32 R5, R9, R2, RZ ;  /* 0x0000000209057227 */ /* 0x002fc800078e00ff */
[----:B------:R-:W-:Y:S02]  /*2f30*/  IMAD.MOV R7, RZ, RZ, -R7 ;  /* 0x000000ffff077224 */ /* 0x000fe400078e0a07 */
[----:B------:R-:W-:Y:S02]  /*2f40*/  IMAD.MOV R5, RZ, RZ, -R5 ;  /* 0x000000ffff057224 */ /* 0x000fe400078e0a05 */
[----:B------:R-:W-:Y:S02]  /*2f50*/  VIADD R11, R0, 0x59 ;  /* 0x00000059000b7836 */ /* 0x000fe40000000000 */
[C---:B------:R-:W-:Y:S02]  /*2f60*/  IMAD R6, R8.reuse, R7, R6 ;  /* 0x0000000708067224 */ /* 0x040fe400078e0206 */
[C---:B------:R-:W-:Y:S01]  /*2f70*/  IMAD R3, R8.reuse, R4, R3 ;  /* 0x0000000408037224 */ /* 0x040fe200078e0203 */
[----:B------:R0:W-:Y:S01]  /*2f80*/  STL [R1+0x1070], R11 ;  /* 0x0010700b01007387 */ /* 0x0001e20000100800 */
[----:B------:R-:W-:Y:S01]  /*2f90*/  IMAD R2, R8, R5, R2 ;  /* 0x0000000508027224 */ /* 0x000fe200078e0202 */
[----:B------:R-:W-:Y:S01]  /*2fa0*/  IABS R80, R11 ;  /* 0x0000000b00507213 */ /* 0x000fe20000000000 */
[C---:B------:R-:W-:Y:S01]  /*2fb0*/  VIADD R4, R0.reuse, 0x5a ;  /* 0x0000005a00047836 */ /* 0x040fe20000000000 */
[----:B------:R1:W-:Y:S01]  /*2fc0*/  STL [R1+0x544], R6 ;  /* 0x0005440601007387 */ /* 0x0003e20000100800 */
[----:B------:R-:W-:-:S02]  /*2fd0*/  VIADD R7, R0, 0x5c ;  /* 0x0000005c00077836 */ /* 0x000fc40000000000 */
[C---:B--2---:R-:W-:Y:S01]  /*2fe0*/  VIADD R12, R0.reuse, 0x5d ;  /* 0x0000005d000c7836 */ /* 0x044fe20000000000 */
[----:B------:R2:W-:Y:S01]  /*2ff0*/  STL [R1+0x54c], R3 ;  /* 0x00054c0301007387 */ /* 0x0005e20000100800 */
[----:B------:R-:W-:Y:S01]  /*3000*/  IABS R5, R4 ;  /* 0x0000000400057213 */ /* 0x000fe20000000000 */
[C---:B0-----:R-:W-:Y:S02]  /*3010*/  VIADD R11, R0.reuse, 0x5e ;  /* 0x0000005e000b7836 */ /* 0x041fe40000000000 */
[----:B------:R0:W-:Y:S01]  /*3020*/  STL [R1+0x554], R2 ;  /* 0x0005540201007387 */ /* 0x0001e20000100800 */
[C---:B------:R-:W-:Y:S02]  /*3030*/  VIADD R27, R0.reuse, 0xd1 ;  /* 0x000000d1001b7836 */ /* 0x040fe40000000000 */
[----:B-1----:R-:W-:Y:S01]  /*3040*/  IMAD.HI.U32 R6, R9, R75, RZ ;  /* 0x0000004b09067227 */ /* 0x002fe200078e00ff */
[----:B------:R1:W-:Y:S03]  /*3050*/  STL [R1+0x1044], R4 ;  /* 0x0010440401007387 */ /* 0x0003e60000100800 */
[----:B--2---:R-:W-:-:S02]  /*3060*/  VIADD R3, R0, 0x5b ;  /* 0x0000005b00037836 */ /* 0x004fc40000000000 */
[----:B------:R-:W-:Y:S01]  /*3070*/  IMAD.MOV R6, RZ, RZ, -R6 ;  /* 0x000000ffff067224 */ /* 0x000fe200078e0a06 */
[----:B0-----:R-:W-:Y:S01]  /*3080*/  IABS R2, R7 ;  /* 0x0000000700027213 */ /* 0x001fe20000000000 */
[----:B------:R-:W-:Y:S01]  /*3090*/  VIADD R26, R0, 0xd8 ;  /* 0x000000d8001a7836 */ /* 0x000fe20000000000 */
[----:B------:R0:W-:Y:S01]  /*30a0*/  STL [R1+0x1040], R3 ;  /* 0x0010400301007387 */ /* 0x0001e20000100800 */
[----:B------:R-:W-:Y:S02]  /*30b0*/  IMAD R75, R8, R6, R75 ;  /* 0x00000006084b7224 */ /* 0x000fe400078e024b */
[C---:B-1----:R-:W-:Y:S01]  /*30c0*/  IMAD.HI.U32 R4, R9.reuse, R80, RZ ;  /* 0x0000005009047227 */ /* 0x042fe200078e00ff */
[----:B------:R1:W-:Y:S03]  /*30d0*/  STL [R1+0x10c0], R7 ;  /* 0x0010c00701007387 */ /* 0x0003e60000100800 */
[----:B------:R-:W-:Y:S01]  /*30e0*/  IMAD.MOV R4, RZ, RZ, -R4 ;  /* 0x000000ffff047224 */ /* 0x000fe200078e0a04 */
[----:B------:R2:W-:Y:S01]  /*30f0*/  STL [R1+0x1088], R12 ;  /* 0x0010880c01007387 */ /* 0x0005e20000100800 */
[----:B------:R-:W-:Y:S01]  /*3100*/  IMAD.HI.U32 R6, R9, R2, RZ ;  /* 0x0000000209067227 */ /* 0x000fe200078e00ff */
[----:B0-----:R-:W-:-:S02]  /*3110*/  IABS R3, R3 ;  /* 0x0000000300037213 */ /* 0x001fc40000000000 */
[----:B------:R0:W-:Y:S01]  /*3120*/  STL [R1+0x108c], R11 ;  /* 0x00108c0b01007387 */ /* 0x0001e20000100800 */
[----:B------:R-:W-:Y:S02]  /*3130*/  IMAD R80, R8, R4, R80 ;  /* 0x0000000408507224 */ /* 0x000fe400078e0250 */
[----:B-1----:R-:W-:Y:S01]  /*3140*/  IMAD.HI.U32 R7, R9, R5, RZ ;  /* 0x0000000509077227 */ /* 0x002fe200078e00ff */
[----:B--2---:R-:W-:-:S03]  /*3150*/  IABS R12, R12 ;  /* 0x0000000c000c7213 */ /* 0x004fc60000000000 */
[----:B------:R-:W-:-:S04]  /*3160*/  IMAD.HI.U32 R4, R9, R3, RZ ;  /* 0x0000000309047227 */ /* 0x000fc800078e00ff */
[----:B------:R-:W-:Y:S02]  /*3170*/  IMAD.MOV R7, RZ, RZ, -R7 ;  /* 0x000000ffff077224 */ /* 0x000fe400078e0a07 */
[----:B------:R-:W-:Y:S02]  /*3180*/  IMAD.MOV R4, RZ, RZ, -R4 ;  /* 0x000000ffff047224 */ /* 0x000fe400078e0a04 */
[----:B------:R-:W-:Y:S02]  /*3190*/  IMAD.MOV R6, RZ, RZ, -R6 ;  /* 0x000000ffff067224 */ /* 0x000fe400078e0a06 */
[C---:B------:R-:W-:Y:S01]  /*31a0*/  IMAD R13, R8.reuse, R7, R5 ;  /* 0x00000007080d7224 */ /* 0x040fe200078e0205 */
[----:B------:R-:W-:Y:S01]  /*31b0*/  IABS R7, R11 ;  /* 0x0000000b00077213 */ /* 0x000fe20000000000 */
[C---:B------:R-:W-:Y:S02]  /*31c0*/  IMAD R3, R8.reuse, R4, R3 ;  /* 0x0000000408037224 */ /* 0x040fe400078e0203 */
[----:B------:R-:W-:Y:S01]  /*31d0*/  IMAD.MOV.U32 R5, RZ, RZ, R12 ;  /* 0x000000ffff057224 */ /* 0x000fe200078e000c */
[----:B------:R-:W-:Y:S01]  /*31e0*/  STL [R1+0x55c], R13 ;  /* 0x00055c0d01007387 */ /* 0x000fe20000100800 */
[----:B------:R-:W-:-:S02]  /*31f0*/  IMAD R2, R8, R6, R2 ;  /* 0x0000000608027224 */ /* 0x000fc400078e0202 */
[----:B------:R-:W-:Y:S01]  /*3200*/  VIADD R4, R0, 0x5f ;  /* 0x0000005f00047836 */ /* 0x000fe20000000000 */
[----:B------:R1:W-:Y:S01]  /*3210*/  STL [R1+0x578], R3 ;  /* 0x0005780301007387 */ /* 0x0003e20000100800 */
[----:B------:R-:W-:-:S03]  /*3220*/  IMAD.HI.U32 R6, R9, R5, RZ ;  /* 0x0000000509067227 */ /* 0x000fc600078e00ff */
[----:B------:R2:W-:Y:S01]  /*3230*/  STL [R1+0x574], R2 ;  /* 0x0005740201007387 */ /* 0x0005e20000100800 */
[----:B------:R-:W-:Y:S02]  /*3240*/  IMAD.MOV R6, RZ, RZ, -R6 ;  /* 0x000000ffff067224 */ /* 0x000fe400078e0a06 */
[C---:B------:R-:W-:Y:S01]  /*3250*/  VIADD R12, R0.reuse, 0x60 ;  /* 0x00000060000c7836 */ /* 0x040fe20000000000 */
[----:B------:R3:W-:Y:S01]  /*3260*/  STL [R1+0x106c], R4 ;  /* 0x00106c0401007387 */ /* 0x0007e20000100800 */
[----:B0-----:R-:W-:Y:S02]  /*3270*/  VIADD R11, R0, 0x61 ;  /* 0x00000061000b7836 */ /* 0x001fe40000000000 */
[----:B-1----:R-:W-:Y:S01]  /*3280*/  IMAD.MOV.U32 R3, RZ, RZ, R7 ;  /* 0x000000ffff037224 */ /* 0x002fe200078e0007 */
[----:B------:R-:W-:Y:S01]  /*3290*/  STL [R1+0x1068], R12 ;  /* 0x0010680c01007387 */ /* 0x000fe20000100800 */
[----:B------:R-:W-:Y:S01]  /*32a0*/  IMAD R5, R8, R6, R5 ;  /* 0x0000000608057224 */ /* 0x000fe200078e0205 */
[----:B--2---:R-:W-:Y:S01]  /*32b0*/  IABS R2, R4 ;  /* 0x0000000400027213 */ /* 0x004fe20000000000 */
[----:B------:R-:W-:Y:S01]  /*32c0*/  VIADD R7, R0, 0x63 ;  /* 0x0000006300077836 */ /* 0x000fe20000000000 */
[----:B------:R-:W-:Y:S01]  /*32d0*/  STL [R1+0x10a8], R11 ;  /* 0x0010a80b01007387 */ /* 0x000fe20000100800 */
[----:B------:R-:W-:Y:S01]  /*32e0*/  IABS R76, R12 ;  /* 0x0000000c004c7213 */ /* 0x000fe20000000000 */
[----:B---3--:R-:W-:Y:S01]  /*32f0*/  IMAD.HI.U32 R4, R9, R3, RZ ;  /* 0x0000000309047227 */ /* 0x008fe200078e00ff */
[----:B------:R-:W-:Y:S01]  /*3300*/  IABS R77, R11 ;  /* 0x0000000b004d7213 */ /* 0x000fe20000000000 */
[----:B------:R0:W-:Y:S02]  /*3310*/  STL [R1+0x588], R5 ;  /* 0x0005880501007387 */ /* 0x0001e40000100800 */
[----:B------:R-:W-:-:S02]  /*3320*/  IMAD.MOV R4, RZ, RZ, -R4 ;  /* 0x000000ffff047224 */ /* 0x000fc400078e0a04 */
[----:B------:R-:W-:-:S04]  /*3330*/  IMAD.HI.U32 R6, R9, R2, RZ ;  /* 0x0000000209067227 */ /* 0x000fc800078e00ff */
[----:B------:R-:W-:Y:S02]  /*3340*/  IMAD R3, R8, R4, R3 ;  /* 0x0000000408037224 */ /* 0x000fe400078e0203 */
[----:B0-----:R-:W-:Y:S02]  /*3350*/  VIADD R5, R0, 0x62 ;  /* 0x0000006200057836 */ /* 0x001fe40000000000 */
[----:B------:R-:W-:Y:S01]  /*3360*/  IMAD.MOV R6, RZ, RZ, -R6 ;  /* 0x000000ffff067224 */ /* 0x000fe200078e0a06 */
[----:B------:R0:W-:Y:S01]  /*3370*/  STL [R1+0x584], R3 ;  /* 0x0005840301007387 */ /* 0x0001e20000100800 */
[----:B------:R-:W-:-:S03]  /*3380*/  IMAD.HI.U32 R4, R9, R76, RZ ;  /* 0x0000004c09047227 */ /* 0x000fc600078e00ff */
[----:B------:R1:W-:Y:S01]  /*3390*/  STL [R1+0x1084], R5 ;  /* 0x0010840501007387 */ /* 0x0003e20000100800 */
[----:B------:R-:W-:Y:S01]  /*33a0*/  IMAD R6, R8, R6, R2 ;  /* 0x0000000608067224 */ /* 0x000fe200078e0202 */
[----:B------:R-:W-:Y:S01]  /*33b0*/  IABS R2, R7 ;  /* 0x0000000700027213 */ /* 0x000fe20000000000 */
[----:B------:R-:W-:Y:S01]  /*33c0*/  VIADD R12, R0, 0x65 ;  /* 0x00000065000c7836 */ /* 0x000fe20000000000 */
[----:B------:R2:W-:Y:S01]  /*33d0*/  STL [R1+0x1080], R7 ;  /* 0x0010800701007387 */ /* 0x0005e20000100800 */
[----:B------:R-:W-:Y:S02]  /*33e0*/  IMAD.MOV R4, RZ, RZ, -R4 ;  /* 0x000000ffff047224 */ /* 0x000fe400078e0a04 */
[----:B0-----:R-:W-:Y:S01]  /*33f0*/  IMAD.HI.U32 R3, R9, R77, RZ ;  /* 0x0000004d09037227 */ /* 0x001fe200078e00ff */
[----:B------:R0:W-:Y:S01]  /*3400*/  STL [R1+0x594], R6 ;  /* 0x0005940601007387 */ /* 0x0001e20000100800 */
[----:B-1----:R-:W-:Y:S02]  /*3410*/  IABS R5, R5 ;  /* 0x0000000500057213 */ /* 0x002fe40000000000 */
[----:B------:R-:W-:-:S02]  /*3420*/  IMAD R76, R8, R4, R76 ;  /* 0x00000004084c7224 */ /* 0x000fc400078e024c */
[----:B------:R-:W-:-:S04]  /*3430*/  IMAD.HI.U32 R4, R9, R2, RZ ;  /* 0x0000000209047227 */ /* 0x000fc800078e00ff */
[----:B--2---:R-:W-:Y:S02]  /*3440*/  VIADD R7, R0, 0x64 ;  /* 0x0000006400077836 */ /* 0x004fe40000000000 */
[----:B0-----:R-:W-:-:S03]  /*3450*/  IMAD.HI.U32 R6, R9, R5, RZ ;  /* 0x0000000509067227 */ /* 0x001fc600078e00ff */
[----:B------:R0:W-:Y:S01]  /*3460*/  STL [R1+0x10c8], R7 ;  /* 0x0010c80701007387 */ /* 0x0001e20000100800 */
[----:B------:R-:W-:Y:S02]  /*3470*/  IMAD.MOV R6, RZ, RZ, -R6 ;  /* 0x000000ffff067224 */ /* 0x000fe400078e0a06 */
[----:B------:R-:W-:Y:S01]  /*3480*/  VIADD R11, R0, 0x66 ;  /* 0x00000066000b7836 */ /* 0x000fe20000000000 */
[----:B------:R1:W-:Y:S01]  /*3490*/  STL [R1+0x10bc], R12 ;  /* 0x0010bc0c01007387 */ /* 0x0003e20000100800 */
[----:B------:R-:W-:Y:S02]  /*34a0*/  IMAD.MOV R3, RZ, RZ, -R3 ;  /* 0x000000ffff037224 */ /* 0x000fe400078e0a03 */
[C---:B------:R-:W-:Y:S01]  /*34b0*/  IMAD R6, R8.reuse, R6, R5 ;  /* 0x0000000608067224 */ /* 0x040fe200078e0205 */
[----:B------:R-:W-:Y:S01]  /*34c0*/  STL [R1+0x10d4], R11 ;  /* 0x0010d40b01007387 */ /* 0x000fe20000100800 */
[----:B------:R-:W-:Y:S01]  /*34d0*/  IMAD.MOV R4, RZ, RZ, -R4 ;  /* 0x000000ffff047224 */ /* 0x000fe200078e0a04 */
[----:B0-----:R-:W-:Y:S01]  /*34e0*/  IABS R7, R7 ;  /* 0x0000000700077213 */ /* 0x001fe20000000000 */
[C---:B------:R-:W-:Y:S01]  /*34f0*/  IMAD R77, R8.reuse, R3, R77 ;  /* 0x00000003084d7224 */ /* 0x040fe200078e024d */
[----:B------:R-:W-:Y:S01]  /*3500*/  IABS R3, R11 ;  /* 0x0000000b00037213 */ /* 0x000fe20000000000 */
[----:B------:R0:W-:Y:S01]  /*3510*/  STL [R1+0x59c], R6 ;  /* 0x00059c0601007387 */ /* 0x0001e20000100800 */
[----:B-1----:R-:W-:Y:S01]  /*3520*/  IABS R12, R12 ;  /* 0x0000000c000c7213 */ /* 0x002fe20000000000 */
[----:B------:R-:W-:-:S02]  /*3530*/  IMAD R4, R8, R4, R2 ;  /* 0x0000000408047224 */ /* 0x000fc400078e0202 */
[----:B------:R-:W-:Y:S02]  /*3540*/  VIADD R13, R0, 0x67 ;  /* 0x00000067000d7836 */ /* 0x000fe40000000000 */
[----:B------:R-:W-:Y:S01]  /*3550*/  IMAD.MOV.U32 R5, RZ, RZ, R12 ;  /* 0x000000ffff057224 */ /* 0x000fe200078e000c */
[----:B------:R1:W-:Y:S01]  /*3560*/  STL [R1+0x5b4], R4 ;  /* 0x0005b40401007387 */ /* 0x0003e20000100800 */
[----:B------:R-:W-:-:S03]  /*3570*/  IMAD.HI.U32 R12, R9, R3, RZ ;  /* 0x00000003090c7227 */ /* 0x000fc600078e00ff */
[----:B------:R-:W-:Y:S01]  /*3580*/  STL [R1+0x1098], R13 ;  /* 0x0010980d01007387 */ /* 0x000fe20000100800 */
[----:B0-----:R-:W-:-:S04]  /*3590*/  IMAD.HI.U32 R6, R9, R7, RZ ;  /* 0x0000000709067227 */ /* 0x001fc800078e00ff */
[----:B------:R-:W-:Y:S01]  /*35a0*/  IMAD.HI.U32 R2, R9, R5, RZ ;  /* 0x0000000509027227 */ /* 0x000fe200078e00ff */
[----:B-1----:R-:W-:-:S03]  /*35b0*/  IABS R4, R13 ;  /* 0x0000000d00047213 */ /* 0x002fc60000000000 */
[----:B------:R-:W-:Y:S02]  /*35c0*/  IMAD.MOV R6, RZ, RZ, -R6 ;  /* 0x000000ffff067224 */ /* 0x000fe400078e0a06 */
[----:B------:R-:W-:Y:S02]  /*35d0*/  IMAD.MOV R2, RZ, RZ, -R2 ;  /* 0x000000ffff027224 */ /* 0x000fe400078e0a02 */
[----:B------:R-:W-:Y:S02]  /*35e0*/  VIADD R11, R0, 0x68 ;  /* 0x00000068000b7836 */ /* 0x000fe40000000000 */
[----:B------:R-:W-:Y:S02]  /*35f0*/  IMAD.MOV R12, RZ, RZ, -R12 ;  /* 0x000000ffff0c7224 */ /* 0x000fe400078e0a0c */
[C---:B------:R-:W-:Y:S01]  /*3600*/  IMAD R6, R8.reuse, R6, R7 ;  /* 0x0000000608067224 */ /* 0x040fe200078e0207 */
[----:B------:R0:W-:Y:S01]  /*3610*/  STL [R1+0x1094], R11 ;  /* 0x0010940b01007387 */ /* 0x0001e20000100800 */
[C---:B------:R-:W-:Y:S01]  /*3620*/  IMAD R5, R8.reuse, R2, R5 ;  /* 0x0000000208057224 */ /* 0x040fe200078e0205 */
[----:B------:R-:W-:Y:S01]  /*3630*/  IABS R78, R11 ;  /* 0x0000000b004e7213 */ /* 0x000fe20000000000 */
[----:B------:R-:W-:Y:S01]  /*3640*/  IMAD R3, R8, R12, R3 ;  /* 0x0000000c08037224 */ /* 0x000fe200078e0203 */
[----:B------:R1:W-:Y:S01]  /*3650*/  STL [R1+0x5bc], R6 ;  /* 0x0005bc0601007387 */ /* 0x0003e20000100800 */
[----:B------:R-:W-:-:S02]  /*3660*/  VIADD R2, R0, 0x69 ;  /* 0x0000006900027836 */ /* 0x000fc40000000000 */
[C---:B------:R-:W-:Y:S01]  /*3670*/  VIADD R7, R0.reuse, 0x6b ;  /* 0x0000006b00077836 */ /* 0x040fe20000000000 */
[----:B------:R2:W-:Y:S01]  /*3680*/  STL [R1+0x5c8], R5 ;  /* 0x0005c80501007387 */ /* 0x0005e20000100800 */
[C---:B------:R-:W-:Y:S01]  /*3690*/  VIADD R12, R0.reuse, 0x6c ;  /* 0x0000006c000c7836 */ /* 0x040fe20000000000 */
[----:B------:R-:W-:Y:S01]  /*36a0*/  IABS R79, R2 ;  /* 0x00000002004f7213 */ /* 0x000fe20000000000 */
[C---:B0-----:R-:W-:Y:S01]  /*36b0*/  VIADD R11, R0.reuse, 0x6d ;  /* 0x0000006d000b7836 */ /* 0x041fe20000000000 */
[----:B------:R0:W-:Y:S01]  /*36c0*/  STL [R1+0x5c4], R3 ;  /* 0x0005c40301007387 */ /* 0x0001e20000100800 */
[C---:B------:R-:W-:Y:S02]  /*36d0*/  VIADD R13, R0.reuse, 0x71 ;  /* 0x00000071000d7836 */ /* 0x040fe40000000000 */
[----:B-1----:R-:W-:Y:S01]  /*36e0*/  VIADD R6, R0, 0x6a ;  /* 0x0000006a00067836 */ /* 0x002fe20000000000 */
[----:B------:R1:W-:Y:S01]  /*36f0*/  STL [R1+0x10b0], R2 ;  /* 0x0010b00201007387 */ /* 0x0003e20000100800 */
[----:B------:R-:W-:-:S02]  /*3700*/  IMAD R81, R38, 0x80, R22 ;  /* 0x0000008026517824 */ /* 0x000fc400078e0216 */
[----:B--2---:R-:W-:Y:S01]  /*3710*/  IMAD.HI.U32 R5, R9, R4, RZ ;  /* 0x0000000409057227 */ /* 0x004fe200078e00ff */
[----:B------:R2:W-:Y:S01]  /*3720*/  STL [R1+0x10b8], R6 ;  /* 0x0010b80601007387 */ /* 0x0005e20000100800 */
[----:B0-----:R-:W-:Y:S02]  /*3730*/  IABS R3, R7 ;  /* 0x0000000700037213 */ /* 0x001fe40000000000 */
[----:B------:R-:W-:Y:S01]  /*3740*/  IMAD.MOV R5, RZ, RZ, -R5 ;  /* 0x000000ffff057224 */ /* 0x000fe200078e0a05 */
[----:B------:R0:W-:Y:S01]  /*3750*/  STL [R1+0x10c4], R7 ;  /* 0x0010c40701007387 */ /* 0x0001e20000100800 */
[----:B------:R-:W-:Y:S01]  /*3760*/  VIADD R25, R0, 0xd9 ;  /* 0x000000d900197836 */ /* 0x000fe20000000000 */
[----:B------:R-:W-:Y:S01]  /*3770*/  IABS R39, R81 ;  /* 0x0000005100277213 */ /* 0x000fe20000000000 */
[----:B------:R-:W-:Y:S01]  /*3780*/  IMAD R5, R8, R5, R4 ;  /* 0x0000000508057224 */ /* 0x000fe200078e0204 */
[----:B------:R-:W-:Y:S01]  /*3790*/  ISETP.GE.AND P2, PT, R81, RZ, PT ;  /* 0x000000ff5100720c */ /* 0x000fe20003f46270 */
[----:B-1----:R-:W-:Y:S01]  /*37a0*/  IMAD.HI.U32 R2, R9, R78, RZ ;  /* 0x0000004e09027227 */ /* 0x002fe200078e00ff */
[----:B--2---:R-:W-:-:S02]  /*37b0*/  IABS R6, R6 ;  /* 0x0000000600067213 */ /* 0x004fc40000000000 */
[----:B------:R1:W-:Y:S01]  /*37c0*/  STL [R1+0x5d8], R5 ;  /* 0x0005d80501007387 */ /* 0x0003e20000100800 */
[----:B------:R-:W-:Y:S02]  /*37d0*/  IMAD.MOV R2, RZ, RZ, -R2 ;  /* 0x000000ffff027224 */ /* 0x000fe400078e0a02 */
[----:B------:R-:W-:Y:S01]  /*37e0*/  IMAD.MOV.U32 R4, RZ, RZ, R6 ;  /* 0x000000ffff047224 */ /* 0x000fe200078e0006 */
[----:B------:R-:W-:Y:S01]  /*37f0*/  STL [R1+0x1108], R12 ;  /* 0x0011080c01007387 */ /* 0x000fe20000100800 */
[----:B0-----:R-:W-:-:S03]  /*3800*/  IMAD.HI.U32 R7, R9, R79, RZ ;  /* 0x0000004f09077227 */ /* 0x001fc600078e00ff */
[----:B------:R0:W-:Y:S01]  /*3810*/  STL [R1+0x1104], R11 ;  /* 0x0011040b01007387 */ /* 0x0001e20000100800 */
[----:B------:R-:W-:Y:S02]  /*3820*/  IMAD.MOV R7, RZ, RZ, -R7 ;  /* 0x000000ffff077224 */ /* 0x000fe400078e0a07 */
[----:B-1----:R-:W-:-:S04]  /*3830*/  IMAD.HI.U32 R5, R9, R4, RZ ;  /* 0x0000000409057227 */ /* 0x002fc800078e00ff */
[----:B------:R-:W-:Y:S02]  /*3840*/  IMAD.MOV R5, RZ, RZ, -R5 ;  /* 0x000000ffff057224 */ /* 0x000fe400078e0a05 */
[----:B------:R-:W-:-:S04]  /*3850*/  IMAD.HI.U32 R6, R9, R3, RZ ;  /* 0x0000000309067227 */ /* 0x000fc800078e00ff */
[C---:B------:R-:W-:Y:S01]  /*3860*/  IMAD R79, R8.reuse, R7, R79 ;  /* 0x00000007084f7224 */ /* 0x040fe200078e024f */
[----:B------:R-:W-:Y:S01]  /*3870*/  IABS R7, R11 ;  /* 0x0000000b00077213 */ /* 0x000fe20000000000 */
[C---:B0-----:R-:W-:Y:S02]  /*3880*/  IMAD R11, R8.reuse, R5, R4 ;  /* 0x00000005080b7224 */ /* 0x041fe400078e0204 */
[----:B------:R-:W-:Y:S01]  /*3890*/  IMAD R78, R8, R2, R78 ;  /* 0x00000002084e7224 */ /* 0x000fe200078e024e */
[----:B------:R-:W-:Y:S01]  /*38a0*/  IABS R2, R12 ;  /* 0x0000000c00027213 */ /* 0x000fe20000000000 */
[----:B------:R-:W-:Y:S01]  /*38b0*/  IMAD.MOV R6, RZ, RZ, -R6 ;  /* 0x000000ffff067224 */ /* 0x000fe200078e0a06 */
[----:B------:R0:W-:Y:S01]  /*38c0*/  STL [R1+0x5d4], R11 ;  /* 0x0005d40b01007387 */ /* 0x0001e20000100800 */
[----:B------:R-:W-:Y:S02]  /*38d0*/  VIADD R5, R0, 0x6e ;  /* 0x0000006e00057836 */ /* 0x000fe40000000000 */
[----:B------:R-:W-:-:S02]  /*38e0*/  IMAD R4, R8, R6, R3 ;  /* 0x0000000608047224 */ /* 0x000fc400078e0203 */
[----:B------:R-:W-:-:S03]  /*38f0*/  IMAD.HI.U32 R6, R9, R2, RZ ;  /* 0x0000000209067227 */ /* 0x000fc600078e00ff */
[----:B------:R1:W-:Y:S01]  /*3900*/  STL [R1+0x5f4], R4 ;  /* 0x0005f40401007387 */ /* 0x0003e20000100800 */
[----:B------:R-:W-:Y:S01]  /*3910*/  IMAD.MOV.U32 R3, RZ, RZ, R7 ;  /* 0x000000ffff037224 */ /* 0x000fe200078e0007 */
[----:B------:R-:W-:Y:S01]  /*3920*/  IABS R7, R5 ;  /* 0x0000000500077213 */ /* 0x000fe20000000000 */
[C---:B0-----:R-:W-:Y:S01]  /*3930*/  VIADD R11, R0.reuse, 0x6f ;  /* 0x0000006f000b7836 */ /* 0x041fe20000000000 */
[----:B------:R0:W-:Y:S01]  /*3940*/  STL [R1+0x10dc], R5 ;  /* 0x0010dc0501007387 */ /* 0x0001e20000100800 */
[----:B------:R-:W-:Y:S02]  /*3950*/  IMAD.MOV R6, RZ, RZ, -R6 ;  /* 0x000000ffff067224 */ /* 0x000fe400078e0a06 */
[----:B------:R-:W-:Y:S01]  /*3960*/  VIADD R24, R0, 0xe0 ;  /* 0x000000e000187836 */ /* 0x000fe20000000000 */
[----:B------:R-:W-:Y:S01]  /*3970*/  IABS R12, R11 ;  /* 0x0000000b000c7213 */ /* 0x000fe20000000000 */
[----:B------:R-:W-:Y:S01]  /*3980*/  IMAD R6, R8, R6, R2 ;  /* 0x0000000608067224 */ /* 0x000fe200078e0202 */
[----:B------:R-:W-:Y:S01]  /*3990*/  STL [R1+0x10e0], R11 ;  /* 0x0010e00b01007387 */ /* 0x000fe20000100800 */
[----:B-1----:R-:W-:-:S02]  /*39a0*/  VIADD R4, R0, 0x70 ;  /* 0x0000007000047836 */ /* 0x002fc40000000000 */
[----:B------:R-:W-:Y:S02]  /*39b0*/  IMAD.MOV.U32 R2, RZ, RZ, R12 ;  /* 0x000000ffff027224 */ /* 0x000fe400078e000c */
[C---:B0-----:R-:W-:Y:S01]  /*39c0*/  IMAD.HI.U32 R5, R9.reuse, R3, RZ ;  /* 0x0000000309057227 */ /* 0x041fe200078e00ff */
[----:B------:R0:W-:Y:S03]  /*39d0*/  STL [R1+0x10e4], R4 ;  /* 0x0010e40401007387 */ /* 0x0001e60000100800 */
[----:B------:R-:W-:Y:S01]  /*39e0*/  IMAD.MOV R5, RZ, RZ, -R5 ;  /* 0x000000ffff057224 */ /* 0x000fe200078e0a05 */
[----:B------:R1:W-:Y:S01]  /*39f0*/  STL [R1+0x5fc], R6 ;  /* 0x0005fc0601007387 */ /* 0x0003e20000100800 */
[----:B------:R-:W-:-:S04]  /*3a00*/  IMAD.HI.U32 R12, R9, R7, RZ ;  /* 0x00000007090c7227 */ /* 0x000fc800078e00ff */
[----:B------:R-:W-:Y:S01]  /*3a10*/  IMAD R5, R8, R5, R3 ;  /* 0x0000000508057224 */ /* 0x000fe200078e0203 */
[----:B0-----:R-:W-:Y:S01]  /*3a20*/  IABS R4, R4 ;  /* 0x0000000400047213 */ /* 0x001fe20000000000 */
[----:B------:R-:W-:Y:S02]  /*3a30*/  IMAD.MOV R12, RZ, RZ, -R12 ;  /* 0x000000ffff0c7224 */ /* 0x000fe400078e0a0c */
[----:B------:R-:W-:Y:S01]  /*3a40*/  IMAD.HI.U32 R3, R9, R2, RZ ;  /* 0x0000000209037227 */ /* 0x000fe200078e00ff */
[----:B------:R0:W-:Y:S03]  /*3a50*/  STL [R1+0x604], R5 ;  /* 0x0006040501007387 */ /* 0x0001e60000100800 */
[----:B------:R-:W-:Y:S01]  /*3a60*/  VIADD R11, R0, 0x72 ;  /* 0x00000072000b7836 */ /* 0x000fe20000000000 */
[----:B------:R2:W-:Y:S01]  /*3a70*/  STL [R1+0x10f0], R13 ;  /* 0x0010f00d01007387 */ /* 0x0005e20000100800 */
[----:B------:R-:W-:-:S02]  /*3a80*/  IMAD R12, R8, R12, R7 ;  /* 0x0000000c080c7224 */ /* 0x000fc400078e0207 */
[----:B------:R-:W-:Y:S01]  /*3a90*/  IMAD.MOV R3, RZ, RZ, -R3 ;  /* 0x000000ffff037224 */ /* 0x000fe200078e0a03 */
[----:B------:R-:W-:Y:S01]  /*3aa0*/  STL [R1+0x1100], R11 ;  /* 0x0011000b01007387 */ /* 0x000fe20000100800 */
[----:B------:R-:W-:Y:S01]  /*3ab0*/  IABS R7, R11 ;  /* 0x0000000b00077213 */ /* 0x000fe20000000000 */
[C---:B-1----:R-:W-:Y:S01]  /*3ac0*/  IMAD.HI.U32 R6, R9.reuse, R4, RZ ;  /* 0x0000000409067227 */ /* 0x042fe200078e00ff */
[----:B0-----:R-:W-:Y:S01]  /*3ad0*/  IABS R5, R13 ;  /* 0x0000000d00057213 */ /* 0x001fe20000000000 */
[----:B------:R0:W-:Y:S02]  /*3ae0*/  STL [R1+0x60c], R12 ;  /* 0x00060c0c01007387 */ /* 0x0001e40000100800 */
[----:B------:R-:W-:Y:S02]  /*3af0*/  IMAD R2, R8, R3, R2 ;  /* 0x0000000308027224 */ /* 0x000fe400078e0202 */
[----:B--2---:R-:W-:-:S03]  /*3b00*/  IMAD.HI.U32 R13, R9, R5, RZ ;  /* 0x00000005090d7227 */ /* 0x004fc600078e00ff */
[----:B------:R1:W-:Y:S01]  /*3b10*/  STL [R1+0x618], R2 ;  /* 0x0006180201007387 */ /* 0x0003e20000100800 */
[----:B------:R-:W-:Y:S02]  /*3b20*/  IMAD.MOV R6, RZ, RZ, -R6 ;  /* 0x000000ffff067224 */ /* 0x000fe400078e0a06 */
[C---:B0-----:R-:W-:Y:S02]  /*3b30*/  VIADD R12, R0.reuse, 0x73 ;  /* 0x00000073000c7836 */ /* 0x041fe40000000000 */
[----:B------:R-:W-:Y:S02]  /*3b40*/  VIADD R11, R0, 0x75 ;  /* 0x00000075000b7836 */ /* 0x000fe40000000000 */
[----:B------:R-:W-:Y:S01]  /*3b50*/  IMAD.MOV R13, RZ, RZ, -R13 ;  /* 0x000000ffff0d7224 */ /* 0x000fe200078e0a0d */
[----:B------:R0:W-:Y:S01]  /*3b60*/  STL [R1+0x10d0], R12 ;  /* 0x0010d00c01007387 */ /* 0x0001e20000100800 */
[C---:B------:R-:W-:Y:S01]  /*3b70*/  IMAD R4, R8.reuse, R6, R4 ;  /* 0x0000000608047224 */ /* 0x040fe200078e0204 */
[----:B-1----:R-:W-:Y:S01]  /*3b80*/  IABS R2, R12 ;  /* 0x0000000c00027213 */ /* 0x002fe20000000000 */
[----:B------:R-:W-:Y:S01]  /*3b90*/  IMAD R5, R8, R13, R5 ;  /* 0x0000000d08057224 */ /* 0x000fe200078e0205 */
[----:B------:R1:W-:Y:S01]  /*3ba0*/  STL [R1+0x1134], R18 ;  /* 0x0011341201007387 */ /* 0x0003e20000100800 */
[----:B------:R-:W-:Y:S01]  /*3bb0*/  IABS R6, R18 ;  /* 0x0000001200067213 */ /* 0x000fe20000000000 */
[----:B------:R-:W-:Y:S01]  /*3bc0*/  VIADD R23, R0, 0xe1 ;  /* 0x000000e100177836 */ /* 0x000fe20000000000 */
[----:B------:R-:W-:Y:S01]  /*3bd0*/  IABS R3, R11 ;  /* 0x0000000b00037213 */ /* 0x000fe20000000000 */
[----:B------:R2:W-:Y:S01]  /*3be0*/  STL [R1+0x1130], R11 ;  /* 0x0011300b01007387 */ /* 0x0005e20000100800 */
[----:B------:R-:W-:-:S04]  /*3bf0*/  IMAD.HI.U32 R13, R9, R2, RZ ;  /* 0x00000002090d7227 */ /* 0x000fc800078e00ff */
[----:B0-----:R-:W-:-:S04]  /*3c00*/  IMAD.HI.U32 R12, R9, R7, RZ ;  /* 0x00000007090c7227 */ /* 0x001fc800078e00ff */
[----:B------:R-:W-:Y:S02]  /*3c10*/  IMAD.MOV R12, RZ, RZ, -R12 ;  /* 0x000000ffff0c7224 */ /* 0x000fe400078e0a0c */
[----:B-1----:R-:W-:Y:S02]  /*3c20*/  VIADD R18, R0, 0x76 ;  /* 0x0000007600127836 */ /* 0x002fe40000000000 */
[----:B--2---:R-:W-:Y:S02]  /*3c30*/  IMAD R11, R8, R12, R7 ;  /* 0x0000000c080b7224 */ /* 0x004fe400078e0207 */
[C---:B------:R-:W-:Y:S01]  /*3c40*/  IMAD.HI.U32 R7, R9.reuse, R6, RZ ;  /* 0x0000000609077227 */ /* 0x040fe200078e00ff */
[----:B------:R-:W-:Y:S02]  /*3c50*/  IABS R37, R18 ;  /* 0x0000001200257213 */ /* 0x000fe40000000000 */
[----:B------:R0:W-:Y:S01]  /*3c60*/  STL [R1+0x614], R11 ;  /* 0x0006140b01007387 */ /* 0x0001e20000100800 */
[----:B------:R-:W-:-:S03]  /*3c70*/  IMAD.HI.U32 R12, R9, R3, RZ ;  /* 0x00000003090c7227 */ /* 0x000fc600078e00ff */
[----:B------:R1:W-:Y:S01]  /*3c80*/  STL [R1+0x1110], R18 ;  /* 0x0011101201007387 */ /* 0x0003e20000100800 */
[----:B------:R-:W-:Y:S02]  /*3c90*/  IMAD.MOV R13, RZ, RZ, -R13 ;  /* 0x000000ffff0d7224 */ /* 0x000fe400078e0a0d */
[----:B------:R-:W-:Y:S02]  /*3ca0*/  IMAD.MOV R7, RZ, RZ, -R7 ;  /* 0x000000ffff077224 */ /* 0x000fe400078e0a07 */
[----:B------:R-:W-:Y:S02]  /*3cb0*/  IMAD.MOV R12, RZ, RZ, -R12 ;  /* 0x000000ffff0c7224 */ /* 0x000fe400078e0a0c */
[----:B0-----:R-:W-:Y:S02]  /*3cc0*/  VIADD R11, R0, 0x77 ;  /* 0x00000077000b7836 */ /* 0x001fe40000000000 */
[----:B------:R-:W-:-:S03]  /*3cd0*/  IMAD.HI.U32 R38, R91, R39, RZ ;  /* 0x000000275b267227 */ /* 0x000fc600078e00ff */
[----:B------:R0:W-:Y:S01]  /*3ce0*/  STL [R1+0x111c], R11 ;  /* 0x00111c0b01007387 */ /* 0x0001e20000100800 */
[C---:B-1----:R-:W-:Y:S01]  /*3cf0*/  IMAD R18, R8.reuse, R13, R2 ;  /* 0x0000000d08127224 */ /* 0x042fe200078e0202 */
[----:B------:R-:W-:Y:S01]  /*3d00*/  IABS R13, R11 ;  /* 0x0000000b000d7213 */ /* 0x000fe20000000000 */
[----:B------:R-:W-:Y:S02]  /*3d10*/  IMAD.MOV.U32 R2, RZ, RZ, R37 ;  /* 0x000000ffff027224 */ /* 0x000fe400078e0025 */
[----:B------:R-:W-:Y:S01]  /*3d20*/  IMAD.MOV R38, RZ, RZ, -R38 ;  /* 0x000000ffff267224 */ /* 0x000fe200078e0a26 */
[----:B------:R-:W-:Y:S03]  /*3d30*/  STL [R1+0x638], R18 ;  /* 0x0006381201007387 */ /* 0x000fe60000100800 */
[----:B------:R-:W-:Y:S02]  /*3d40*/  IMAD R39, R15, R38, R39 ;  /* 0x000000260f277224 */ /* 0x000fe400078e0227 */
[----:B0-----:R-:W-:-:S02]  /*3d50*/  IMAD R11, R8, R7, R6 ;  /* 0x00000007080b7224 */ /* 0x001fc400078e0206 */
[----:B------:R-:W-:Y:S01]  /*3d60*/  IMAD R7, R8, R12, R3 ;  /* 0x0000000c08077224 */ /* 0x000fe200078e0203 */
[----:B------:R-:W-:Y:S01]  /*3d70*/  ISETP.GT.U32.AND P0, PT, R15, R39, PT ;  /* 0x000000270f00720c */ /* 0x000fe20003f04070 */
[----:B------:R-:W-:Y:S01]  /*3d80*/  VIADD R6, R0, 0x78 ;  /* 0x0000007800067836 */ /* 0x000fe20000000000 */
[----:B------:R0:W-:Y:S01]  /*3d90*/  STL [R1+0x634], R11 ;  /* 0x0006340b01007387 */ /* 0x0001e20000100800 */
[----:B------:R-:W-:-:S03]  /*3da0*/  IMAD.HI.U32 R12, R9, R2, RZ ;  /* 0x00000002090c7227 */ /* 0x000fc600078e00ff */
[----:B------:R1:W-:Y:S01]  /*3db0*/  STL [R1+0x644], R7 ;  /* 0x0006440701007387 */ /* 0x0003e20000100800 */
[----:B------:R-:W-:Y:S01]  /*3dc0*/  IMAD.MOV.U32 R3, RZ, RZ, R13 ;  /* 0x000000ffff037224 */ /* 0x000fe200078e000d */
[----:B------:R-:W-:Y:S01]  /*3dd0*/  IABS R40, R6 ;  /* 0x0000000600287213 */ /* 0x000fe20000000000 */
[----:B------:R-:W-:Y:S01]  /*3de0*/  IMAD.MOV R12, RZ, RZ, -R12 ;  /* 0x000000ffff0c7224 */ /* 0x000fe200078e0a0c */
[----:B------:R2:W-:Y:S01]  /*3df0*/  STL [R1+0x10ec], R6 ;  /* 0x0010ec0601007387 */ /* 0x0005e20000100800 */
[C---:B------:R-:W-:Y:S02]  /*3e00*/  VIADD R13, R0.reuse, 0x7b ;  /* 0x0000007b000d7836 */ /* 0x040fe40000000000 */
[C---:B0-----:R-:W-:Y:S02]  /*3e10*/  VIADD R11, R0.reuse, 0x79 ;  /* 0x00000079000b7836 */ /* 0x041fe40000000000 */
[C---:B------:R-:W-:Y:S02]  /*3e20*/  VIADD R18, R0.reuse, 0x7e ;  /* 0x0000007e00127836 */ /* 0x040fe40000000000 */
[----:B-1----:R-:W-:Y:S01]  /*3e30*/  VIADD R7, R0, 0x7a ;  /* 0x0000007a00077836 */ /* 0x002fe20000000000 */
[----:B------:R0:W-:Y:S01]  /*3e40*/  STL [R1+0x1128], R11 ;  /* 0x0011280b01007387 */ /* 0x0001e20000100800 */
[----:B------:R-:W-:Y:S01]  /*3e50*/  IABS R41, R11 ;  /* 0x0000000b00297213 */ /* 0x000fe20000000000 */
[----:B--2---:R-:W-:Y:S01]  /*3e60*/  IMAD.HI.U32 R6, R9, R3, RZ ;  /* 0x0000000309067227 */ /* 0x004fe200078e00ff */
[----:B------:R-:W-:Y:S01]  /*3e70*/  IABS R37, R18 ;  /* 0x0000001200257213 */ /* 0x000fe20000000000 */
[----:B------:R1:W-:Y:S02]  /*3e80*/  STL [R1+0x112c], R7 ;  /* 0x00112c0701007387 */ /* 0x0003e40000100800 */
[----:B------:R-:W-:-:S02]  /*3e90*/  IMAD.MOV R6, RZ, RZ, -R6 ;  /* 0x000000ffff067224 */ /* 0x000fc400078e0a06 */
[----:B------:R-:W-:Y:S02]  /*3ea0*/  @!P0 IMAD.IADD R39, R39, 0x1, -R15 ;  /* 0x0000000127278824 */ /* 0x000fe400078e0a0f */
[C---:B0-----:R-:W-:Y:S02]  /*3eb0*/  IMAD R11, R8.reuse, R12, R2 ;  /* 0x0000000c080b7224 */ /* 0x041fe400078e0202 */
[----:B------:R-:W-:Y:S01]  /*3ec0*/  IMAD R3, R8, R6, R3 ;  /* 0x0000000608037224 */ /* 0x000fe200078e0203 */
[----:B------:R-:W-:Y:S01]  /*3ed0*/  ISETP.GT.U32.AND P0, PT, R15, R39, PT ;  /* 0x000000270f00720c */ /* 0x000fe20003f04070 */
[----:B------:R-:W-:Y:S01]  /*3ee0*/  IMAD.HI.U32 R12, R9, R41, RZ ;  /* 0x00000029090c7227 */ /* 0x000fe200078e00ff */
[----:B-1----:R-:W-:Y:S01]  /*3ef0*/  IABS R7, R7 ;  /* 0x0000000700077213 */ /* 0x002fe20000000000 */
[----:B------:R0:W-:Y:S02]  /*3f00*/  STL [R1+0x328], R11 ;  /* 0x0003280b01007387 */ /* 0x0001e40000100800 */
[----:B------:R-:W-:-:S02]  /*3f10*/  IMAD.MOV R12, RZ, RZ, -R12 ;  /* 0x000000ffff0c7224 */ /* 0x000fc400078e0a0c */
[----:B------:R-:W-:Y:S01]  /*3f20*/  IMAD.MOV.U32 R2, RZ, RZ, R7 ;  /* 0x000000ffff027224 */ /* 0x000fe200078e0007 */
[----:B------:R1:W-:Y:S01]  /*3f30*/  STL [R1+0x324], R3 ;  /* 0x0003240301007387 */ /* 0x0003e20000100800 */
[----:B------:R-:W-:-:S03]  /*3f40*/  IMAD.HI.U32 R7, R9, R40, RZ ;  /* 0x0000002809077227 */ /* 0x000fc600078e00ff */
[----:B------:R2:W-:Y:S01]  /*3f50*/  STL [R1+0x110c], R13 ;  /* 0x00110c0d01007387 */ /* 0x0005e20000100800 */
[----:B------:R-:W-:Y:S02]  /*3f60*/  IMAD.MOV R7, RZ, RZ, -R7 ;  /* 0x000000ffff077224 */ /* 0x000fe400078e0a07 */
[----:B0-----:R-:W-:Y:S02]  /*3f70*/  VIADD R11, R0, 0x7c ;  /* 0x0000007c000b7836 */ /* 0x001fe40000000000 */
[----:B------:R-:W-:Y:S01]  /*3f80*/  IMAD.HI.U32 R6, R9, R2, RZ ;  /* 0x0000000209067227 */ /* 0x000fe200078e00ff */
[----:B-1----:R-:W-:Y:S02]  /*3f90*/  IABS R3, R13 ;  /* 0x0000000d00037213 */ /* 0x002fe40000000000 */
[----:B------:R0:W-:Y:S01]  /*3fa0*/  STL [R1+0x1158], R11 ;  /* 0x0011580b01007387 */ /* 0x0001e20000100800 */
[----:B------:R-:W-:Y:S01]  /*3fb0*/  IMAD R40, R8, R7, R40 ;  /* 0x0000000708287224 */ /* 0x000fe200078e0228 */
[----:B------:R-:W-:Y:S01]  /*3fc0*/  IABS R7, R11 ;  /* 0x0000000b00077213 */ /* 0x000fe20000000000 */
[----:B------:R-:W-:-:S02]  /*3fd0*/  IMAD.MOV R6, RZ, RZ, -R6 ;  /* 0x000000ffff067224 */ /* 0x000fc400078e0a06 */
[C---:B------:R-:W-:Y:S02]  /*3fe0*/  IMAD R41, R8.reuse, R12, R41 ;  /* 0x0000000c08297224 */ /* 0x040fe400078e0229 */
[----:B------:R-:W-:Y:S02]  /*3ff0*/  IMAD R2, R8, R6, R2 ;  /* 0x0000000608027224 */ /* 0x000fe400078e0202 */
[----:B------:R-:W-:Y:S02]  /*4000*/  IMAD.MOV.U32 R6, RZ, RZ, R7 ;  /* 0x000000ffff067224 */ /* 0x000fe400078e0007 */
[----:B------:R-:W-:Y:S01]  /*4010*/  VIADD R12, R0, 0x7d ;  /* 0x0000007d000c7836 */ /* 0x000fe20000000000 */
[----:B------:R1:W-:Y:S01]  /*4020*/  STL [R1+0x31c], R2 ;  /* 0x00031c0201007387 */ /* 0x0003e20000100800 */
[----:B--2---:R-:W-:-:S03]  /*4030*/  IMAD.HI.U32 R13, R9, R3, RZ ;  /* 0x00000003090d7227 */ /* 0x004fc600078e00ff */
[----:B------:R2:W-:Y:S01]  /*4040*/  STL [R1+0x1140], R12 ;  /* 0x0011400c01007387 */ /* 0x0005e20000100800 */
[----:B------:R-:W-:-:S03]  /*4050*/  IMAD.HI.U32 R7, R9, R6, RZ ;  /* 0x0000000609077227 */ /* 0x000fc600078e00ff */
[----:B------:R3:W-:Y:S01]  /*4060*/  STL [R1+0x1144], R18 ;  /* 0x0011441201007387 */ /* 0x0007e20000100800 */
[----:B0-----:R-:W-:Y:S02]  /*4070*/  VIADD R11, R0, 0x7f ;  /* 0x0000007f000b7836 */ /* 0x001fe40000000000 */
[----:B------:R-:W-:Y:S02]  /*4080*/  IMAD.MOV R13, RZ, RZ, -R13 ;  /* 0x000000ffff0d7224 */ /* 0x000fe400078e0a0d */
[----:B------:R-:W-:Y:S01]  /*4090*/  IMAD.MOV R7, RZ, RZ, -R7 ;  /* 0x000000ffff077224 */ /* 0x000fe200078e0a07 */
[----:B------:R0:W-:Y:S01]  /*40a0*/  STL [R1+0x1148], R11 ;  /* 0x0011480b01007387 */ /* 0x0001e20000100800 */
[----:B-1----:R-:W-:Y:S02]  /*40b0*/  IABS R2, R11 ;  /* 0x0000000b00027213 */ /* 0x002fe40000000000 */
[----:B--2---:R-:W-:Y:S01]  /*40c0*/  IABS R12, R12 ;  /* 0x0000000c000c7213 */ /* 0x004fe20000000000 */
[----:B------:R-:W-:-:S02]  /*40d0*/  IMAD R7, R8, R7, R6 ;  /* 0x0000000708077224 */ /* 0x000fc400078e0206 */
[----:B---3--:R-:W-:Y:S02]  /*40e0*/  VIADD R18, R0, 0x80 ;  /* 0x0000008000127836 */ /* 0x008fe40000000000 */
[----:B0-----:R-:W-:-:S03]  /*40f0*/  IMAD R11, R8, R13, R3 ;  /* 0x0000000d080b7224 */ /* 0x001fc600078e0203 */
[----:B------:R-:W-:Y:S01]  /*4100*/  IABS R42, R18 ;  /* 0x00000012002a7213 */ /* 0x000fe20000000000 */
[----:B------:R-:W-:Y:S02]  /*4110*/  IMAD.MOV.U32 R3, RZ, RZ, R37 ;  /* 0x000000ffff037224 */ /* 0x000fe400078e0025 */
[C---:B------:R-:W-:Y:S01]  /*4120*/  IMAD.HI.U32 R13, R9.reuse, R12, RZ ;  /* 0x0000000c090d7227 */ /* 0x040fe200078e00ff */
[----:B------:R0:W-:Y:S03]  /*4130*/  STL [R1+0x318], R11 ;  /* 0x0003180b01007387 */ /* 0x0001e60000100800 */
[----:B------:R-:W-:Y:S01]  /*4140*/  IMAD.HI.U32 R6, R9, R3, RZ ;  /* 0x0000000309067227 */ /* 0x000fe200078e00ff */
[----:B------:R1:W-:Y:S03]  /*4150*/  STL [R1+0x310], R7 ;  /* 0x0003100701007387 */ /* 0x0003e60000100800 */
[----:B------:R-:W-:Y:S01]  /*4160*/  IMAD.MOV R13, RZ, RZ, -R13 ;  /* 0x000000ffff0d7224 */ /* 0x000fe200078e0a0d */
[----:B------:R-:W-:Y:S01]  /*4170*/  STL [R1+0x1124], R18 ;  /* 0x0011241201007387 */ /* 0x000fe20000100800 */
[----:B------:R-:W-:-:S02]  /*4180*/  IMAD.MOV R6, RZ, RZ, -R6 ;  /* 0x000000ffff067224 */ /* 0x000fc400078e0a06 */
[----:B0-----:R-:W-:Y:S02]  /*4190*/  VIADD R11, R0, 0x81 ;  /* 0x00000081000b7836 */ /* 0x001fe40000000000 */
[C---:B------:R-:W-:Y:S02]  /*41a0*/  IMAD R12, R8.reuse, R13, R12 ;  /* 0x0000000d080c7224 */ /* 0x040fe400078e020c */
[----:B-1----:R-:W-:Y:S01]  /*41b0*/  IMAD.HI.U32 R7, R9, R2, RZ ;  /* 0x0000000209077227 */ /* 0x002fe200078e00ff */
[----:B------:R0:W-:Y:S01]  /*41c0*/  STL [R1+0x1154], R11 ;  /* 0x0011540b01007387 */ /* 0x0001e20000100800 */
[----:B------:R-:W-:Y:S02]  /*41d0*/  IABS R43, R11 ;  /* 0x0000000b002b7213 */ /* 0x000fe40000000000 */
[----:B------:R-:W-:Y:S01]  /*41e0*/  IMAD.MOV R7, RZ, RZ, -R7 ;  /* 0x000000ffff077224 */ /* 0x000fe200078e0a07 */
[----:B------:R1:W-:Y:S01]  /*41f0*/  STL [R1+0x308], R12 ;  /* 0x0003080c01007387 */ /* 0x0003e20000100800 */
[----:B------:R-:W-:-:S02]  /*4200*/  IMAD R3, R8, R6, R3 ;  /* 0x0000000608037224 */ /* 0x000fc400078e0203 */
[----:B------:R-:W-:Y:S02]  /*4210*/  IMAD R2, R8, R7, R2 ;  /* 0x0000000708027224 */ /* 0x000fe400078e0202 */
[C---:B------:R-:W-:Y:S01]  /*4220*/  VIADD R6, R0.reuse, 0x82 ;  /* 0x0000008200067836 */ /* 0x040fe20000000000 */
[----:B------:R2:W-:Y:S01]  /*4230*/  STL [R1+0x2bc], R3 ;  /* 0x0002bc0301007387 */ /* 0x0005e20000100800 */
[C---:B0-----:R-:W-:Y:S02]  /*4240*/  VIADD R11, R0.reuse, 0x84 ;  /* 0x00000084000b7836 */ /* 0x041fe40000000000 */
[C---:B------:R-:W-:Y:S01]  /*4250*/  VIADD R18, R0.reuse, 0x85 ;  /* 0x0000008500127836 */ /* 0x040fe20000000000 */
[----:B------:R0:W-:Y:S01]  /*4260*/  STL [R1+0x30c], R2 ;  /* 0x00030c0201007387 */ /* 0x0001e20000100800 */
[----:B------:R-:W-:Y:S01]  /*4270*/  IABS R7, R6 ;  /* 0x0000000600077213 */ /* 0x000fe20000000000 */
[----:B-1----:R-:W-:Y:S02]  /*4280*/  IMAD.HI.U32 R12, R9, R42, RZ ;  /* 0x0000002a090c7227 */ /* 0x002fe400078e00ff */
[----:B------:R1:W-:Y:S01]  /*4290*/  STL [R1+0x113c], R6 ;  /* 0x00113c0601007387 */ /* 0x0003e20000100800 */
[----:B------:R-:W-:Y:S01]  /*42a0*/  IABS R37, R18 ;  /* 0x0000001200257213 */ /* 0x000fe20000000000 */
[----:B--2---:R-:W-:-:S02]  /*42b0*/  VIADD R3, R0, 0x83 ;  /* 0x0000008300037836 */ /* 0x004fc40000000000 */
[----:B------:R-:W-:Y:S01]  /*42c0*/  IMAD.MOV R12, RZ, RZ, -R12 ;  /* 0x000000ffff0c7224 */ /* 0x000fe200078e0a0c */
[----:B0-----:R-:W-:Y:S02]  /*42d0*/  IABS R2, R11 ;  /* 0x0000000b00027213 */ /* 0x001fe40000000000 */
[----:B------:R0:W-:Y:S01]  /*42e0*/  STL [R1+0x1138], R3 ;  /* 0x0011380301007387 */ /* 0x0001e20000100800 */
[----:B------:R-:W-:-:S03]  /*42f0*/  IMAD.HI.U32 R13, R9, R7, RZ ;  /* 0x00000007090d7227 */ /* 0x000fc600078e00ff */
[----:B------:R2:W-:Y:S01]  /*4300*/  STL [R1+0x1188], R11 ;  /* 0x0011880b01007387 */ /* 0x0005e20000100800 */
[----:B-1----:R-:W-:-:S03]  /*4310*/  IMAD.HI.U32 R6, R9, R43, RZ ;  /* 0x0000002b09067227 */ /* 0x002fc600078e00ff */
[----:B------:R1:W-:Y:S01]  /*4320*/  STL [R1+0x1164], R18 ;  /* 0x0011641201007387 */ /* 0x0003e20000100800 */
[----:B------:R-:W-:Y:S01]  /*4330*/  IMAD.MOV R6, RZ, RZ, -R6 ;  /* 0x000000ffff067224 */ /* 0x000fe200078e0a06 */
[----:B0-----:R-:W-:Y:S01]  /*4340*/  IABS R3, R3 ;  /* 0x0000000300037213 */ /* 0x001fe20000000000 */
[C---:B------:R-:W-:Y:S02]  /*4350*/  IMAD R42, R8.reuse, R12, R42 ;  /* 0x0000000c082a7224 */ /* 0x040fe400078e022a */
[----:B------:R-:W-:Y:S02]  /*4360*/  IMAD R43, R8, R6, R43 ;  /* 0x00000006082b7224 */ /* 0x000fe400078e022b */
[----:B------:R-:W-:-:S04]  /*4370*/  IMAD.HI.U32 R6, R9, R3, RZ ;  /* 0x0000000309067227 */ /* 0x000fc800078e00ff */
[----:B------:R-:W-:-:S04]  /*4380*/  IMAD.HI.U32 R12, R9, R2, RZ ;  /* 0x00000002090c7227 */ /* 0x000fc800078e00ff */
[----:B------:R-:W-:Y:S02]  /*4390*/  IMAD.MOV R13, RZ, RZ, -R13 ;  /* 0x000000ffff0d7224 */ /* 0x000fe400078e0a0d */
[----:B--2---:R-:W-:Y:S02]  /*43a0*/  VIADD R11, R0, 0x86 ;  /* 0x00000086000b7836 */ /* 0x004fe40000000000 */
[----:B------:R-:W-:Y:S02]  /*43b0*/  IMAD.MOV R6, RZ, RZ, -R6 ;  /* 0x000000ffff067224 */ /* 0x000fe400078e0a06 */
[----:B------:R-:W-:Y:S01]  /*43c0*/  IMAD.MOV R12, RZ, RZ, -R12 ;  /* 0x000000ffff0c7224 */ /* 0x000fe200078e0a0c */
[----:B------:R-:W-:Y:S01]  /*43d0*/  STL [R1+0x1168], R11 ;  /* 0x0011680b01007387 */ /* 0x000fe20000100800 */
[C---:B-1----:R-:W-:Y:S01]  /*43e0*/  IMAD R18, R8.reuse, R13, R7 ;  /* 0x0000000d08127224 */ /* 0x042fe200078e0207 */
[----:B------:R-:W-:Y:S01]  /*43f0*/  IABS R13, R11 ;  /* 0x0000000b000d7213 */ /* 0x000fe20000000000 */
[----:B------:R-:W-:-:S02]  /*4400*/  IMAD R3, R8, R6, R3 ;  /* 0x0000000608037224 */ /* 0x000fc400078e0203 */
[----:B------:R-:W-:Y:S01]  /*4410*/  IMAD.MOV.U32 R7, RZ, RZ, R37 ;  /* 0x000000ffff077224 */ /* 0x000fe200078e0025 */
[----:B------:R0:W-:Y:S01]  /*4420*/  STL [R1+0x1cc], R18 ;  /* 0x0001cc1201007387 */ /* 0x0001e20000100800 */
[----:B------:R-:W-:Y:S02]  /*4430*/  IMAD R2, R8, R12, R2 ;  /* 0x0000000c08027224 */ /* 0x000fe400078e0202 */
[----:B------:R-:W-:Y:S01]  /*4440*/  VIADD R6, R0, 0x87 ;  /* 0x0000008700067836 */ /* 0x000fe20000000000 */
[----:B------:R1:W-:Y:S01]  /*4450*/  STL [R1+0x1a8], R3 ;  /* 0x0001a80301007387 */ /* 0x0003e20000100800 */
[----:B------:R-:W-:-:S03]  /*4460*/  IMAD.HI.U32 R12, R9, R7, RZ ;  /* 0x00000007090c7227 */ /* 0x000fc600078e00ff */
[----:B------:R2:W-:Y:S01]  /*4470*/  STL [R1+0x1ac], R2 ;  /* 0x0001ac0201007387 */ /* 0x0005e20000100800 */
[----:B------:R-:W-:Y:S02]  /*4480*/  IMAD.MOV R12, RZ, RZ, -R12 ;  /* 0x000000ffff0c7224 */ /* 0x000fe400078e0a0c */
[C---:B0-----:R-:W-:Y:S01]  /*4490*/  VIADD R18, R0.reuse, 0x88 ;  /* 0x0000008800127836 */ /* 0x041fe20000000000 */
[----:B------:R0:W-:Y:S01]  /*44a0*/  STL [R1+0x1150], R6 ;  /* 0x0011500601007387 */ /* 0x0001e20000100800 */
[----:B------:R-:W-:Y:S02]  /*44b0*/  VIADD R11, R0, 0x89 ;  /* 0x00000089000b7836 */ /* 0x000fe40000000000 */
[----:B-1----:R-:W-:Y:S01]  /*44c0*/  IMAD.MOV.U32 R3, RZ, RZ, R13 ;  /* 0x000000ffff037224 */ /* 0x002fe200078e000d */
[----:B------:R-:W-:Y:S01]  /*44d0*/  STL [R1+0x114c], R18 ;  /* 0x00114c1201007387 */ /* 0x000fe20000100800 */
[----:B------:R-:W-:Y:S01]  /*44e0*/  IMAD R7, R8, R12, R7 ;  /* 0x0000000c08077224 */ /* 0x000fe200078e0207 */
[----:B--2---:R-:W-:Y:S01]  /*44f0*/  IABS R2, R6 ;  /* 0x0000000600027213 */ /* 0x004fe20000000000 */
[----:B------:R-:W-:Y:S01]  /*4500*/  VIADD R13, R0, 0x8c ;  /* 0x0000008c000d7836 */ /* 0x000fe20000000000 */
[----:B------:R-:W-:Y:S01]  /*4510*/  STL [R1+0x1174], R11 ;  /* 0x0011740b01007387 */ /* 0x000fe20000100800 */
[----:B------:R-:W-:Y:S01]  /*4520*/  IABS R44, R18 ;  /* 0x00000012002c7213 */ /* 0x000fe20000000000 */
[----:B0-----:R-:W-:Y:S01]  /*4530*/  IMAD.HI.U32 R6, R9, R3, RZ ;  /* 0x0000000309067227 */ /* 0x001fe200078e00ff */
[----:B------:R-:W-:Y:S01]  /*4540*/  IABS R45, R11 ;  /* 0x0000000b002d7213 */ /* 0x000fe20000000000 */
[----:B------:R0:W-:Y:S02]  /*4550*/  STL [R1+0x1a4], R7 ;  /* 0x0001a40701007387 */ /* 0x0001e40000100800 */
[----:B------:R-:W-:-:S02]  /*4560*/  IMAD.MOV R6, RZ, RZ, -R6 ;  /* 0x000000ffff067224 */ /* 0x000fc400078e0a06 */
[----:B------:R-:W-:-:S04]  /*4570*/  IMAD.HI.U32 R12, R9, R2, RZ ;  /* 0x00000002090c7227 */ /* 0x000fc800078e00ff */
[----:B------:R-:W-:Y:S02]  /*4580*/  IMAD R3, R8, R6, R3 ;  /* 0x0000000608037224 */ /* 0x000fe400078e0203 */
[C---:B0-----:R-:W-:Y:S02]  /*4590*/  VIADD R7, R0.reuse, 0x8a ;  /* 0x0000008a00077836 */ /* 0x041fe40000000000 */
[----:B------:R-:W-:Y:S01]  /*45a0*/  IMAD.MOV R12, RZ, RZ, -R12 ;  /* 0x000000ffff0c7224 */ /* 0x000fe200078e0a0c */
[----:B------:R0:W-:Y:S01]  /*45b0*/  STL [R1+0x1a0], R3 ;  /* 0x0001a00301007387 */ /* 0x0001e20000100800 */
[----:B------:R-:W-:Y:S02]  /*45c0*/  VIADD R11, R0, 0x8b ;  /* 0x0000008b000b7836 */ /* 0x000fe40000000000 */
[----:B------:R-:W-:Y:S01]  /*45d0*/  IMAD R12, R8, R12, R2 ;  /* 0x0000000c080c7224 */ /* 0x000fe200078e0202 */
[----:B------:R1:W-:Y:S01]  /*45e0*/  STL [R1+0x1160], R7 ;  /* 0x0011600701007387 */ /* 0x0003e20000100800 */
[----:B------:R-:W-:Y:S01]  /*45f0*/  IMAD.HI.U32 R6, R9, R44, RZ ;  /* 0x0000002c09067227 */ /* 0x000fe200078e00ff */
[----:B------:R-:W-:-:S02]  /*4600*/  IABS R2, R11 ;  /* 0x0000000b00027213 */ /* 0x000fc40000000000 */
[----:B------:R2:W-:Y:S01]  /*4610*/  STL [R1+0x115c], R11 ;  /* 0x00115c0b01007387 */ /* 0x0005e20000100800 */
[----:B------:R-:W-:Y:S02]  /*4620*/  IMAD.MOV R6, RZ, RZ, -R6 ;  /* 0x000000ffff067224 */ /* 0x000fe400078e0a06 */
[C---:B0-----:R-:W-:Y:S01]  /*4630*/  IMAD.HI.U32 R3, R9.reuse, R45, RZ ;  /* 0x0000002d09037227 */ /* 0x041fe200078e00ff */
[----:B------:R0:W-:Y:S01]  /*4640*/  STL [R1+0x19c], R12 ;  /* 0x00019c0c01007387 */ /* 0x0001e20000100800 */
[----:B-1----:R-:W-:Y:S02]  /*4650*/  IABS R7, R7 ;  /* 0x0000000700077213 */ /* 0x002fe40000000000 */
[C---:B------:R-:W-:Y:S01]  /*4660*/  VIADD R18, R0.reuse, 0x8d ;  /* 0x0000008d00127836 */ /* 0x040fe20000000000 */
[----:B------:R1:W-:Y:S01]  /*4670*/  STL [R1+0x1190], R13 ;  /* 0x0011900d01007387 */ /* 0x0003e20000100800 */
[----:B------:R-:W-:Y:S02]  /*4680*/  IMAD.MOV R3, RZ, RZ, -R3 ;  /* 0x000000ffff037224 */ /* 0x000fe400078e0a03 */
[----:B--2---:R-:W-:Y:S01]  /*4690*/  VIADD R11, R0, 0x8e ;  /* 0x0000008e000b7836 */ /* 0x004fe20000000000 */
[----:B------:R-:W-:Y:S01]  /*46a0*/  IABS R37, R18 ;  /* 0x0000001200257213 */ /* 0x000fe20000000000 */
[----:B------:R-:W-:Y:S01]  /*46b0*/  IMAD R44, R8, R6, R44 ;  /* 0x00000006082c7224 */ /* 0x000fe200078e022c */
[----:B------:R2:W-:Y:S01]  /*46c0*/  STL [R1+0x1184], R18 ;  /* 0x0011841201007387 */ /* 0x0005e20000100800 */
[----:B0-----:R-:W-:Y:S01]  /*46d0*/  IMAD.HI.U32 R12, R9, R7, RZ ;  /* 0x00000007090c7227 */ /* 0x001fe200078e00ff */
[----:B-1----:R-:W-:-:S03]  /*46e0*/  IABS R13, R13 ;  /* 0x0000000d000d7213 */ /* 0x002fc60000000000 */
[----:B------:R-:W-:Y:S01]  /*46f0*/  IMAD.HI.U32 R6, R9, R2, RZ ;  /* 0x0000000209067227 */ /* 0x000fe200078e00ff */
[----:B------:R0:W-:Y:S03]  /*4700*/  STL [R1+0x1198], R11 ;  /* 0x0011980b01007387 */ /* 0x0001e60000100800 */
[----:B------:R-:W-:Y:S02]  /*4710*/  IMAD.MOV R12, RZ, RZ, -R12 ;  /* 0x000000ffff0c7224 */ /* 0x000fe400078e0a0c */
[----:B------:R-:W-:Y:S01]  /*4720*/  IMAD R45, R8, R3, R45 ;  /* 0x00000003082d7224 */ /* 0x000fe200078e022d */
[----:B------:R-:W-:Y:S01]  /*4730*/  IABS R3, R11 ;  /* 0x0000000b00037213 */ /* 0x000fe20000000000 */
[----:B------:R-:W-:Y:S02]  /*4740*/  IMAD.MOV R6, RZ, RZ, -R6 ;  /* 0x000000ffff067224 */ /* 0x000fe400078e0a06 */
[----:B--2---:R-:W-:-:S02]  /*4750*/  VIADD R18, R0, 0x8f ;  /* 0x0000008f00127836 */ /* 0x004fc40000000000 */
[C---:B0-----:R-:W-:Y:S02]  /*4760*/  IMAD R11, R8.reuse, R12, R7 ;  /* 0x0000000c080b7224 */ /* 0x041fe400078e0207 */
[----:B------:R-:W-:Y:S02]  /*4770*/  IMAD.MOV.U32 R7, RZ, RZ, R37 ;  /* 0x000000ffff077224 */ /* 0x000fe400078e0025 */
[C---:B------:R-:W-:Y:S01]  /*4780*/  IMAD.HI.U32 R12, R9.reuse, R13, RZ ;  /* 0x0000000d090c7227 */ /* 0x040fe200078e00ff */
[----:B------:R0:W-:Y:S03]  /*4790*/  STL [R1+0x194], R11 ;  /* 0x0001940b01007387 */ /* 0x0001e60000100800 */
[----:B------:R-:W-:Y:S02]  /*47a0*/  IMAD R6, R8, R6, R2 ;  /* 0x0000000608067224 */ /* 0x000fe400078e0202 */
[----:B------:R-:W-:-:S03]  /*47b0*/  IMAD.HI.U32 R2, R9, R7, RZ ;  /* 0x0000000709027227 */ /* 0x000fc600078e00ff */
[----:B------:R1:W-:Y:S01]  /*47c0*/  STL [R1+0x190], R6 ;  /* 0x0001900601007387 */ /* 0x0003e20000100800 */
[----:B------:R-:W-:-:S03]  /*47d0*/  IMAD.HI.U32 R37, R9, R3, RZ ;  /* 0x0000000309257227 */ /* 0x000fc600078e00ff */
[----:B------:R2:W-:Y:S01]  /*47e0*/  STL [R1+0x1170], R18 ;  /* 0x0011701201007387 */ /* 0x0005e20000100800 */
[----:B------:R-:W-:Y:S02]  /*47f0*/  IMAD.MOV R12, RZ, RZ, -R12 ;  /* 0x000000ffff0c7224 */ /* 0x000fe400078e0a0c */
[----:B------:R-:W-:Y:S02]  /*4800*/  IMAD.MOV R2, RZ, RZ, -R2 ;  /* 0x000000ffff027224 */ /* 0x000fe400078e0a02 */
[----:B0-----:R-:W-:Y:S01]  /*4810*/  VIADD R11, R0, 0x90 ;  /* 0x00000090000b7836 */ /* 0x001fe20000000000 */
[----:B-1----:R-:W-:Y:S01]  /*4820*/  IABS R6, R18 ;  /* 0x0000001200067213 */ /* 0x002fe20000000000 */
        /* <DEDUP_REMOVED lines=8> */
[C---:B--2---:R-:W-:Y:S01]  /*48b0*/  VIADD R18, R0.reuse, 0x94 ;  /* 0x0000009400127836 */ /* 0x044fe20000000000 */
[----:B------:R2:W-:Y:S01]  /*48c0*/  STL [R1+0x184], R7 ;  /* 0x0001840701007387 */ /* 0x0005e20000100800 */
[C---:B0-----:R-:W-:Y:S01]  /*48d0*/  VIADD R11, R0.reuse, 0x93 ;  /* 0x00000093000b7836 */ /* 0x041fe20000000000 */
[----:B------:R-:W-:Y:S02]  /*48e0*/  IABS R47, R2 ;  /* 0x00000002002f7213 */ /* 0x000fe40000000000 */
[----:B------:R0:W-:Y:S01]  /*48f0*/  STL [R1+0x188], R3 ;  /* 0x0001880301007387 */ /* 0x0001e20000100800 */
[----:B-1----:R-:W-:-:S03]  /*4900*/  VIADD R12, R0, 0x92 ;  /* 0x00000092000c7836 */ /* 0x002fc60000000000 */
[----:B------:R1:W-:Y:S01]  /*4910*/  STL [R1+0x117c], R2 ;  /* 0x00117c0201007387 */ /* 0x0003e20000100800 */
[----:B------:R-:W-:-:S03]  /*4920*/  IMAD.HI.U32 R13, R9, R47, RZ ;  /* 0x0000002f090d7227 */ /* 0x000fc600078e00ff */
[----:B------:R3:W-:Y:S01]  /*4930*/  STL [R1+0x1180], R12 ;  /* 0x0011800c01007387 */ /* 0x0007e20000100800 */
[C---:B--2---:R-:W-:Y:S01]  /*4940*/  IMAD.HI.U32 R7, R9.reuse, R6, RZ ;  /* 0x0000000609077227 */ /* 0x044fe200078e00ff */
[----:B0-----:R-:W-:Y:S02]  /*4950*/  IABS R3, R11 ;  /* 0x0000000b00037213 */ /* 0x001fe40000000000 */
[----:B------:R0:W-:Y:S01]  /*4960*/  STL [R1+0x118c], R11 ;  /* 0x00118c0b01007387 */ /* 0x0001e20000100800 */
[----:B------:R-:W-:Y:S02]  /*4970*/  IMAD.MOV R7, RZ, RZ, -R7 ;  /* 0x000000ffff077224 */ /* 0x000fe400078e0a07 */
[----:B-1----:R-:W-:Y:S01]  /*4980*/  IMAD.HI.U32 R2, R9, R46, RZ ;  /* 0x0000002e09027227 */ /* 0x002fe200078e00ff */
[----:B---3--:R-:W-:-:S03]  /*4990*/  IABS R12, R12 ;  /* 0x0000000c000c7213 */ /* 0x008fc60000000000 */
[----:B------:R-:W-:Y:S02]  /*49a0*/  IMAD R7, R8, R7, R6 ;  /* 0x0000000708077224 */ /* 0x000fe400078e0206 */
[----:B------:R-:W-:Y:S02]  /*49b0*/  IMAD.MOV R2, RZ, RZ, -R2 ;  /* 0x000000ffff027224 */ /* 0x000fe400078e0a02 */
[----:B------:R-:W-:Y:S01]  /*49c0*/  IMAD.MOV.U32 R6, RZ, RZ, R12 ;  /* 0x000000ffff067224 */ /* 0x000fe200078e000c */
[----:B------:R1:W-:Y:S01]  /*49d0*/  STL [R1+0x17c], R7 ;  /* 0x00017c0701007387 */ /* 0x0003e20000100800 */
[----:B------:R-:W-:-:S03]  /*49e0*/  IMAD.HI.U32 R12, R9, R3, RZ ;  /* 0x00000003090c7227 */ /* 0x000fc600078e00ff */
[----:B------:R2:W-:Y:S01]  /*49f0*/  STL [R1+0x11b8], R18 ;  /* 0x0011b81201007387 */ /* 0x0005e20000100800 */
[----:B------:R-:W-:Y:S02]  /*4a00*/  IMAD.MOV R13, RZ, RZ, -R13 ;  /* 0x000000ffff0d7224 */ /* 0x000fe400078e0a0d */
[----:B0-----:R-:W-:Y:S02]  /*4a10*/  VIADD R11, R0, 0x95 ;  /* 0x00000095000b7836 */ /* 0x001fe40000000000 */
[----:B------:R-:W-:Y:S01]  /*4a20*/  IMAD R46, R8, R2, R46 ;  /* 0x00000002082e7224 */ /* 0x000fe200078e022e */
[----:B------:R-:W-:Y:S01]  /*4a30*/  IABS R2, R18 ;  /* 0x0000001200027213 */ /* 0x000fe20000000000 */
[----:B-1----:R-:W-:Y:S01]  /*4a40*/  IMAD.HI.U32 R7, R9, R6, RZ ;  /* 0x0000000609077227 */ /* 0x002fe200078e00ff */
[----:B------:R0:W-:Y:S03]  /*4a50*/  STL [R1+0x11b4], R11 ;  /* 0x0011b40b01007387 */ /* 0x0001e60000100800 */
[----:B------:R-:W-:-:S02]  /*4a60*/  IMAD.MOV R7, RZ, RZ, -R7 ;  /* 0x000000ffff077224 */ /* 0x000fc400078e0a07 */
[----:B------:R-:W-:Y:S02]  /*4a70*/  IMAD.MOV R12, RZ, RZ, -R12 ;  /* 0x000000ffff0c7224 */ /* 0x000fe400078e0a0c */
[----:B------:R-:W-:Y:S01]  /*4a80*/  IMAD R47, R8, R13, R47 ;  /* 0x0000000d082f7224 */ /* 0x000fe200078e022f */
[----:B------:R-:W-:Y:S01]  /*4a90*/  IABS R13, R11 ;  /* 0x0000000b000d7213 */ /* 0x000fe20000000000 */
[----:B--2---:R-:W-:Y:S02]  /*4aa0*/  VIADD R18, R0, 0x97 ;  /* 0x0000009700127836 */ /* 0x004fe40000000000 */
[C---:B0-----:R-:W-:Y:S02]  /*4ab0*/  IMAD R11, R8.reuse, R7, R6 ;  /* 0x00000007080b7224 */ /* 0x041fe400078e0206 */
[----:B------:R-:W-:Y:S02]  /*4ac0*/  IMAD R7, R8, R12, R3 ;  /* 0x0000000c08077224 */ /* 0x000fe400078e0203 */
        /* <DEDUP_REMOVED lines=8> */
[----:B0-----:R-:W-:-:S03]  /*4b50*/  VIADD R11, R0, 0x98 ;  /* 0x00000098000b7836 */ /* 0x001fc60000000000 */
[----:B------:R0:W-:Y:S01]  /*4b60*/  STL [R1+0x11a0], R18 ;  /* 0x0011a01201007387 */ /* 0x0001e20000100800 */
[----:B-1----:R-:W-:-:S03]  /*4b70*/  IABS R7, R6 ;  /* 0x0000000600077213 */ /* 0x002fc60000000000 */
[----:B------:R1:W-:Y:S01]  /*4b80*/  STL [R1+0x11a4], R11 ;  /* 0x0011a40b01007387 */ /* 0x0003e20000100800 */
[----:B------:R-:W-:Y:S01]  /*4b90*/  IABS R48, R11 ;  /* 0x0000000b00307213 */ /* 0x000fe20000000000 */
[----:B--2---:R-:W-:-:S04]  /*4ba0*/  IMAD.HI.U32 R6, R9, R3, RZ ;  /* 0x0000000309067227 */ /* 0x004fc800078e00ff */
[----:B------:R-:W-:Y:S02]  /*4bb0*/  IMAD.MOV R6, RZ, RZ, -R6 ;  /* 0x000000ffff067224 */ /* 0x000fe400078e0a06 */
[----:B0-----:R-:W-:Y:S02]  /*4bc0*/  VIADD R18, R0, 0x9c ;  /* 0x0000009c00127836 */ /* 0x001fe40000000000 */
[----:B-1----:R-:W-:Y:S02]  /*4bd0*/  IMAD R11, R8, R12, R2 ;  /* 0x0000000c080b7224 */ /* 0x002fe400078e0202 */
[----:B------:R-:W-:-:S03]  /*4be0*/  IMAD.HI.U32 R12, R9, R7, RZ ;  /* 0x00000007090c7227 */ /* 0x000fc600078e00ff */
[----:B------:R0:W-:Y:S01]  /*4bf0*/  STL [R1+0x170], R11 ;  /* 0x0001700b01007387 */ /* 0x0001e20000100800 */
[----:B------:R-:W-:Y:S02]  /*4c00*/  IMAD.MOV.U32 R2, RZ, RZ, R13 ;  /* 0x000000ffff027224 */ /* 0x000fe400078e000d */
[----:B------:R-:W-:Y:S02]  /*4c10*/  IMAD R6, R8, R6, R3 ;  /* 0x0000000608067224 */ /* 0x000fe400078e0203 */
[----:B------:R-:W-:Y:S02]  /*4c20*/  IMAD.MOV R12, RZ, RZ, -R12 ;  /* 0x000000ffff0c7224 */ /* 0x000fe400078e0a0c */
[----:B------:R-:W-:Y:S01]  /*4c30*/  IMAD.HI.U32 R3, R9, R2, RZ ;  /* 0x0000000209037227 */ /* 0x000fe200078e00ff */
[----:B------:R1:W-:Y:S03]  /*4c40*/  STL [R1+0x16c], R6 ;  /* 0x00016c0601007387 */ /* 0x0003e60000100800 */
[----:B------:R-:W-:-:S02]  /*4c50*/  VIADD R13, R0, 0x99 ;  /* 0x00000099000d7836 */ /* 0x000fc40000000000 */
[----:B0-----:R-:W-:Y:S02]  /*4c60*/  VIADD R11, R0, 0x9a ;  /* 0x0000009a000b7836 */ /* 0x001fe40000000000 */
[C---:B------:R-:W-:Y:S01]  /*4c70*/  IMAD R12, R8.reuse, R12, R7 ;  /* 0x0000000c080c7224 */ /* 0x040fe200078e0207 */
[----:B------:R0:W-:Y:S01]  /*4c80*/  STL [R1+0x11ac], R13 ;  /* 0x0011ac0d01007387 */ /* 0x0001e20000100800 */
[----:B------:R-:W-:Y:S01]  /*4c90*/  IMAD.MOV R3, RZ, RZ, -R3 ;  /* 0x000000ffff037224 */ /* 0x000fe200078e0a03 */
[----:B------:R-:W-:Y:S01]  /*4ca0*/  IABS R7, R11 ;  /* 0x0000000b00077213 */ /* 0x000fe20000000000 */
[----:B-1----:R-:W-:Y:S01]  /*4cb0*/  IMAD.HI.U32 R6, R9, R48, RZ ;  /* 0x0000003009067227 */ /* 0x002fe200078e00ff */
[----:B------:R1:W-:Y:S01]  /*4cc0*/  STL [R1+0x11b0], R11 ;  /* 0x0011b00b01007387 */ /* 0x0003e20000100800 */
[----:B------:R-:W-:Y:S02]  /*4cd0*/  IABS R49, R13 ;  /* 0x0000000d00317213 */ /* 0x000fe40000000000 */
[----:B------:R-:W-:Y:S01]  /*4ce0*/  IMAD R2, R8, R3, R2 ;  /* 0x0000000308027224 */ /* 0x000fe200078e0202 */
[----:B------:R2:W-:Y:S01]  /*4cf0*/  STL [R1+0x164], R12 ;  /* 0x0001640c01007387 */ /* 0x0005e20000100800 */
[----:B------:R-:W-:-:S02]  /*4d00*/  IMAD.MOV R6, RZ, RZ, -R6 ;  /* 0x000000ffff067224 */ /* 0x000fc400078e0a06 */
[----:B0-----:R-:W-:Y:S01]  /*4d10*/  IMAD.HI.U32 R13, R9, R49, RZ ;  /* 0x00000031090d7227 */ /* 0x001fe200078e00ff */
[----:B------:R0:W-:Y:S03]  /*4d20*/  STL [R1+0x160], R2 ;  /* 0x0001600201007387 */ /* 0x0001e60000100800 */
[C---:B-1----:R-:W-:Y:S02]  /*4d30*/  VIADD R11, R0.reuse, 0x9d ;  /* 0x0000009d000b7836 */ /* 0x042fe40000000000 */
[----:B------:R-:W-:Y:S02]  /*4d40*/  IMAD.MOV R13, RZ, RZ, -R13 ;  /* 0x000000ffff0d7224 */ /* 0x000fe400078e0a0d */
[----:B--2---:R-:W-:Y:S01]  /*4d50*/  VIADD R12, R0, 0x9b ;  /* 0x0000009b000c7836 */ /* 0x004fe20000000000 */
[----:B------:R-:W-:Y:S01]  /*4d60*/  IABS R3, R11 ;  /* 0x0000000b00037213 */ /* 0x000fe20000000000 */
[C---:B------:R-:W-:Y:S01]  /*4d70*/  IMAD R48, R8.reuse, R6, R48 ;  /* 0x0000000608307224 */ /* 0x040fe200078e0230 */
[----:B------:R-:W-:Y:S01]  /*4d80*/  IABS R6, R18 ;  /* 0x0000001200067213 */ /* 0x000fe20000000000 */
[----:B------:R-:W-:Y:S01]  /*4d90*/  IMAD R49, R8, R13, R49 ;  /* 0x0000000d08317224 */ /* 0x000fe200078e0231 */
[----:B------:R1:W-:Y:S01]  /*4da0*/  STL [R1+0x1194], R12 ;  /* 0x0011940c01007387 */ /* 0x0003e20000100800 */
[----:B0-----:R-:W-:-:S03]  /*4db0*/  IABS R2, R12 ;  /* 0x0000000c00027213 */ /* 0x001fc60000000000 */
[----:B------:R0:W-:Y:S02]  /*4dc0*/  STL [R1+0x11d8], R18 ;  /* 0x0011d81201007387 */ /* 0x0001e40000100800 */
[C---:B------:R-:W-:Y:S02]  /*4dd0*/  IMAD.HI.U32 R13, R9.reuse, R2, RZ ;  /* 0x00000002090d7227 */ /* 0x040fe400078e00ff */
[----:B------:R2:W-:Y:S02]  /*4de0*/  STL [R1+0x11d4], R11 ;  /* 0x0011d40b01007387 */ /* 0x0005e40000100800 */
[----:B-1----:R-:W-:-:S04]  /*4df0*/  IMAD.HI.U32 R12, R9, R7, RZ ;  /* 0x00000007090c7227 */ /* 0x002fc800078e00ff */
[----:B------:R-:W-:Y:S02]  /*4e00*/  IMAD.MOV R12, RZ, RZ, -R12 ;  /* 0x000000ffff0c7224 */ /* 0x000fe400078e0a0c */
[----:B0-----:R-:W-:Y:S02]  /*4e10*/  VIADD R18, R0, 0x9e ;  /* 0x0000009e00127836 */ /* 0x001fe40000000000 */
        /* <DEDUP_REMOVED lines=10> */
[----:B-1----:R-:W-:-:S03]  /*4ec0*/  IMAD R18, R8, R13, R2 ;  /* 0x0000000d08127224 */ /* 0x002fc600078e0202 */
[----:B------:R0:W-:Y:S01]  /*4ed0*/  STL [R1+0x11c4], R11 ;  /* 0x0011c40b01007387 */ /* 0x0001e20000100800 */
[----:B------:R-:W-:Y:S01]  /*4ee0*/  IABS R13, R11 ;  /* 0x0000000b000d7213 */ /* 0x000fe20000000000 */
[----:B------:R-:W-:Y:S02]  /*4ef0*/  IMAD.MOV.U32 R2, RZ, RZ, R37 ;  /* 0x000000ffff027224 */ /* 0x000fe400078e0025 */
[----:B------:R-:W-:Y:S01]  /*4f00*/  STL [R1+0x154], R18 ;  /* 0x0001541201007387 */ /* 0x000fe20000100800 */
        /* <DEDUP_REMOVED lines=20> */
[C---:B0-----:R-:W-:Y:S02]  /*5050*/  IMAD R11, R8.reuse, R12, R2 ;  /* 0x0000000c080b7224 */ /* 0x041fe400078e0202 */
[----:B------:R-:W-:Y:S01]  /*5060*/  IMAD R3, R8, R6, R3 ;  /* 0x0000000608037224 */ /* 0x000fe200078e0203 */
[----:B-1----:R-:W-:Y:S02]  /*5070*/  IABS R7, R7 ;  /* 0x0000000700077213 */ /* 0x002fe40000000000 */
[----:B------:R0:W-:Y:S01]  /*5080*/  STL [R1+0x148], R11 ;  /* 0x0001480b01007387 */ /* 0x0001e20000100800 */
[----:B------:R-:W-:-:S03]  /*5090*/  IMAD.HI.U32 R12, R9, R51, RZ ;  /* 0x00000033090c7227 */ /* 0x000fc600078e00ff */
[----:B------:R1:W-:Y:S01]  /*50a0*/  STL [R1+0x144], R3 ;  /* 0x0001440301007387 */ /* 0x0003e20000100800 */
[----:B------:R-:W-:Y:S02]  /*50b0*/  IMAD.MOV.U32 R2, RZ, RZ, R7 ;  /* 0x000000ffff027224 */ /* 0x000fe400078e0007 */
[C---:B------:R-:W-:Y:S01]  /*50c0*/  IMAD.HI.U32 R7, R9.reuse, R62, RZ ;  /* 0x0000003e09077227 */ /* 0x040fe200078e00ff */
[----:B------:R2:W-:Y:S03]  /*50d0*/  STL [R1+0x11bc], R13 ;  /* 0x0011bc0d01007387 */ /* 0x0005e60000100800 */
[----:B------:R-:W-:Y:S02]  /*50e0*/  IMAD.MOV R7, RZ, RZ, -R7 ;  /* 0x000000ffff077224 */ /* 0x000fe400078e0a07 */
[----:B0-----:R-:W-:Y:S01]  /*50f0*/  VIADD R11, R0, 0xa4 ;  /* 0x000000a4000b7836 */ /* 0x001fe20000000000 */
[----:B-1----:R-:W-:Y:S01]  /*5100*/  IABS R3, R13 ;  /* 0x0000000d00037213 */ /* 0x002fe20000000000 */
[----:B------:R-:W-:-:S03]  /*5110*/  IMAD.HI.U32 R6, R9, R2, RZ ;  /* 0x0000000209067227 */ /* 0x000fc600078e00ff */
[----:B------:R0:W-:Y:S01]  /*5120*/  STL [R1+0x1200], R11 ;  /* 0x0012000b01007387 */ /* 0x0001e20000100800 */
[C---:B------:R-:W-:Y:S01]  /*5130*/  IMAD R62, R8.reuse, R7, R62 ;  /* 0x00000007083e7224 */ /* 0x040fe200078e023e */
[----:B------:R-:W-:Y:S01]  /*5140*/  IABS R7, R11 ;  /* 0x0000000b00077213 */ /* 0x000fe20000000000 */
[----:B------:R-:W-:Y:S02]  /*5150*/  IMAD.MOV R6, RZ, RZ, -R6 ;  /* 0x000000ffff067224 */ /* 0x000fe400078e0a06 */
[----:B------:R-:W-:Y:S02]  /*5160*/  IMAD.MOV R12, RZ, RZ, -R12 ;  /* 0x000000ffff0c7224 */ /* 0x000fe400078e0a0c */
[C---:B------:R-:W-:Y:S02]  /*5170*/  IMAD R2, R8.reuse, R6, R2 ;  /* 0x0000000608027224 */ /* 0x040fe400078e0202 */
[----:B------:R-:W-:Y:S02]  /*5180*/  IMAD.MOV.U32 R6, RZ, RZ, R7 ;  /* 0x000000ffff067224 */ /* 0x000fe400078e0007 */
[----:B------:R-:W-:Y:S01]  /*5190*/  IMAD R51, R8, R12, R51 ;  /* 0x0000000c08337224 */ /* 0x000fe200078e0233 */
[----:B------:R1:W-:Y:S01]  /*51a0*/  STL [R1+0x140], R2 ;  /* 0x0001400201007387 */ /* 0x0003e20000100800 */
[----:B------:R-:W-:-:S02]  /*51b0*/  VIADD R12, R0, 0xa5 ;  /* 0x000000a5000c7836 */ /* 0x000fc40000000000 */
        /* <DEDUP_REMOVED lines=12> */
[----:B0-----:R-:W-:Y:S02]  /*5280*/  IMAD R11, R8, R13, R3 ;  /* 0x0000000d080b7224 */ /* 0x001fe400078e0203 */
[----:B------:R-:W-:Y:S01]  /*5290*/  IMAD.MOV.U32 R3, RZ, RZ, R37 ;  /* 0x000000ffff037224 */ /* 0x000fe200078e0025 */
[----:B------:R-:W-:Y:S01]  /*52a0*/  IABS R37, R18 ;  /* 0x0000001200257213 */ /* 0x000fe20000000000 */
[C---:B------:R-:W-:Y:S01]  /*52b0*/  IMAD.HI.U32 R13, R9.reuse, R12, RZ ;  /* 0x0000000c090d7227 */ /* 0x040fe200078e00ff */
[----:B------:R0:W-:Y:S03]  /*52c0*/  STL [R1+0x13c], R11 ;  /* 0x00013c0b01007387 */ /* 0x0001e60000100800 */
[----:B------:R-:W-:Y:S01]  /*52d0*/  IMAD.HI.U32 R6, R9, R3, RZ ;  /* 0x0000000309067227 */ /* 0x000fe200078e00ff */
[----:B------:R1:W-:Y:S03]  /*52e0*/  STL [R1+0x134], R7 ;  /* 0x0001340701007387 */ /* 0x0003e60000100800 */
[----:B------:R-:W-:-:S02]  /*52f0*/  IMAD.MOV R13, RZ, RZ, -R13 ;  /* 0x000000ffff0d7224 */ /* 0x000fc400078e0a0d */
[----:B------:R-:W-:Y:S02]  /*5300*/  IMAD.MOV R6, RZ, RZ, -R6 ;  /* 0x000000ffff067224 */ /* 0x000fe400078e0a06 */
[----:B0-----:R-:W-:Y:S02]  /*5310*/  VIADD R11, R0, 0xa8 ;  /* 0x000000a8000b7836 */ /* 0x001fe40000000000 */
[----:B------:R-:W-:Y:S02]  /*5320*/  IMAD R3, R8, R6, R3 ;  /* 0x0000000608037224 */ /* 0x000fe400078e0203 */
[----:B-1----:R-:W-:Y:S01]  /*5330*/  IMAD.HI.U32 R7, R9, R2, RZ ;  /* 0x0000000209077227 */ /* 0x002fe200078e00ff */
[----:B------:R0:W-:Y:S01]  /*5340*/  STL [R1+0x11c8], R11 ;  /* 0x0011c80b01007387 */ /* 0x0001e20000100800 */
[----:B------:R-:W-:Y:S02]  /*5350*/  IABS R52, R11 ;  /* 0x0000000b00347213 */ /* 0x000fe40000000000 */
[----:B------:R-:W-:Y:S01]  /*5360*/  IMAD.MOV R7, RZ, RZ, -R7 ;  /* 0x000000ffff077224 */ /* 0x000fe200078e0a07 */
[----:B------:R-:W-:Y:S01]  /*5370*/  STL [R1+0x11fc], R93 ;  /* 0x0011fc5d01007387 */ /* 0x000fe20000100800 */
[----:B------:R-:W-:-:S02]  /*5380*/  VIADD R6, R0, 0xaa ;  /* 0x000000aa00067836 */ /* 0x000fc40000000000 */
[C---:B------:R-:W-:Y:S02]  /*5390*/  IMAD R2, R8.reuse, R7, R2 ;  /* 0x0000000708027224 */ /* 0x040fe400078e0202 */
[----:B0-----:R-:W-:Y:S01]  /*53a0*/  IMAD R11, R8, R13, R12 ;  /* 0x0000000d080b7224 */ /* 0x001fe200078e020c */
[----:B------:R-:W-:Y:S01]  /*53b0*/  IABS R7, R6 ;  /* 0x0000000600077213 */ /* 0x000fe20000000000 */
[----:B------:R-:W-:-:S03]  /*53c0*/  IMAD.HI.U32 R12, R9, R52, RZ ;  /* 0x00000034090c7227 */ /* 0x000fc600078e00ff */
[----:B------:R0:W-:Y:S01]  /*53d0*/  STL [R1+0x12c], R11 ;  /* 0x00012c0b01007387 */ /* 0x0001e20000100800 */
[----:B------:R-:W-:Y:S02]  /*53e0*/  IMAD.MOV R12, RZ, RZ, -R12 ;  /* 0x000000ffff0c7224 */ /* 0x000fe400078e0a0c */
[----:B------:R-:W-:Y:S01]  /*53f0*/  IMAD.HI.U32 R13, R9, R7, RZ ;  /* 0x00000007090d7227 */ /* 0x000fe200078e00ff */
[----:B------:R1:W-:Y:S03]  /*5400*/  STL [R1+0x124], R3 ;  /* 0x0001240301007387 */ /* 0x0003e60000100800 */
[----:B------:R-:W-:Y:S01]  /*5410*/  IMAD R52, R8, R12, R52 ;  /* 0x0000000c08347224 */ /* 0x000fe200078e0234 */
[----:B------:R2:W-:Y:S01]  /*5420*/  STL [R1+0x128], R2 ;  /* 0x0001280201007387 */ /* 0x0005e20000100800 */
[----:B------:R-:W-:Y:S02]  /*5430*/  IMAD.MOV R13, RZ, RZ, -R13 ;  /* 0x000000ffff0d7224 */ /* 0x000fe400078e0a0d */
[C---:B0-----:R-:W-:Y:S01]  /*5440*/  VIADD R11, R0.reuse, 0xac ;  /* 0x000000ac000b7836 */ /* 0x041fe20000000000 */
[----:B------:R0:W-:Y:S01]  /*5450*/  STL [R1+0x11e0], R6 ;  /* 0x0011e00601007387 */ /* 0x0001e20000100800 */
[----:B-1----:R-:W-:-:S03]  /*5460*/  VIADD R3, R0, 0xab ;  /* 0x000000ab00037836 */ /* 0x002fc60000000000 */
[----:B--2---:R-:W-:Y:S02]  /*5470*/  IABS R2, R11 ;  /* 0x0000000b00027213 */ /* 0x004fe40000000000 */
[----:B------:R1:W-:Y:S01]  /*5480*/  STL [R1+0x11dc], R3 ;  /* 0x0011dc0301007387 */ /* 0x0003e20000100800 */
[----:B0-----:R-:W-:-:S03]  /*5490*/  IMAD.HI.U32 R6, R9, R53, RZ ;  /* 0x0000003509067227 */ /* 0x001fc600078e00ff */
[----:B------:R0:W-:Y:S01]  /*54a0*/  STL [R1+0x122c], R11 ;  /* 0x00122c0b01007387 */ /* 0x0001e20000100800 */
[----:B------:R-:W-:-:S03]  /*54b0*/  IMAD.MOV R6, RZ, RZ, -R6 ;  /* 0x000000ffff067224 */ /* 0x000fc600078e0a06 */
[----:B------:R2:W-:Y:S01]  /*54c0*/  STL [R1+0x120c], R18 ;  /* 0x00120c1201007387 */ /* 0x0005e20000100800 */
[----:B------:R-:W-:Y:S01]  /*54d0*/  IMAD.HI.U32 R12, R9, R2, RZ ;  /* 0x00000002090c7227 */ /* 0x000fe200078e00ff */
[----:B-1----:R-:W-:-:S03]  /*54e0*/  IABS R3, R3 ;  /* 0x0000000300037213 */ /* 0x002fc60000000000 */
[----:B------:R-:W-:Y:S02]  /*54f0*/  IMAD R53, R8, R6, R53 ;  /* 0x0000000608357224 */ /* 0x000fe400078e0235 */
[----:B------:R-:W-:-:S04]  /*5500*/  IMAD.HI.U32 R6, R9, R3, RZ ;  /* 0x0000000309067227 */ /* 0x000fc800078e00ff */
[----:B0-----:R-:W-:Y:S02]  /*5510*/  VIADD R11, R0, 0xae ;  /* 0x000000ae000b7836 */ /* 0x001fe40000000000 */
[----:B------:R-:W-:Y:S02]  /*5520*/  IMAD.MOV R6, RZ, RZ, -R6 ;  /* 0x000000ffff067224 */ /* 0x000fe400078e0a06 */
[----:B------:R-:W-:Y:S01]  /*5530*/  IMAD.MOV R12, RZ, RZ, -R12 ;  /* 0x000000ffff0c7224 */ /* 0x000fe200078e0a0c */
[----:B------:R0:W-:Y:S01]  /*5540*/  STL [R1+0x1210], R11 ;  /* 0x0012100b01007387 */ /* 0x0001e20000100800 */
[C---:B--2---:R-:W-:Y:S01]  /*5550*/  IMAD R18, R8.reuse, R13, R7 ;  /* 0x0000000d08127224 */ /* 0x044fe200078e0207 */
        /* <DEDUP_REMOVED lines=10> */
[----:B0-----:R-:W-:Y:S01]  /*5600*/  VIADD R11, R0, 0xb3 ;  /* 0x000000b3000b7836 */ /* 0x001fe20000000000 */
[----:B------:R0:W-:Y:S01]  /*5610*/  STL [R1+0x11f8], R6 ;  /* 0x0011f80601007387 */ /* 0x0001e20000100800 */
[----:B------:R-:W-:Y:S02]  /*5620*/  IMAD R7, R8, R12, R7 ;  /* 0x0000000c08077224 */ /* 0x000fe400078e0207 */
[----:B-1----:R-:W-:Y:S01]  /*5630*/  IMAD.MOV.U32 R3, RZ, RZ, R13 ;  /* 0x000000ffff037224 */ /* 0x002fe200078e000d */
[----:B------:R-:W-:Y:S01]  /*5640*/  STL [R1+0x11f4], R36 ;  /* 0x0011f42401007387 */ /* 0x000fe20000100800 */
[C---:B------:R-:W-:Y:S01]  /*5650*/  VIADD R18, R0.reuse, 0xb5 ;  /* 0x000000b500127836 */ /* 0x040fe20000000000 */
[----:B--2---:R-:W-:Y:S01]  /*5660*/  IABS R2, R6 ;  /* 0x0000000600027213 */ /* 0x004fe20000000000 */
[----:B------:R-:W-:Y:S01]  /*5670*/  VIADD R13, R0, 0xb4 ;  /* 0x000000b4000d7836 */ /* 0x000fe20000000000 */
[----:B------:R-:W-:Y:S01]  /*5680*/  STL [R1+0x121c], R35 ;  /* 0x00121c2301007387 */ /* 0x000fe20000100800 */
[----:B0-----:R-:W-:Y:S01]  /*5690*/  IMAD.HI.U32 R6, R9, R3, RZ ;  /* 0x0000000309067227 */ /* 0x001fe200078e00ff */
[----:B------:R-:W-:-:S02]  /*56a0*/  IABS R37, R18 ;  /* 0x0000001200257213 */ /* 0x000fc40000000000 */
[----:B------:R0:W-:Y:S01]  /*56b0*/  STL [R1+0x114], R7 ;  /* 0x0001140701007387 */ /* 0x0001e20000100800 */
[----:B------:R-:W-:Y:S02]  /*56c0*/  IMAD.MOV R6, RZ, RZ, -R6 ;  /* 0x000000ffff067224 */ /* 0x000fe400078e0a06 */
        /* <DEDUP_REMOVED lines=9> */
[----:B------:R-:W-:Y:S01]  /*5760*/  IMAD.MOV R6, RZ, RZ, -R6 ;  /* 0x000000ffff067224 */ /* 0x000fe200078e0a06 */
[----:B------:R2:W-:Y:S01]  /*5770*/  STL [R1+0x1204], R11 ;  /* 0x0012040b01007387 */ /* 0x0005e20000100800 */
[----:B0-----:R-:W-:-:S03]  /*5780*/  IMAD.HI.U32 R3, R9, R55, RZ ;  /* 0x0000003709037227 */ /* 0x001fc600078e00ff */
[----:B------:R0:W-:Y:S01]  /*5790*/  STL [R1+0x108], R12 ;  /* 0x0001080c01007387 */ /* 0x0001e20000100800 */
[----:B-1----:R-:W-:Y:S01]  /*57a0*/  IABS R7, R7 ;  /* 0x0000000700077213 */ /* 0x002fe20000000000 */
[----:B------:R-:W-:Y:S02]  /*57b0*/  IMAD.MOV R3, RZ, RZ, -R3 ;  /* 0x000000ffff037224 */ /* 0x000fe400078e0a03 */
[----:B------:R1:W-:Y:S01]  /*57c0*/  STL [R1+0x1234], R13 ;  /* 0x0012340d01007387 */ /* 0x0003e20000100800 */
[----:B------:R-:W-:Y:S02]  /*57d0*/  IMAD R54, R8, R6, R54 ;  /* 0x0000000608367224 */ /* 0x000fe400078e0236 */
[----:B--2---:R-:W-:Y:S01]  /*57e0*/  VIADD R11, R0, 0xb6 ;  /* 0x000000b6000b7836 */ /* 0x004fe20000000000 */
[----:B------:R-:W-:Y:S01]  /*57f0*/  STL [R1+0x1228], R18 ;  /* 0x0012281201007387 */ /* 0x000fe20000100800 */
[----:B------:R-:W-:-:S03]  /*5800*/  IMAD.HI.U32 R6, R9, R2, RZ ;  /* 0x0000000209067227 */ /* 0x000fc600078e00ff */
[----:B------:R2:W-:Y:S01]  /*5810*/  STL [R1+0x123c], R11 ;  /* 0x00123c0b01007387 */ /* 0x0005e20000100800 */
[----:B0-----:R-:W-:Y:S01]  /*5820*/  IMAD.HI.U32 R12, R9, R7, RZ ;  /* 0x00000007090c7227 */ /* 0x001fe200078e00ff */
[----:B-1----:R-:W-:-:S03]  /*5830*/  IABS R13, R13 ;  /* 0x0000000d000d7213 */ /* 0x002fc60000000000 */
[----:B------:R-:W-:Y:S02]  /*5840*/  IMAD.MOV R12, RZ, RZ, -R12 ;  /* 0x000000ffff0c7224 */ /* 0x000fe400078e0a0c */
[C---:B------:R-:W-:Y:S01]  /*5850*/  IMAD R55, R8.reuse, R3, R55 ;  /* 0x0000000308377224 */ /* 0x040fe200078e0237 */
[----:B------:R-:W-:Y:S01]  /*5860*/  IABS R3, R11 ;  /* 0x0000000b00037213 */ /* 0x000fe20000000000 */
[----:B------:R-:W-:Y:S02]  /*5870*/  IMAD.MOV R6, RZ, RZ, -R6 ;  /* 0x000000ffff067224 */ /* 0x000fe400078e0a06 */
[C---:B--2---:R-:W-:Y:S02]  /*5880*/  IMAD R11, R8.reuse, R12, R7 ;  /* 0x0000000c080b7224 */ /* 0x044fe400078e0207 */
[----:B------:R-:W-:Y:S02]  /*5890*/  IMAD.MOV.U32 R7, RZ, RZ, R37 ;  /* 0x000000ffff077224 */ /* 0x000fe400078e0025 */
[----:B------:R-:W-:Y:S01]  /*58a0*/  IMAD.HI.U32 R12, R9, R13, RZ ;  /* 0x0000000d090c7227 */ /* 0x000fe200078e00ff */
[----:B------:R0:W-:Y:S03]  /*58b0*/  STL [R1+0x100], R11 ;  /* 0x0001000b01007387 */ /* 0x0001e60000100800 */
[----:B------:R-:W-:-:S02]  /*58c0*/  IMAD R6, R8, R6, R2 ;  /* 0x0000000608067224 */ /* 0x000fc400078e0202 */
[----:B------:R-:W-:-:S03]  /*58d0*/  IMAD.HI.U32 R2, R9, R7, RZ ;  /* 0x0000000709027227 */ /* 0x000fc600078e00ff */
[----:B------:R1:W-:Y:S01]  /*58e0*/  STL [R1+0xfc], R6 ;  /* 0x0000fc0601007387 */ /* 0x0003e20000100800 */
[----:B------:R-:W-:-:S04]  /*58f0*/  IMAD.HI.U32 R37, R9, R3, RZ ;  /* 0x0000000309257227 */ /* 0x000fc800078e00ff */
[----:B0-----:R-:W-:Y:S02]  /*5900*/  VIADD R11, R0, 0xb7 ;  /* 0x000000b7000b7836 */ /* 0x001fe40000000000 */
[----:B------:R-:W-:Y:S02]  /*5910*/  IMAD.MOV R12, RZ, RZ, -R12 ;  /* 0x000000ffff0c7224 */ /* 0x000fe400078e0a0c */
[----:B------:R-:W-:Y:S01]  /*5920*/  IMAD.MOV R2, RZ, RZ, -R2 ;  /* 0x000000ffff027224 */ /* 0x000fe200078e0a02 */
[----:B------:R0:W-:Y:S01]  /*5930*/  STL [R1+0x1218], R11 ;  /* 0x0012180b01007387 */ /* 0x0001e20000100800 */
[----:B-1----:R-:W-:Y:S01]  /*5940*/  IABS R6, R11 ;  /* 0x0000000b00067213 */ /* 0x002fe20000000000 */
[----:B------:R-:W-:Y:S02]  /*5950*/  IMAD.MOV R37, RZ, RZ, -R37 ;  /* 0x000000ffff257224 */ /* 0x000fe400078e0a25 */
[C---:B------:R-:W-:Y:S01]  /*5960*/  IMAD R7, R8.reuse, R2, R7 ;  /* 0x0000000208077224 */ /* 0x040fe200078e0207 */
[----:B------:R-:W-:Y:S01]  /*5970*/  STL [R1+0x1214], R34 ;  /* 0x0012142201007387 */ /* 0x000fe20000100800 */
[----:B------:R-:W-:-:S02]  /*5980*/  IMAD R2, R8, R37, R3 ;  /* 0x0000002508027224 */ /* 0x000fc400078e0203 */
[----:B------:R-:W-:Y:S02]  /*5990*/  VIADD R18, R0, 0xbc ;  /* 0x000000bc00127836 */ /* 0x000fe40000000000 */
[----:B0-----:R-:W-:Y:S02]  /*59a0*/  IMAD R11, R8, R12, R13 ;  /* 0x0000000c080b7224 */ /* 0x001fe400078e020d */
[----:B------:R-:W-:Y:S02]  /*59b0*/  VIADD R12, R0, 0xba ;  /* 0x000000ba000c7836 */ /* 0x000fe40000000000 */
[----:B------:R-:W-:Y:S01]  /*59c0*/  IMAD.HI.U32 R13, R9, R57, RZ ;  /* 0x00000039090d7227 */ /* 0x000fe200078e00ff */
[----:B------:R0:W-:Y:S03]  /*59d0*/  STL [R1+0xf0], R11 ;  /* 0x0000f00b01007387 */ /* 0x0001e60000100800 */
[----:B------:R-:W-:Y:S01]  /*59e0*/  IMAD.MOV R13, RZ, RZ, -R13 ;  /* 0x000000ffff0d7224 */ /* 0x000fe200078e0a0d */
[----:B------:R1:W-:Y:S03]  /*59f0*/  STL [R1+0xf8], R7 ;  /* 0x0000f80701007387 */ /* 0x0003e60000100800 */
[----:B------:R-:W-:Y:S01]  /*5a00*/  IMAD R57, R8, R13, R57 ;  /* 0x0000000d08397224 */ /* 0x000fe200078e0239 */
[----:B------:R2:W-:Y:S01]  /*5a10*/  STL [R1+0xf4], R2 ;  /* 0x0000f40201007387 */ /* 0x0005e20000100800 */
[----:B0-----:R-:W-:-:S03]  /*5a20*/  VIADD R11, R0, 0xbb ;  /* 0x000000bb000b7836 */ /* 0x001fc60000000000 */
[----:B------:R-:W-:Y:S01]  /*5a30*/  STL [R1+0x1220], R33 ;  /* 0x0012202101007387 */ /* 0x000fe20000100800 */
[----:B-1----:R-:W-:Y:S01]  /*5a40*/  IMAD.HI.U32 R7, R9, R6, RZ ;  /* 0x0000000609077227 */ /* 0x002fe200078e00ff */
[----:B------:R-:W-:Y:S02]  /*5a50*/  IABS R3, R11 ;  /* 0x0000000b00037213 */ /* 0x000fe40000000000 */
[----:B------:R0:W-:Y:S01]  /*5a60*/  STL [R1+0x1224], R12 ;  /* 0x0012240c01007387 */ /* 0x0001e20000100800 */
[----:B------:R-:W-:-:S03]  /*5a70*/  IMAD.MOV R7, RZ, RZ, -R7 ;  /* 0x000000ffff077224 */ /* 0x000fc600078e0a07 */
[----:B------:R1:W-:Y:S01]  /*5a80*/  STL [R1+0x1230], R11 ;  /* 0x0012300b01007387 */ /* 0x0003e20000100800 */
[----:B--2---:R-:W-:-:S04]  /*5a90*/  IMAD.HI.U32 R2, R9, R56, RZ ;  /* 0x0000003809027227 */ /* 0x004fc800078e00ff */
[----:B------:R-:W-:Y:S01]  /*5aa0*/  IMAD R7, R8, R7, R6 ;  /* 0x0000000708077224 */ /* 0x000fe200078e0206 */
[----:B0-----:R-:W-:Y:S01]  /*5ab0*/  IABS R12, R12 ;  /* 0x0000000c000c7213 */ /* 0x001fe20000000000 */
[----:B------:R-:W-:-:S03]  /*5ac0*/  IMAD.MOV R2, RZ, RZ, -R2 ;  /* 0x000000ffff027224 */ /* 0x000fc600078e0a02 */
[----:B------:R0:W-:Y:S01]  /*5ad0*/  STL [R1+0xec], R7 ;  /* 0x0000ec0701007387 */ /* 0x0001e20000100800 */
[----:B------:R-:W-:Y:S02]  /*5ae0*/  IMAD.MOV.U32 R6, RZ, RZ, R12 ;  /* 0x000000ffff067224 */ /* 0x000fe400078e000c */
[----:B-1----:R-:W-:Y:S01]  /*5af0*/  VIADD R11, R0, 0xbd ;  /* 0x000000bd000b7836 */ /* 0x002fe20000000000 */
[----:B------:R-:W-:Y:S01]  /*5b00*/  STL [R1+0x1260], R18 ;  /* 0x0012601201007387 */ /* 0x000fe20000100800 */
[----:B------:R-:W-:-:S03]  /*5b10*/  IMAD.HI.U32 R12, R9, R3, RZ ;  /* 0x00000003090c7227 */ /* 0x000fc600078e00ff */
[----:B------:R1:W-:Y:S01]  /*5b20*/  STL [R1+0x125c], R11 ;  /* 0x00125c0b01007387 */ /* 0x0003e20000100800 */
[----:B------:R-:W-:Y:S01]  /*5b30*/  IABS R13, R11 ;  /* 0x0000000b000d7213 */ /* 0x000fe20000000000 */
[----:B0-----:R-:W-:-:S04]  /*5b40*/  IMAD.HI.U32 R7, R9, R6, RZ ;  /* 0x0000000609077227 */ /* 0x001fc800078e00ff */
[----:B------:R-:W-:Y:S02]  /*5b50*/  IMAD.MOV R7, RZ, RZ, -R7 ;  /* 0x000000ffff077224 */ /* 0x000fe400078e0a07 */
[C---:B------:R-:W-:Y:S01]  /*5b60*/  IMAD R56, R8.reuse, R2, R56 ;  /* 0x0000000208387224 */ /* 0x040fe200078e0238 */
[----:B------:R-:W-:Y:S01]  /*5b70*/  IABS R2, R18 ;  /* 0x0000001200027213 */ /* 0x000fe20000000000 */
[----:B------:R-:W-:Y:S02]  /*5b80*/  IMAD.MOV R12, RZ, RZ, -R12 ;  /* 0x000000ffff0c7224 */ /* 0x000fe400078e0a0c */
[C---:B-1----:R-:W-:Y:S02]  /*5b90*/  IMAD R11, R8.reuse, R7, R6 ;  /* 0x00000007080b7224 */ /* 0x042fe400078e0206 */
[----:B------:R-:W-:Y:S02]  /*5ba0*/  IMAD R7, R8, R12, R3 ;  /* 0x0000000c08077224 */ /* 0x000fe400078e0203 */
[----:B------:R-:W-:Y:S01]  /*5bb0*/  VIADD R6, R0, 0xbe ;  /* 0x000000be00067836 */ /* 0x000fe20000000000 */
[----:B------:R0:W-:Y:S01]  /*5bc0*/  STL [R1+0xe8], R11 ;  /* 0x0000e80b01007387 */ /* 0x0001e20000100800 */
[----:B------:R-:W-:-:S03]  /*5bd0*/  IMAD.HI.U32 R12, R9, R2, RZ ;  /* 0x00000002090c7227 */ /* 0x000fc600078e00ff */
[----:B------:R1:W-:Y:S01]  /*5be0*/  STL [R1+0xe4], R7 ;  /* 0x0000e40701007387 */ /* 0x0003e20000100800 */
[----:B------:R-:W-:Y:S02]  /*5bf0*/  IMAD.MOV.U32 R3, RZ, RZ, R13 ;  /* 0x000000ffff037224 */ /* 0x000fe400078e000d */
[----:B------:R-:W-:Y:S01]  /*5c00*/  IMAD.MOV R12, RZ, RZ, -R12 ;  /* 0x000000ffff0c7224 */ /* 0x000fe200078e0a0c */
[----:B------:R2:W-:Y:S01]  /*5c10*/  STL [R1+0x1240], R6 ;  /* 0x0012400601007387 */ /* 0x0005e20000100800 */
[C---:B------:R-:W-:Y:S02]  /*5c20*/  VIADD R18, R0.reuse, 0xc4 ;  /* 0x000000c400127836 */ /* 0x040fe40000000000 */
[----:B0-----:R-:W-:Y:S01]  /*5c30*/  VIADD R11, R0, 0xbf ;  /* 0x000000bf000b7836 */ /* 0x001fe20000000000 */
[----:B-1----:R-:W-:-:S04]  /*5c40*/  IABS R7, R6 ;  /* 0x0000000600077213 */ /* 0x002fc80000000000 */
[----:B------:R-:W-:Y:S01]  /*5c50*/  IABS R13, R11 ;  /* 0x0000000b000d7213 */ /* 0x000fe20000000000 */
[----:B------:R0:W-:Y:S01]  /*5c60*/  STL [R1+0x1248], R11 ;  /* 0x0012480b01007387 */ /* 0x0001e20000100800 */
[----:B--2---:R-:W-:-:S03]  /*5c70*/  IMAD.HI.U32 R6, R9, R3, RZ ;  /* 0x0000000309067227 */ /* 0x004fc600078e00ff */
[----:B------:R-:W-:Y:S01]  /*5c80*/  STL [R1+0x124c], R32 ;  /* 0x00124c2001007387 */ /* 0x000fe20000100800 */
[----:B------:R-:W-:-:S04]  /*5c90*/  IMAD.MOV R6, RZ, RZ, -R6 ;  /* 0x000000ffff067224 */ /* 0x000fc800078e0a06 */
[C---:B------:R-:W-:Y:S02]  /*5ca0*/  IMAD R6, R8.reuse, R6, R3 ;  /* 0x0000000608067224 */ /* 0x040fe400078e0203 */
[----:B0-----:R-:W-:Y:S02]  /*5cb0*/  IMAD R11, R8, R12, R2 ;  /* 0x0000000c080b7224 */ /* 0x001fe400078e0202 */
[----:B------:R-:W-:-:S03]  /*5cc0*/  IMAD.HI.U32 R12, R9, R7, RZ ;  /* 0x00000007090c7227 */ /* 0x000fc600078e00ff */
[----:B------:R0:W-:Y:S01]  /*5cd0*/  STL [R1+0xd8], R11 ;  /* 0x0000d80b01007387 */ /* 0x0001e20000100800 */
[----:B------:R-:W-:Y:S02]  /*5ce0*/  IMAD.MOV.U32 R2, RZ, RZ, R13 ;  /* 0x000000ffff027224 */ /* 0x000fe400078e000d */
[----:B------:R-:W-:Y:S01]  /*5cf0*/  IMAD.MOV R12, RZ, RZ, -R12 ;  /* 0x000000ffff0c7224 */ /* 0x000fe200078e0a0c */
[----:B------:R1:W-:Y:S01]  /*5d00*/  STL [R1+0xd4], R6 ;  /* 0x0000d40601007387 */ /* 0x0003e20000100800 */
[----:B------:R-:W-:-:S03]  /*5d10*/  IMAD.HI.U32 R3, R9, R2, RZ ;  /* 0x0000000209037227 */ /* 0x000fc600078e00ff */
[----:B------:R-:W-:Y:S01]  /*5d20*/  STL [R1+0x1254], R31 ;  /* 0x0012541f01007387 */ /* 0x000fe20000100800 */
[----:B------:R-:W-:Y:S02]  /*5d30*/  IMAD R12, R8, R12, R7 ;  /* 0x0000000c080c7224 */ /* 0x000fe400078e0207 */
[----:B0-----:R-:W-:Y:S02]  /*5d40*/  VIADD R11, R0, 0xc2 ;  /* 0x000000c2000b7836 */ /* 0x001fe40000000000 */
[----:B------:R-:W-:Y:S02]  /*5d50*/  IMAD.MOV R3, RZ, RZ, -R3 ;  /* 0x000000ffff037224 */ /* 0x000fe400078e0a03 */
[----:B-1----:R-:W-:Y:S01]  /*5d60*/  IMAD.HI.U32 R6, R9, R58, RZ ;  /* 0x0000003a09067227 */ /* 0x002fe200078e00ff */
[----:B------:R0:W-:Y:S01]  /*5d70*/  STL [R1+0x1258], R11 ;  /* 0x0012580b01007387 */ /* 0x0001e20000100800 */
[----:B------:R-:W-:Y:S02]  /*5d80*/  IABS R7, R11 ;  /* 0x0000000b00077213 */ /* 0x000fe40000000000 */
[----:B------:R-:W-:Y:S01]  /*5d90*/  IMAD R2, R8, R3, R2 ;  /* 0x0000000308027224 */ /* 0x000fe200078e0202 */
[----:B------:R1:W-:Y:S01]  /*5da0*/  STL [R1+0xcc], R12 ;  /* 0x0000cc0c01007387 */ /* 0x0003e20000100800 */
[----:B------:R-:W-:-:S02]  /*5db0*/  IMAD.MOV R6, RZ, RZ, -R6 ;  /* 0x000000ffff067224 */ /* 0x000fc400078e0a06 */
[----:B------:R-:W-:Y:S01]  /*5dc0*/  IMAD.HI.U32 R13, R9, R59, RZ ;  /* 0x0000003b090d7227 */ /* 0x000fe200078e00ff */
[----:B------:R2:W-:Y:S03]  /*5dd0*/  STL [R1+0xd0], R2 ;  /* 0x0000d00201007387 */ /* 0x0005e60000100800 */
[----:B0-----:R-:W-:Y:S02]  /*5de0*/  VIADD R11, R0, 0xc5 ;  /* 0x000000c5000b7836 */ /* 0x001fe40000000000 */
[----:B------:R-:W-:Y:S01]  /*5df0*/  IMAD R58, R8, R6, R58 ;  /* 0x00000006083a7224 */ /* 0x000fe200078e023a */
[----:B------:R-:W-:Y:S01]  /*5e00*/  IABS R6, R18 ;  /* 0x0000001200067213 */ /* 0x000fe20000000000 */
[----:B-1----:R-:W-:Y:S01]  /*5e10*/  VIADD R12, R0, 0xc3 ;  /* 0x000000c3000c7836 */ /* 0x002fe20000000000 */
[----:B------:R-:W-:Y:S01]  /*5e20*/  IABS R3, R11 ;  /* 0x0000000b00037213 */ /* 0x000fe20000000000 */
[----:B------:R-:W-:-:S03]  /*5e30*/  IMAD.MOV R13, RZ, RZ, -R13 ;  /* 0x000000ffff0d7224 */ /* 0x000fc600078e0a0d */
[----:B------:R0:W-:Y:S01]  /*5e40*/  STL [R1+0x1238], R12 ;  /* 0x0012380c01007387 */ /* 0x0001e20000100800 */
[----:B--2---:R-:W-:Y:S01]  /*5e50*/  IABS R2, R12 ;  /* 0x0000000c00027213 */ /* 0x004fe20000000000 */
[----:B------:R-:W-:Y:S02]  /*5e60*/  IMAD R59, R8, R13, R59 ;  /* 0x0000000d083b7224 */ /* 0x000fe400078e023b */
[----:B------:R1:W-:Y:S02]  /*5e70*/  STL [R1+0x1288], R18 ;  /* 0x0012881201007387 */ /* 0x0003e40000100800 */
[C---:B------:R-:W-:Y:S02]  /*5e80*/  IMAD.HI.U32 R13, R9.reuse, R2, RZ ;  /* 0x00000002090d7227 */ /* 0x040fe400078e00ff */
[----:B------:R2:W-:Y:S02]  /*5e90*/  STL [R1+0x1284], R11 ;  /* 0x0012840b01007387 */ /* 0x0005e40000100800 */
        /* <DEDUP_REMOVED lines=13> */
[C---:B------:R-:W-:Y:S02]  /*5f70*/  IMAD R7, R8.reuse, R7, R6 ;  /* 0x0000000708077224 */ /* 0x040fe400078e0206 */
[C---:B-1----:R-:W-:Y:S01]  /*5f80*/  IMAD R18, R8.reuse, R13, R2 ;  /* 0x0000000d08127224 */ /* 0x042fe200078e0202 */
[----:B------:R-:W-:Y:S01]  /*5f90*/  IABS R13, R11 ;  /* 0x0000000b000d7213 */ /* 0x000fe20000000000 */
[----:B------:R0:W-:Y:S01]  /*5fa0*/  STL [R1+0x126c], R11 ;  /* 0x00126c0b01007387 */ /* 0x0001e20000100800 */
[----:B------:R-:W-:-:S02]  /*5fb0*/  IMAD R6, R8, R12, R3 ;  /* 0x0000000c08067224 */ /* 0x000fc400078e0203 */
[----:B------:R-:W-:Y:S01]  /*5fc0*/  IMAD.MOV.U32 R2, RZ, RZ, R37 ;  /* 0x000000ffff027224 */ /* 0x000fe200078e0025 */
[----:B------:R-:W-:Y:S01]  /*5fd0*/  STL [R1+0xc4], R18 ;  /* 0x0000c41201007387 */ /* 0x000fe20000100800 */
[----:B------:R-:W-:Y:S02]  /*5fe0*/  IMAD.MOV.U32 R3, RZ, RZ, R13 ;  /* 0x000000ffff037224 */ /* 0x000fe400078e000d */
[----:B------:R-:W-:Y:S01]  /*5ff0*/  IMAD.HI.U32 R12, R9, R2, RZ ;  /* 0x00000002090c7227 */ /* 0x000fe200078e00ff */
[----:B------:R1:W-:Y:S03]  /*6000*/  STL [R1+0xc0], R7 ;  /* 0x0000c00701007387 */ /* 0x0003e60000100800 */
[----:B------:R-:W-:Y:S01]  /*6010*/  IMAD.MOV R12, RZ, RZ, -R12 ;  /* 0x000000ffff0c7224 */ /* 0x000fe200078e0a0c */
[----:B------:R2:W-:Y:S01]  /*6020*/  STL [R1+0xbc], R6 ;  /* 0x0000bc0601007387 */ /* 0x0005e20000100800 */
[----:B------:R-:W-:-:S02]  /*6030*/  VIADD R13, R0, 0xcb ;  /* 0x000000cb000d7836 */ /* 0x000fc40000000000 */
[----:B0-----:R-:W-:Y:S01]  /*6040*/  IMAD R11, R8, R12, R2 ;  /* 0x0000000c080b7224 */ /* 0x001fe200078e0202 */
[----:B------:R-:W-:Y:S01]  /*6050*/  STL [R1+0x1250], R30 ;  /* 0x0012501e01007387 */ /* 0x000fe20000100800 */
[----:B------:R-:W-:-:S03]  /*6060*/  IMAD.HI.U32 R12, R9, R61, RZ ;  /* 0x0000003d090c7227 */ /* 0x000fc600078e00ff */
[----:B------:R-:W-:Y:S01]  /*6070*/  STL [R1+0x1274], R29 ;  /* 0x0012741d01007387 */ /* 0x000fe20000100800 */
[----:B-1----:R-:W-:Y:S02]  /*6080*/  VIADD R7, R0, 0xca ;  /* 0x000000ca00077836 */ /* 0x002fe40000000000 */
[----:B--2---:R-:W-:-:S03]  /*6090*/  IMAD.HI.U32 R6, R9, R3, RZ ;  /* 0x0000000309067227 */ /* 0x004fc600078e00ff */
[----:B------:R0:W-:Y:S01]  /*60a0*/  STL [R1+0x1280], R7 ;  /* 0x0012800701007387 */ /* 0x0001e20000100800 */
[----:B------:R-:W-:Y:S02]  /*60b0*/  IMAD.MOV R6, RZ, RZ, -R6 ;  /* 0x000000ffff067224 */ /* 0x000fe400078e0a06 */
[----:B------:R-:W-:Y:S01]  /*60c0*/  IMAD.MOV R12, RZ, RZ, -R12 ;  /* 0x000000ffff0c7224 */ /* 0x000fe200078e0a0c */
[----:B------:R1:W-:Y:S01]  /*60d0*/  STL [R1+0xb8], R11 ;  /* 0x0000b80b01007387 */ /* 0x0003e20000100800 */
[C---:B------:R-:W-:Y:S02]  /*60e0*/  IMAD R3, R8.reuse, R6, R3 ;  /* 0x0000000608037224 */ /* 0x040fe400078e0203 */
[----:B------:R-:W-:Y:S02]  /*60f0*/  IMAD R61, R8, R12, R61 ;  /* 0x0000000c083d7224 */ /* 0x000fe400078e023d */
[C---:B------:R-:W-:Y:S01]  /*6100*/  VIADD R12, R0.reuse, 0xcd ;  /* 0x000000cd000c7836 */ /* 0x040fe20000000000 */
[----:B0-----:R-:W-:Y:S01]  /*6110*/  IABS R7, R7 ;  /* 0x0000000700077213 */ /* 0x001fe20000000000 */
[----:B------:R0:W-:Y:S01]  /*6120*/  STL [R1+0xb4], R3 ;  /* 0x0000b40301007387 */ /* 0x0001e20000100800 */
[----:B------:R-:W-:-:S02]  /*6130*/  VIADD R18, R0, 0xce ;  /* 0x000000ce00127836 */ /* 0x000fc40000000000 */
[----:B-1----:R-:W-:Y:S01]  /*6140*/  VIADD R11, R0, 0xcc ;  /* 0x000000cc000b7836 */ /* 0x002fe20000000000 */
[----:B------:R1:W-:Y:S01]  /*6150*/  STL [R1+0x1264], R13 ;  /* 0x0012640d01007387 */ /* 0x0003e20000100800 */
[----:B------:R-:W-:Y:S01]  /*6160*/  IMAD.MOV.U32 R2, RZ, RZ, R7 ;  /* 0x000000ffff027224 */ /* 0x000fe200078e0007 */
[----:B------:R-:W-:Y:S01]  /*6170*/  IABS R37, R18 ;  /* 0x0000001200257213 */ /* 0x000fe20000000000 */
[C---:B------:R-:W-:Y:S01]  /*6180*/  IMAD.HI.U32 R7, R9.reuse, R60, RZ ;  /* 0x0000003c09077227 */ /* 0x040fe200078e00ff */
[----:B------:R2:W-:Y:S01]  /*6190*/  STL [R1+0x12a8], R11 ;  /* 0x0012a80b01007387 */ /* 0x0005e20000100800 */
[----:B0-----:R-:W-:Y:S02]  /*61a0*/  IABS R3, R13 ;  /* 0x0000000d00037213 */ /* 0x001fe40000000000 */
[----:B------:R-:W-:-:S04]  /*61b0*/  IMAD.HI.U32 R6, R9, R2, RZ ;  /* 0x0000000209067227 */ /* 0x000fc800078e00ff */
[----:B------:R-:W-:Y:S02]  /*61c0*/  IMAD.MOV R6, RZ, RZ, -R6 ;  /* 0x000000ffff067224 */ /* 0x000fe400078e0a06 */
[----:B------:R-:W-:Y:S02]  /*61d0*/  IMAD.MOV R7, RZ, RZ, -R7 ;  /* 0x000000ffff077224 */ /* 0x000fe400078e0a07 */
[C---:B------:R-:W-:Y:S02]  /*61e0*/  IMAD R2, R8.reuse, R6, R2 ;  /* 0x0000000608027224 */ /* 0x040fe400078e0202 */
[----:B------:R-:W-:Y:S01]  /*61f0*/  IMAD R60, R8, R7, R60 ;  /* 0x00000007083c7224 */ /* 0x000fe200078e023c */
[----:B------:R-:W-:Y:S01]  /*6200*/  IABS R7, R11 ;  /* 0x0000000b00077213 */ /* 0x000fe20000000000 */
[----:B-1----:R-:W-:Y:S01]  /*6210*/  IMAD.HI.U32 R13, R9, R3, RZ ;  /* 0x00000003090d7227 */ /* 0x002fe200078e00ff */
[----:B------:R0:W-:Y:S03]  /*6220*/  STL [R1+0xac], R2 ;  /* 0x0000ac0201007387 */ /* 0x0001e60000100800 */
[----:B--2---:R-:W-:Y:S01]  /*6230*/  VIADD R11, R0, 0xcf ;  /* 0x000000cf000b7836 */ /* 0x004fe20000000000 */
[----:B------:R1:W-:Y:S01]  /*6240*/  STL [R1+0x128c], R12 ;  /* 0x00128c0c01007387 */ /* 0x0003e20000100800 */
[----:B------:R-:W-:-:S03]  /*6250*/  IMAD.MOV R13, RZ, RZ, -R13 ;  /* 0x000000ffff0d7224 */ /* 0x000fc600078e0a0d */
[----:B------:R2:W-:Y:S01]  /*6260*/  STL [R1+0x1290], R18 ;  /* 0x0012901201007387 */ /* 0x0005e20000100800 */
[----:B------:R-:W-:Y:S02]  /*6270*/  IABS R6, R11 ;  /* 0x0000000b00067213 */ /* 0x000fe40000000000 */
[----:B0-----:R-:W-:Y:S01]  /*6280*/  IABS R2, R12 ;  /* 0x0000000c00027213 */ /* 0x001fe20000000000 */
[----:B------:R0:W-:Y:S01]  /*6290*/  STL [R1+0x1294], R11 ;  /* 0x0012940b01007387 */ /* 0x0001e20000100800 */
[----:B-1----:R-:W-:-:S04]  /*62a0*/  IMAD.HI.U32 R12, R9, R7, RZ ;  /* 0x00000007090c7227 */ /* 0x002fc800078e00ff */
[----:B------:R-:W-:Y:S02]  /*62b0*/  IMAD.MOV R12, RZ, RZ, -R12 ;  /* 0x000000ffff0c7224 */ /* 0x000fe400078e0a0c */
[----:B--2---:R-:W-:Y:S02]  /*62c0*/  VIADD R18, R0, 0xe9 ;  /* 0x000000e900127836 */ /* 0x004fe40000000000 */
[----:B0-----:R-:W-:Y:S02]  /*62d0*/  IMAD R11, R8, R13, R3 ;  /* 0x0000000d080b7224 */ /* 0x001fe400078e0203 */
[----:B------:R-:W-:Y:S02]  /*62e0*/  IMAD.MOV.U32 R3, RZ, RZ, R37 ;  /* 0x000000ffff037224 */ /* 0x000fe400078e0025 */
[----:B------:R-:W-:Y:S01]  /*62f0*/  IMAD.HI.U32 R13, R9, R2, RZ ;  /* 0x00000002090d7227 */ /* 0x000fe200078e00ff */
[----:B------:R0:W-:Y:S03]  /*6300*/  STL [R1+0xa4], R11 ;  /* 0x0000a40b01007387 */ /* 0x0001e60000100800 */
[----:B------:R-:W-:-:S02]  /*6310*/  IMAD.MOV R13, RZ, RZ, -R13 ;  /* 0x000000ffff0d7224 */ /* 0x000fc400078e0a0d */
[----:B0-----:R-:W-:Y:S02]  /*6320*/  IMAD R11, R8, R12, R7 ;  /* 0x0000000c080b7224 */ /* 0x001fe400078e0207 */
[----:B------:R-:W-:-:S03]  /*6330*/  IMAD.HI.U32 R7, R9, R3, RZ ;  /* 0x0000000309077227 */ /* 0x000fc600078e00ff */
[----:B------:R0:W-:Y:S01]  /*6340*/  STL [R1+0xa0], R11 ;  /* 0x0000a00b01007387 */ /* 0x0001e20000100800 */
[----:B------:R-:W-:-:S03]  /*6350*/  IMAD.HI.U32 R12, R9, R6, RZ ;  /* 0x00000006090c7227 */ /* 0x000fc600078e00ff */
[----:B------:R-:W-:Y:S01]  /*6360*/  STL [R1+0x1270], R28 ;  /* 0x0012701c01007387 */ /* 0x000fe20000100800 */
[----:B------:R-:W-:Y:S02]  /*6370*/  IMAD.MOV R7, RZ, RZ, -R7 ;  /* 0x000000ffff077224 */ /* 0x000fe400078e0a07 */
[----:B------:R-:W-:Y:S01]  /*6380*/  IMAD.MOV R12, RZ, RZ, -R12 ;  /* 0x000000ffff0c7224 */ /* 0x000fe200078e0a0c */
[----:B------:R-:W-:Y:S01]  /*6390*/  STL [R1+0x12a0], R27 ;  /* 0x0012a01b01007387 */ /* 0x000fe20000100800 */
[C---:B------:R-:W-:Y:S02]  /*63a0*/  IMAD R7, R8.reuse, R7, R3 ;  /* 0x0000000708077224 */ /* 0x040fe400078e0203 */
[C---:B0-----:R-:W-:Y:S01]  /*63b0*/  IMAD R11, R8.reuse, R13, R2 ;  /* 0x0000000d080b7224 */ /* 0x041fe200078e0202 */
[----:B------:R-:W-:Y:S01]  /*63c0*/  IABS R2, R27 ;  /* 0x0000001b00027213 */ /* 0x000fe20000000000 */
[C---:B------:R-:W-:Y:S02]  /*63d0*/  IMAD R3, R8.reuse, R12, R6 ;  /* 0x0000000c08037224 */ /* 0x040fe400078e0206 */
[----:B------:R-:W-:Y:S01]  /*63e0*/  IMAD.HI.U32 R6, R9, R50, RZ ;  /* 0x0000003209067227 */ /* 0x000fe200078e00ff */
[----:B------:R0:W-:Y:S03]  /*63f0*/  STL [R1+0x9c], R11 ;  /* 0x00009c0b01007387 */ /* 0x0001e60000100800 */
[----:B------:R-:W-:Y:S01]  /*6400*/  IMAD.MOV R6, RZ, RZ, -R6 ;  /* 0x000000ffff067224 */ /* 0x000fe200078e0a06 */
[----:B------:R1:W-:Y:S03]  /*6410*/  STL [R1+0x98], R7 ;  /* 0x0000980701007387 */ /* 0x0003e60000100800 */
[----:B------:R-:W-:Y:S01]  /*6420*/  IMAD R50, R8, R6, R50 ;  /* 0x0000000608327224 */ /* 0x000fe200078e0232 */
[----:B------:R2:W-:Y:S01]  /*6430*/  STL [R1+0x94], R3 ;  /* 0x0000940301007387 */ /* 0x0005e20000100800 */
[----:B------:R-:W-:Y:S01]  /*6440*/  IABS R6, R25 ;  /* 0x0000001900067213 */ /* 0x000fe20000000000 */
[----:B0-----:R-:W-:-:S02]  /*6450*/  VIADD R11, R0, 0xd2 ;  /* 0x000000d2000b7836 */ /* 0x001fc40000000000 */
[----:B-1----:R-:W-:-:S03]  /*6460*/  VIADD R7, R0, 0xd3 ;  /* 0x000000d300077836 */ /* 0x002fc60000000000 */
[----:B------:R-:W-:Y:S01]  /*6470*/  IABS R12, R11 ;  /* 0x0000000b000c7213 */ /* 0x000fe20000000000 */
[----:B------:R-:W-:Y:S01]  /*6480*/  STL [R1+0x127c], R11 ;  /* 0x00127c0b01007387 */ /* 0x000fe20000100800 */
[----:B--2---:R-:W-:-:S03]  /*6490*/  IMAD.HI.U32 R3, R9, R2, RZ ;  /* 0x0000000209037227 */ /* 0x004fc600078e00ff */
[----:B------:R0:W-:Y:S01]  /*64a0*/  STL [R1+0x1278], R7 ;  /* 0x0012780701007387 */ /* 0x0001e20000100800 */
[----:B------:R-:W-:-:S03]  /*64b0*/  IMAD.HI.U32 R13, R9, R12, RZ ;  /* 0x0000000c090d7227 */ /* 0x000fc600078e00ff */
[----:B------:R-:W-:Y:S01]  /*64c0*/  STL [R1+0xf08], R81 ;  /* 0x000f085101007387 */ /* 0x000fe20000100800 */
[----:B------:R-:W-:Y:S02]  /*64d0*/  IMAD.MOV R3, RZ, RZ, -R3 ;  /* 0x000000ffff037224 */ /* 0x000fe400078e0a03 */
[----:B------:R-:W-:Y:S01]  /*64e0*/  IMAD.MOV R13, RZ, RZ, -R13 ;  /* 0x000000ffff0d7224 */ /* 0x000fe200078e0a0d */
[----:B------:R-:W-:Y:S01]  /*64f0*/  STL [R1+0x129c], R26 ;  /* 0x00129c1a01007387 */ /* 0x000fe20000100800 */
[----:B0-----:R-:W-:Y:S01]  /*6500*/  IABS R7, R7 ;  /* 0x0000000700077213 */ /* 0x001fe20000000000 */
[C---:B------:R-:W-:Y:S01]  /*6510*/  IMAD R2, R8.reuse, R3, R2 ;  /* 0x0000000308027224 */ /* 0x040fe200078e0202 */
[----:B------:R-:W-:Y:S01]  /*6520*/  IABS R3, R26 ;  /* 0x0000001a00037213 */ /* 0x000fe20000000000 */
[----:B------:R-:W-:Y:S01]  /*6530*/  IMAD R11, R8, R13, R12 ;  /* 0x0000000d080b7224 */ /* 0x000fe200078e020c */
[----:B------:R-:W-:Y:S01]  /*6540*/  STL [R1+0x12ac], R25 ;  /* 0x0012ac1901007387 */ /* 0x000fe20000100800 */
[----:B------:R-:W-:-:S03]  /*6550*/  IMAD.HI.U32 R37, R9, R7, RZ ;  /* 0x0000000709257227 */ /* 0x000fc600078e00ff */
[----:B------:R0:W-:Y:S01]  /*6560*/  STL [R1+0x8c], R11 ;  /* 0x00008c0b01007387 */ /* 0x0001e20000100800 */
[----:B------:R-:W-:Y:S02]  /*6570*/  IMAD.MOV R37, RZ, RZ, -R37 ;  /* 0x000000ffff257224 */ /* 0x000fe400078e0a25 */
[----:B------:R-:W-:-:S04]  /*6580*/  IMAD.HI.U32 R13, R9, R3, RZ ;  /* 0x00000003090d7227 */ /* 0x000fc800078e00ff */
[----:B------:R-:W-:Y:S01]  /*6590*/  IMAD R7, R8, R37, R7 ;  /* 0x0000002508077224 */ /* 0x000fe200078e0207 */
[----:B------:R-:W-:Y:S01]  /*65a0*/  IABS R37, R23 ;  /* 0x0000001700257213 */ /* 0x000fe20000000000 */
[----:B------:R-:W-:Y:S02]  /*65b0*/  IMAD.MOV R13, RZ, RZ, -R13 ;  /* 0x000000ffff0d7224 */ /* 0x000fe400078e0a0d */
[----:B0-----:R-:W-:Y:S01]  /*65c0*/  VIADD R11, R0, 0xe8 ;  /* 0x000000e8000b7836 */ /* 0x001fe20000000000 */
[----:B------:R0:W-:Y:S01]  /*65d0*/  STL [R1+0x88], R7 ;  /* 0x0000880701007387 */ /* 0x0001e20000100800 */
[----:B------:R-:W-:Y:S01]  /*65e0*/  IMAD R3, R8, R13, R3 ;  /* 0x0000000d08037224 */ /* 0x000fe200078e0203 */
[----:B------:R-:W-:Y:S01]  /*65f0*/  IABS R13, R18 ;  /* 0x00000012000d7213 */ /* 0x000fe20000000000 */
[----:B------:R-:W-:Y:S01]  /*6600*/  IMAD.HI.U32 R12, R9, R6, RZ ;  /* 0x00000006090c7227 */ /* 0x000fe200078e00ff */
[----:B------:R-:W-:Y:S01]  /*6610*/  STL [R1+0x12b0], R24 ;  /* 0x0012b01801007387 */ /* 0x000fe20000100800 */
[----:B------:R-:W-:-:S02]  /*6620*/  IABS R38, R11 ;  /* 0x0000000b00267213 */ /* 0x000fc40000000000 */
[----:B------:R-:W-:Y:S01]  /*6630*/  IMAD.MOV R12, RZ, RZ, -R12 ;  /* 0x000000ffff0c7224 */ /* 0x000fe200078e0a0c */
[----:B------:R-:W-:Y:S01]  /*6640*/  STL [R1+0x12b4], R23 ;  /* 0x0012b41701007387 */ /* 0x000fe20000100800 */
[----:B0-----:R-:W-:Y:S02]  /*6650*/  IABS R7, R24 ;  /* 0x0000001800077213 */ /* 0x001fe40000000000 */
[----:B------:R-:W-:Y:S01]  /*6660*/  IMAD R6, R8, R12, R6 ;  /* 0x0000000c08067224 */ /* 0x000fe200078e0206 */
[----:B------:R-:W-:Y:S01]  /*6670*/  STL [R1+0x12b8], R11 ;  /* 0x0012b80b01007387 */ /* 0x000fe20000100800 */
[----:B------:R-:W-:-:S03]  /*6680*/  IMAD.HI.U32 R12, R9, R37, RZ ;  /* 0x00000025090c7227 */ /* 0x000fc600078e00ff */
[----:B------:R0:W-:Y:S01]  /*6690*/  STL [R1+0x12a4], R18 ;  /* 0x0012a41201007387 */ /* 0x0001e20000100800 */
[----:B------:R-:W-:Y:S02]  /*66a0*/  IMAD.MOV R12, RZ, RZ, -R12 ;  /* 0x000000ffff0c7224 */ /* 0x000fe400078e0a0c */
[----:B------:R-:W-:-:S04]  /*66b0*/  IMAD.HI.U32 R92, R9, R7, RZ ;  /* 0x00000007095c7227 */ /* 0x000fc800078e00ff */
[----:B------:R-:W-:Y:S02]  /*66c0*/  IMAD R37, R8, R12, R37 ;  /* 0x0000000c08257224 */ /* 0x000fe400078e0225 */
[----:B------:R-:W-:Y:S02]  /*66d0*/  IMAD.MOV R92, RZ, RZ, -R92 ;  /* 0x000000ffff5c7224 */ /* 0x000fe400078e0a5c */
[----:B0-----:R-:W-:Y:S02]  /*66e0*/  VIADD R18, R0, 0xf0 ;  /* 0x000000f000127836 */ /* 0x001fe40000000000 */
[----:B------:R-:W-:-:S03]  /*66f0*/  IMAD.HI.U32 R91, R9, R38, RZ ;  /* 0x00000026095b7227 */ /* 0x000fc600078e00ff */
[----:B------:R0:W-:Y:S01]  /*6700*/  STL [R1+0x1298], R18 ;  /* 0x0012981201007387 */ /* 0x0001e20000100800 */
[----:B------:R-:W-:Y:S01]  /*6710*/  IABS R12, R18 ;  /* 0x00000012000c7213 */ /* 0x000fe20000000000 */
[----:B------:R-:W-:Y:S02]  /*6720*/  @!P0 IMAD.IADD R39, R39, 0x1, -R15 ;  /* 0x0000000127278824 */ /* 0x000fe400078e0a0f */
[----:B------:R-:W2:Y:S01]  /*6730*/  LDL.LU R81, [R1+0x137c] ;  /* 0x00137c0001517983 */ /* 0x000ea20000300800 */
[----:B------:R-:W-:Y:S02]  /*6740*/  IMAD R7, R8, R92, R7 ;  /* 0x0000005c08077224 */ /* 0x000fe400078e0207 */
[----:B------:R-:W-:Y:S02]  /*6750*/  IMAD.MOV R91, RZ, RZ, -R91 ;  /* 0x000000ffff5b7224 */ /* 0x000fe400078e0a5b */
[----:B------:R-:W-:-:S04]  /*6760*/  IMAD.HI.U32 R92, R9, R13, RZ ;  /* 0x0000000d095c7227 */ /* 0x000fc800078e00ff */
[----:B0-----:R-:W-:Y:S02]  /*6770*/  VIADD R18, R0, 0xf1 ;  /* 0x000000f100127836 */ /* 0x001fe40000000000 */
[----:B------:R-:W-:-:S03]  /*6780*/  IMAD R38, R8, R91, R38 ;  /* 0x0000005b08267224 */ /* 0x000fc600078e0226 */
[----:B------:R0:W-:Y:S01]  /*6790*/  STL [R1+0x1244], R18 ;  /* 0x0012441201007387 */ /* 0x0001e20000100800 */
[----:B------:R-:W-:Y:S01]  /*67a0*/  IABS R15, R18 ;  /* 0x00000012000f7213 */ /* 0x000fe20000000000 */
[----:B------:R-:W-:Y:S02]  /*67b0*/  IMAD.MOV R92, RZ, RZ, -R92 ;  /* 0x000000ffff5c7224 */ /* 0x000fe400078e0a5c */
[----:B------:R-:W-:Y:S01]  /*67c0*/  IMAD.HI.U32 R91, R9, R12, RZ ;  /* 0x0000000c095b7227 */ /* 0x000fe200078e00ff */
[----:B0-----:R-:W3:Y:S03]  /*67d0*/  LDL R18, [R1+0xf54] ;  /* 0x000f540001127983 */ /* 0x001ee60000100800 */
[----:B------:R-:W-:Y:S02]  /*67e0*/  IMAD R13, R8, R92, R13 ;  /* 0x0000005c080d7224 */ /* 0x000fe400078e020d */
[----:B------:R-:W-:-:S04]  /*67f0*/  IMAD.MOV R92, RZ, RZ, -R91 ;  /* 0x000000ffff5c7224 */ /* 0x000fc800078e0a5b */
[C---:B------:R-:W-:Y:S02]  /*6800*/  IMAD R12, R8.reuse, R92, R12 ;  /* 0x0000005c080c7224 */ /* 0x040fe400078e020c */
[----:B------:R-:W4:Y:S01]  /*6810*/  LDL R92, [R1+0xf48] ;  /* 0x000f4800015c7983 */ /* 0x000f220000100800 */
[----:B------:R-:W-:Y:S02]  /*6820*/  ISETP.GT.U32.AND P5, PT, R8, R83, PT ;  /* 0x000000530800720c */ /* 0x000fe40003fa4070 */
[----:B------:R-:W-:Y:S01]  /*6830*/  ISETP.NE.AND P1, PT, R10, RZ, PT ;  /* 0x000000ff0a00720c */ /* 0x000fe20003f25270 */
[----:B------:R-:W-:Y:S01]  /*6840*/  @!P2 IMAD.MOV R39, RZ, RZ, -R39 ;  /* 0x000000ffff27a224 */ /* 0x000fe200078e0a27 */
[----:B------:R-:W-:-:S09]  /*6850*/  ISETP.GT.U32.AND P0, PT, R8, R14, PT ;  /* 0x0000000e0800720c */ /* 0x000fd20003f04070 */
[--C-:B------:R-:W-:Y:S02]  /*6860*/  @!P5 IMAD.IADD R83, R83, 0x1, -R8.reuse ;  /* 0x000000015353d824 */ /* 0x100fe400078e0a08 */
[----:B------:R-:W-:Y:S02]  /*6870*/  @!P1 LOP3.LUT R39, RZ, R10, RZ, 0x33, !PT ;  /* 0x0000000aff279212 */ /* 0x000fe400078e33ff */
[C---:B------:R-:W-:Y:S02]  /*6880*/  ISETP.GT.U32.AND P1, PT, R8.reuse, R86, PT ;  /* 0x000000560800720c */ /* 0x040fe40003f24070 */
[----:B------:R-:W-:Y:S01]  /*6890*/  ISETP.GT.U32.AND P6, PT, R8, R82, PT ;  /* 0x000000520800720c */ /* 0x000fe20003fc4070 */
[----:B------:R-:W-:Y:S01]  /*68a0*/  @!P0 IMAD.IADD R14, R14, 0x1, -R8 ;  /* 0x000000010e0e8824 */ /* 0x000fe200078e0a08 */
[C---:B------:R-:W-:Y:S01]  /*68b0*/  ISETP.GT.U32.AND P4, PT, R8.reuse, R16, PT ;  /* 0x000000100800720c */ /* 0x040fe20003f84070 */
[----:B------:R-:W4:Y:S01]  /*68c0*/  LDL R10, [R1+0xf80] ;  /* 0x000f8000010a7983 */ /* 0x000f220000100800 */
[----:B------:R-:W-:-:S07]  /*68d0*/  ISETP.GT.U32.AND P0, PT, R8, R85, PT ;  /* 0x000000550800720c */ /* 0x000fce0003f04070 */
[--C-:B------:R-:W-:Y:S02]  /*68e0*/  @!P1 IMAD.IADD R86, R86, 0x1, -R8.reuse ;  /* 0x0000000156569824 */ /* 0x100fe400078e0a08 */
[--C-:B------:R-:W-:Y:S01]  /*68f0*/  @!P6 IMAD.IADD R82, R82, 0x1, -R8.reuse ;  /* 0x000000015252e824 */ /* 0x100fe200078e0a08 */
[----:B------:R-:W-:Y:S01]  /*6900*/  ISETP.GT.U32.AND P6, PT, R8, R14, PT ;  /* 0x0000000e0800720c */ /* 0x000fe20003fc4070 */
[--C-:B------:R-:W-:Y:S01]  /*6910*/  @!P4 IMAD.IADD R16, R16, 0x1, -R8.reuse ;  /* 0x000000011010c824 */ /* 0x100fe200078e0a08 */
[----:B------:R-:W-:Y:S01]  /*6920*/  ISETP.GT.U32.AND P2, PT, R8, R84, PT ;  /* 0x000000540800720c */ /* 0x000fe20003f44070 */
[----:B------:R-:W-:Y:S01]  /*6930*/  @!P0 IMAD.IADD R85, R85, 0x1, -R8 ;  /* 0x0000000155558824 */ /* 0x000fe200078e0a08 */
[----:B------:R-:W-:Y:S01]  /*6940*/  ISETP.GE.AND P4, PT, R0, RZ, PT ;  /* 0x000000ff0000720c */ /* 0x000fe20003f86270 */
[----:B------:R-:W-:-:S04]  /*6950*/  IMAD.HI.U32 R91, R9, R15, RZ ;  /* 0x0000000f095b7227 */ /* 0x000fc800078e00ff */
[----:B------:R-:W-:-:S04]  /*6960*/  IMAD.MOV R91, RZ, RZ, -R91 ;  /* 0x000000ffff5b7224 */ /* 0x000fc800078e0a5b */
[--C-:B------:R-:W-:Y:S02]  /*6970*/  @!P6 IMAD.IADD R14, R14, 0x1, -R8.reuse ;  /* 0x000000010e0ee824 */ /* 0x100fe400078e0a08 */
[----:B------:R-:W-:Y:S01]  /*6980*/  @!P2 IMAD.IADD R84, R84, 0x1, -R8 ;  /* 0x000000015454a824 */ /* 0x000fe200078e0a08 */
[C---:B------:R-:W-:Y:S01]  /*6990*/  ISETP.GT.U32.AND P2, PT, R8.reuse, R82, PT ;  /* 0x000000520800720c */ /* 0x040fe20003f44070 */
[----:B------:R-:W-:Y:S02]  /*69a0*/  @!P4 IMAD.MOV R14, RZ, RZ, -R14 ;  /* 0x000000ffff0ec224 */ /* 0x000fe400078e0a0e */
[----:B------:R-:W-:Y:S02]  /*69b0*/  IMAD R15, R8, R91, R15 ;  /* 0x0000005b080f7224 */ /* 0x000fe400078e020f */
[----:B------:R-:W4:Y:S08]  /*69c0*/  LDL R91, [R1+0xf64] ;  /* 0x000f6400015b7983 */ /* 0x000f300000100800 */
[----:B------:R-:W-:Y:S01]  /*69d0*/  @!P2 IMAD.IADD R82, R82, 0x1, -R8 ;  /* 0x000000015252a824 */ /* 0x000fe200078e0a08 */
[----:B------:R-:W-:-:S13]  /*69e0*/  ISETP.GT.U32.AND P2, PT, R8, R16, PT ;  /* 0x000000100800720c */ /* 0x000fda0003f44070 */
[----:B------:R-:W-:Y:S01]  /*69f0*/  @!P2 IMAD.IADD R16, R16, 0x1, -R8 ;  /* 0x000000011010a824 */ /* 0x000fe200078e0a08 */
[----:B--2---:R-:W-:-:S13]  /*6a00*/  ISETP.GT.U32.AND P3, PT, R8, R81, PT ;  /* 0x000000510800720c */ /* 0x004fda0003f64070 */
[----:B------:R-:W-:-:S05]  /*6a10*/  @!P3 IMAD.IADD R81, R81, 0x1, -R8 ;  /* 0x000000015151b824 */ /* 0x000fca00078e0a08 */
[----:B------:R-:W-:Y:S02]  /*6a20*/  ISETP.GT.U32.AND P5, PT, R8, R81, PT ;  /* 0x000000510800720c */ /* 0x000fe40003fa4070 */
[----:B---3--:R-:W-:-:S11]  /*6a30*/  ISETP.GE.AND P1, PT, R18, RZ, PT ;  /* 0x000000ff1200720c */ /* 0x008fd60003f26270 */
[----:B------:R-:W-:-:S04]  /*6a40*/  @!P5 IMAD.IADD R81, R81, 0x1, -R8 ;  /* 0x000000015151d824 */ /* 0x000fc800078e0a08 */
[----:B------:R-:W-:Y:S02]  /*6a50*/  IMAD.MOV.U32 R18, RZ, RZ, R81 ;  /* 0x000000ffff127224 */ /* 0x000fe400078e0051 */
[----:B------:R-:W2:Y:S01]  /*6a60*/  LDL R81, [R1+0xf60] ;  /* 0x000f600001517983 */ /* 0x000ea20000100800 */
[----:B----4-:R-:W-:-:S03]  /*6a70*/  ISETP.GE.AND P0, PT, R92, RZ, PT ;  /* 0x000000ff5c00720c */ /* 0x010fc60003f06270 */
[----:B------:R-:W3:Y:S04]  /*6a80*/  LDL R92, [R1+0xf84] ;  /* 0x000f8400015c7983 */ /* 0x000ee80000100800 */
[----:B------:R-:W-:Y:S06]  /*6a90*/  STL [R1+0x3c], R14 ;  /* 0x00003c0e01007387 */ /* 0x000fec0000100800 */
[----:B------:R-:W-:-:S05]  /*6aa0*/  @!P0 IMAD.MOV R18, RZ, RZ, -R18 ;  /* 0x000000ffff128224 */ /* 0x000fca00078e0a12 */
[----:B------:R0:W-:Y:S04]  /*6ab0*/  STL [R1+0x38], R18 ;  /* 0x0000381201007387 */ /* 0x0001e80000100800 */
[----:B0-----:R-:W4:Y:S01]  /*6ac0*/  LDL.LU R18, [R1+0x1378] ;  /* 0x0013780001127983 */ /* 0x001f220000300800 */
[----:B------:R-:W-:-:S04]  /*6ad0*/  IMAD.MOV.U32 R14, RZ, RZ, R82 ;  /* 0x000000ffff0e7224 */ /* 0x000fc800078e0052 */
[----:B------:R-:W-:-:S05]  /*6ae0*/  @!P1 IMAD.MOV R14, RZ, RZ, -R14 ;  /* 0x000000ffff0e9224 */ /* 0x000fca00078e0a0e */
[----:B------:R0:W-:Y:S02]  /*6af0*/  STL [R1+0x2d4], R14 ;  /* 0x0002d40e01007387 */ /* 0x0001e40000100800 */
[----:B0-----:R-:W-:-:S05]  /*6b00*/  VIADD R14, R0, 0xf8 ;  /* 0x000000f8000e7836 */ /* 0x001fca0000000000 */
[----:B------:R-:W-:Y:S04]  /*6b10*/  STL [R1+0x11f0], R14 ;  /* 0x0011f00e01007387 */ /* 0x000fe80000100800 */
[----:B------:R0:W-:Y:S04]  /*6b20*/  STL [R1+0x1300], R16 ;  /* 0x0013001001007387 */ /* 0x0001e80000100800 */
[----:B0-----:R-:W4:Y:S01]  /*6b30*/  LDL R16, [R1+0xfa8] ;  /* 0x000fa80001107983 */ /* 0x001f220000100800 */
[C---:B------:R-:W-:Y:S02]  /*6b40*/  ISETP.GT.U32.AND P3, PT, R8.reuse, R90, PT ;  /* 0x0000005a0800720c */ /* 0x040fe40003f64070 */
[----:B------:R-:W-:-:S02]  /*6b50*/  ISETP.GT.U32.AND P5, PT, R8, R85, PT ;  /* 0x000000550800720c */ /* 0x000fc40003fa4070 */
[----:B------:R-:W-:-:S09]  /*6b60*/  ISETP.GT.U32.AND P4, PT, R8, R17, PT ;  /* 0x000000110800720c */ /* 0x000fd20003f84070 */
[--C-:B------:R-:W-:Y:S01]  /*6b70*/  @!P3 IMAD.IADD R90, R90, 0x1, -R8.reuse ;  /* 0x000000015a5ab824 */ /* 0x100fe200078e0a08 */
[C---:B------:R-:W-:Y:S01]  /*6b80*/  ISETP.GT.U32.AND P3, PT, R8.reuse, R83, PT ;  /* 0x000000530800720c */ /* 0x040fe20003f64070 */
[--C-:B------:R-:W-:Y:S01]  /*6b90*/  @!P5 IMAD.IADD R85, R85, 0x1, -R8.reuse ;  /* 0x000000015555d824 */ /* 0x100fe200078e0a08 */
[----:B------:R-:W-:Y:S01]  /*6ba0*/  ISETP.GT.U32.AND P6, PT, R8, R84, PT ;  /* 0x000000540800720c */ /* 0x000fe20003fc4070 */
[----:B------:R-:W-:Y:S01]  /*6bb0*/  @!P4 IMAD.IADD R17, R17, 0x1, -R8 ;  /* 0x000000011111c824 */ /* 0x000fe200078e0a08 */
[----:B------:R-:W-:-:S09]  /*6bc0*/  ISETP.GE.AND P4, PT, R10, RZ, PT ;  /* 0x000000ff0a00720c */ /* 0x000fd20003f86270 */
[----:B------:R-:W-:-:S04]  /*6bd0*/  @!P3 IMAD.IADD R83, R83, 0x1, -R8 ;  /* 0x000000015353b824 */ /* 0x000fc800078e0a08 */
[----:B------:R-:W-:Y:S01]  /*6be0*/  IMAD.MOV.U32 R10, RZ, RZ, R83 ;  /* 0x000000ffff0a7224 */ /* 0x000fe200078e0053 */
[C---:B------:R-:W-:Y:S01]  /*6bf0*/  ISETP.GT.U32.AND P0, PT, R8.reuse, R86, PT ;  /* 0x000000560800720c */ /* 0x040fe20003f04070 */
[----:B------:R-:W-:Y:S01]  /*6c00*/  STL [R1+0x1304], R17 ;  /* 0x0013041101007387 */ /* 0x000fe20000100800 */
[----:B------:R-:W-:Y:S01]  /*6c10*/  ISETP.GT.U32.AND P1, PT, R8, R90, PT ;  /* 0x0000005a0800720c */ /* 0x000fe20003f24070 */
[----:B------:R-:W-:Y:S01]  /*6c20*/  @!P6 IMAD.IADD R84, R84, 0x1, -R8 ;  /* 0x000000015454e824 */ /* 0x000fe200078e0a08 */
[----:B------:R-:W-:-:S09]  /*6c30*/  ISETP.GT.U32.AND P6, PT, R8, R88, PT ;  /* 0x000000580800720c */ /* 0x000fd20003fc4070 */
[--C-:B------:R-:W-:Y:S01]  /*6c40*/  @!P0 IMAD.IADD R86, R86, 0x1, -R8.reuse ;  /* 0x0000000156568824 */ /* 0x100fe200078e0a08 */
[----:B------:R-:W-:Y:S01]  /*6c50*/  ISETP.GE.AND P0, PT, R91, RZ, PT ;  /* 0x000000ff5b00720c */ /* 0x000fe20003f06270 */
[----:B------:R-:W-:Y:S02]  /*6c60*/  IMAD.MOV.U32 R91, RZ, RZ, R85 ;  /* 0x000000ffff5b7224 */ /* 0x000fe400078e0055 */
[--C-:B------:R-:W-:Y:S02]  /*6c70*/  @!P1 IMAD.IADD R90, R90, 0x1, -R8.reuse ;  /* 0x000000015a5a9824 */ /* 0x100fe400078e0a08 */
[----:B------:R-:W-:Y:S02]  /*6c80*/  @!P6 IMAD.IADD R88, R88, 0x1, -R8 ;  /* 0x000000015858e824 */ /* 0x000fe400078e0a08 */
[----:B------:R-:W-:Y:S01]  /*6c90*/  @!P4 IMAD.MOV R91, RZ, RZ, -R91 ;  /* 0x000000ffff5bc224 */ /* 0x000fe200078e0a5b */
[----:B------:R-:W-:-:S13]  /*6ca0*/  ISETP.GT.U32.AND P4, PT, R8, R21, PT ;  /* 0x000000150800720c */ /* 0x000fda0003f84070 */
[----:B------:R-:W-:Y:S01]  /*6cb0*/  @!P4 IMAD.IADD R21, R21, 0x1, -R8 ;  /* 0x000000011515c824 */ /* 0x000fe200078e0a08 */
[----:B--2---:R-:W-:-:S13]  /*6cc0*/  ISETP.GE.AND P5, PT, R81, RZ, PT ;  /* 0x000000ff5100720c */ /* 0x004fda0003fa6270 */
[----:B------:R-:W-:-:S05]  /*6cd0*/  @!P5 IMAD.MOV R10, RZ, RZ, -R10 ;  /* 0x000000ffff0ad224 */ /* 0x000fca00078e0a0a */
[----:B------:R0:W-:Y:S04]  /*6ce0*/  STL [R1+0x34], R10 ;  /* 0x0000340a01007387 */ /* 0x0001e80000100800 */
[----:B------:R-:W2:Y:S01]  /*6cf0*/  LDL R82, [R1+0xfec] ;  /* 0x000fec0001527983 */ /* 0x000ea20000100800 */
[----:B---3--:R-:W-:-:S03]  /*6d00*/  ISETP.GE.AND P1, PT, R92, RZ, PT ;  /* 0x000000ff5c00720c */ /* 0x008fc60003f26270 */
[----:B------:R-:W3:Y:S04]  /*6d10*/  LDL R81, [R1+0xfc4] ;  /* 0x000fc40001517983 */ /* 0x000ee80000100800 */
[----:B0-----:R-:W3:Y:S01]  /*6d20*/  LDL R10, [R1+0xfa4] ;  /* 0x000fa400010a7983 */ /* 0x001ee20000100800 */
[----:B----4-:R-:W-:Y:S01]  /*6d30*/  ISETP.GT.U32.AND P6, PT, R8, R18, PT ;  /* 0x000000120800720c */ /* 0x010fe20003fc4070 */
[----:B------:R-:W-:-:S04]  /*6d40*/  IMAD.MOV.U32 R92, RZ, RZ, R84 ;  /* 0x000000ffff5c7224 */ /* 0x000fc800078e0054 */
[----:B------:R-:W-:Y:S02]  /*6d50*/  @!P0 IMAD.MOV R92, RZ, RZ, -R92 ;  /* 0x000000ffff5c8224 */ /* 0x000fe400078e0a5c */
[----:B------:R-:W-:-:S03]  /*6d60*/  @!P1 IMAD.MOV R86, RZ, RZ, -R86 ;  /* 0x000000ffff569224 */ /* 0x000fc600078e0a56 */
[----:B------:R0:W-:Y:S03]  /*6d70*/  STL [R1+0x1308], R92 ;  /* 0x0013085c01007387 */ /* 0x0001e60000100800 */
[----:B------:R-:W-:Y:S01]  /*6d80*/  @!P6 IMAD.IADD R18, R18, 0x1, -R8 ;  /* 0x000000011212e824 */ /* 0x000fe200078e0a08 */
[----:B------:R1:W-:Y:S04]  /*6d90*/  STL [R1+0x130c], R91 ;  /* 0x00130c5b01007387 */ /* 0x0003e80000100800 */
[----:B------:R4:W-:Y:S04]  /*6da0*/  STL [R1+0x1310], R86 ;  /* 0x0013105601007387 */ /* 0x0009e80000100800 */
[----:B------:R-:W-:Y:S04]  /*6db0*/  STL [R1+0x1314], R18 ;  /* 0x0013141201007387 */ /* 0x000fe80000100800 */
[----:B------:R-:W-:Y:S04]  /*6dc0*/  STL [R1+0x1318], R21 ;  /* 0x0013181501007387 */ /* 0x000fe80000100800 */
[----:B------:R-:W4:Y:S01]  /*6dd0*/  LDL R17, [R1+0x10d8] ;  /* 0x0010d80001117983 */ /* 0x000f220000100800 */
[----:B------:R-:W-:-:S03]  /*6de0*/  ISETP.GE.AND P1, PT, R16, RZ, PT ;  /* 0x000000ff1000720c */ /* 0x000fc60003f26270 */
[----:B------:R-:W4:Y:S04]  /*6df0*/  LDL R84, [R1+0x10fc] ;  /* 0x0010fc0001547983 */ /* 0x000f280000100800 */
[----:B------:R-:W4:Y:S01]  /*6e00*/  LDL R16, [R1+0x10cc] ;  /* 0x0010cc0001107983 */ /* 0x000f220000100800 */
[C---:B------:R-:W-:Y:S02]  /*6e10*/  ISETP.GT.U32.AND P3, PT, R8.reuse, R87, PT ;  /* 0x000000570800720c */ /* 0x040fe40003f64070 */
[C---:B------:R-:W-:Y:S01]  /*6e20*/  ISETP.GT.U32.AND P2, PT, R8.reuse, R89, PT ;  /* 0x000000590800720c */ /* 0x040fe20003f44070 */
[----:B------:R-:W4:Y:S10]  /*6e30*/  LDL R83, [R1+0x10b4] ;  /* 0x0010b40001537983 */ /* 0x000f340000100800 */
[----:B------:R-:W-:Y:S01]  /*6e40*/  @!P3 IMAD.IADD R87, R87, 0x1, -R8 ;  /* 0x000000015757b824 */ /* 0x000fe200078e0a08 */
[----:B------:R-:W-:-:S02]  /*6e50*/  ISETP.GT.U32.AND P3, PT, R8, R63, PT ;  /* 0x0000003f0800720c */ /* 0x000fc40003f64070 */
[C---:B------:R-:W-:Y:S01]  /*6e60*/  ISETP.GT.U32.AND P0, PT, R8.reuse, R88, PT ;  /* 0x000000580800720c */ /* 0x040fe20003f04070 */
[----:B------:R-:W-:Y:S01]  /*6e70*/  @!P2 IMAD.IADD R89, R89, 0x1, -R8 ;  /* 0x000000015959a824 */ /* 0x000fe200078e0a08 */
[----:B------:R-:W-:-:S04]  /*6e80*/  ISETP.GT.U32.AND P2, PT, R8, R87, PT ;  /* 0x000000570800720c */ /* 0x000fc80003f44070 */
[----:B------:R-:W-:-:S05]  /*6e90*/  ISETP.GT.U32.AND P5, PT, R8, R89, PT ;  /* 0x000000590800720c */ /* 0x000fca0003fa4070 */
[----:B------:R-:W-:-:S05]  /*6ea0*/  @!P3 IMAD.IADD R63, R63, 0x1, -R8 ;  /* 0x000000013f3fb824 */ /* 0x000fca00078e0a08 */
[----:B------:R-:W-:Y:S01]  /*6eb0*/  ISETP.GT.U32.AND P3, PT, R8, R63, PT ;  /* 0x0000003f0800720c */ /* 0x000fe20003f64070 */
[--C-:B------:R-:W-:Y:S01]  /*6ec0*/  @!P0 IMAD.IADD R88, R88, 0x1, -R8.reuse ;  /* 0x0000000158588824 */ /* 0x100fe200078e0a08 */
[C---:B------:R-:W-:Y:S02]  /*6ed0*/  ISETP.GT.U32.AND P0, PT, R8.reuse, R66, PT ;  /* 0x000000420800720c */ /* 0x040fe40003f04070 */
[C---:B------:R-:W-:Y:S01]  /*6ee0*/  ISETP.GT.U32.AND P6, PT, R8.reuse, R65, PT ;  /* 0x000000410800720c */ /* 0x040fe20003fc4070 */
[--C-:B------:R-:W-:Y:S01]  /*6ef0*/  @!P2 IMAD.IADD R87, R87, 0x1, -R8.reuse ;  /* 0x000000015757a824 */ /* 0x100fe200078e0a08 */
[C---:B------:R-:W-:Y:S01]  /*6f00*/  ISETP.GT.U32.AND P2, PT, R8.reuse, R64, PT ;  /* 0x000000400800720c */ /* 0x040fe20003f44070 */
[----:B------:R-:W-:Y:S01]  /*6f10*/  @!P5 IMAD.IADD R89, R89, 0x1, -R8 ;  /* 0x000000015959d824 */ /* 0x000fe200078e0a08 */
[----:B------:R-:W-:-:S05]  /*6f20*/  ISETP.GT.U32.AND P5, PT, R8, R67, PT ;  /* 0x000000430800720c */ /* 0x000fca0003fa4070 */
[--C-:B------:R-:W-:Y:S02]  /*6f30*/  @!P3 IMAD.IADD R63, R63, 0x1, -R8.reuse ;  /* 0x000000013f3fb824 */ /* 0x100fe400078e0a08 */
[--C-:B------:R-:W-:Y:S01]  /*6f40*/  @!P0 IMAD.IADD R66, R66, 0x1, -R8.reuse ;  /* 0x0000000142428824 */ /* 0x100fe200078e0a08 */
[----:B------:R-:W-:Y:S01]  /*6f50*/  ISETP.GT.U32.AND P0, PT, R8, R20, PT ;  /* 0x000000140800720c */ /* 0x000fe20003f04070 */
[--C-:B------:R-:W-:Y:S02]  /*6f60*/  @!P6 IMAD.IADD R65, R65, 0x1, -R8.reuse ;  /* 0x000000014141e824 */ /* 0x100fe400078e0a08 */
[--C-:B------:R-:W-:Y:S02]  /*6f70*/  @!P2 IMAD.IADD R64, R64, 0x1, -R8.reuse ;  /* 0x000000014040a824 */ /* 0x100fe400078e0a08 */
[----:B------:R-:W-:Y:S01]  /*6f80*/  @!P5 IMAD.IADD R67, R67, 0x1, -R8 ;  /* 0x000000014343d824 */ /* 0x000fe200078e0a08 */
[----:B------:R-:W-:Y:S01]  /*6f90*/  ISETP.GT.U32.AND P5, PT, R8, R65, PT ;  /* 0x000000410800720c */ /* 0x000fe20003fa4070 */
[----:B------:R-:W-:-:S06]  /*6fa0*/  @!P1 IMAD.MOV R90, RZ, RZ, -R90 ;  /* 0x000000ffff5a9224 */ /* 0x000fcc00078e0a5a */
[----:B------:R-:W-:Y:S01]  /*6fb0*/  @!P0 IMAD.IADD R20, R20, 0x1, -R8 ;  /* 0x0000000114148824 */ /* 0x000fe200078e0a08 */
[----:B------:R-:W-:-:S05]  /*6fc0*/  ISETP.GT.U32.AND P0, PT, R8, R70, PT ;  /* 0x000000460800720c */ /* 0x000fca0003f04070 */
[----:B------:R-:W-:Y:S01]  /*6fd0*/  @!P5 IMAD.IADD R65, R65, 0x1, -R8 ;  /* 0x000000014141d824 */ /* 0x000fe200078e0a08 */
[----:B------:R-:W-:-:S07]  /*6fe0*/  ISETP.GT.U32.AND P5, PT, R8, R71, PT ;  /* 0x000000470800720c */ /* 0x000fce0003fa4070 */
[----:B------:R-:W-:-:S06]  /*6ff0*/  @!P0 IMAD.IADD R70, R70, 0x1, -R8 ;  /* 0x0000000146468824 */ /* 0x000fcc00078e0a08 */
[----:B------:R-:W-:Y:S01]  /*7000*/  @!P5 IMAD.IADD R71, R71, 0x1, -R8 ;  /* 0x000000014747d824 */ /* 0x000fe200078e0a08 */
[----:B--2---:R-:W-:Y:S02]  /*7010*/  ISETP.GE.AND P3, PT, R82, RZ, PT ;  /* 0x000000ff5200720c */ /* 0x004fe40003f66270 */
[----:B------:R-:W2:Y:S01]  /*7020*/  LDL R82, [R1+0x1058] ;  /* 0x0010580001527983 */ /* 0x000ea20000100800 */
[----:B---3--:R-:W-:Y:S02]  /*7030*/  ISETP.GE.AND P4, PT, R10, RZ, PT ;  /* 0x000000ff0a00720c */ /* 0x008fe40003f86270 */
[----:B------:R-:W-:Y:S02]  /*7040*/  ISETP.GE.AND P2, PT, R81, RZ, PT ;  /* 0x000000ff5100720c */ /* 0x000fe40003f46270 */
[----:B------:R-:W3:Y:S09]  /*7050*/  LDL R81, [R1+0x1054] ;  /* 0x0010540001517983 */ /* 0x000ef20000100800 */
[----:B------:R-:W-:Y:S01]  /*7060*/  @!P4 IMAD.MOV R87, RZ, RZ, -R87 ;  /* 0x000000ffff57c224 */ /* 0x000fe200078e0a57 */
[----:B------:R-:W-:Y:S01]  /*7070*/  ISETP.GT.U32.AND P4, PT, R8, R19, PT ;  /* 0x000000130800720c */ /* 0x000fe20003f84070 */
[----:B------:R-:W-:-:S02]  /*7080*/  @!P3 IMAD.MOV R88, RZ, RZ, -R88 ;  /* 0x000000ffff58b224 */ /* 0x000fc400078e0a58 */
[----:B------:R-:W-:Y:S01]  /*7090*/  @!P2 IMAD.MOV R89, RZ, RZ, -R89 ;  /* 0x000000ffff59a224 */ /* 0x000fe200078e0a59 */
[----:B------:R-:W-:Y:S04]  /*70a0*/  STL [R1+0x131c], R90 ;  /* 0x00131c5a01007387 */ /* 0x000fe80000100800 */
[----:B------:R-:W-:Y:S05]  /*70b0*/  STL [R1+0x1320], R87 ;  /* 0x0013205701007387 */ /* 0x000fea0000100800 */
[----:B------:R-:W-:Y:S01]  /*70c0*/  @!P4 IMAD.IADD R19, R19, 0x1, -R8 ;  /* 0x000000011313c824 */ /* 0x000fe200078e0a08 */
[----:B------:R-:W-:Y:S04]  /*70d0*/  STL [R1+0x1324], R88 ;  /* 0x0013245801007387 */ /* 0x000fe80000100800 */
[----:B------:R-:W-:Y:S01]  /*70e0*/  STL [R1+0x1328], R89 ;  /* 0x0013285901007387 */ /* 0x000fe20000100800 */
[----:B----4-:R-:W-:-:S03]  /*70f0*/  ISETP.GE.AND P0, PT, R17, RZ, PT ;  /* 0x000000ff1100720c */ /* 0x010fc60003f06270 */
        /* <DEDUP_REMOVED lines=8> */
[----:B0-----:R-:W4:Y:S01]  /*7180*/  LDL R92, [R1+0xfe4] ;  /* 0x000fe400015c7983 */ /* 0x001f220000100800 */
[C---:B------:R-:W-:Y:S02]  /*7190*/  ISETP.GT.U32.AND P1, PT, R8.reuse, R64, PT ;  /* 0x000000400800720c */ /* 0x040fe40003f24070 */
[C---:B------:R-:W-:Y:S01]  /*71a0*/  ISETP.GT.U32.AND P4, PT, R8.reuse, R73, PT ;  /* 0x000000490800720c */ /* 0x040fe20003f84070 */
[----:B-1----:R-:W4:Y:S01]  /*71b0*/  LDL R91, [R1+0xfcc] ;  /* 0x000fcc00015b7983 */ /* 0x002f220000100800 */
[----:B------:R-:W-:-:S03]  /*71c0*/  ISETP.GT.U32.AND P2, PT, R8, R67, PT ;  /* 0x000000430800720c */ /* 0x000fc60003f44070 */
[----:B------:R-:W4:Y:S02]  /*71d0*/  LDL R86, [R1+0xff0] ;  /* 0x000ff00001567983 */ /* 0x000f240000100800 */
[--C-:B------:R-:W-:Y:S02]  /*71e0*/  @!P6 IMAD.IADD R68, R68, 0x1, -R8.reuse ;  /* 0x000000014444e824 */ /* 0x100fe400078e0a08 */
[--C-:B------:R-:W-:Y:S01]  /*71f0*/  @!P3 IMAD.IADD R66, R66, 0x1, -R8.reuse ;  /* 0x000000014242b824 */ /* 0x100fe200078e0a08 */
[C---:B------:R-:W-:Y:S02]  /*7200*/  ISETP.GT.U32.AND P3, PT, R8.reuse, R72, PT ;  /* 0x000000480800720c */ /* 0x040fe40003f64070 */
[----:B------:R-:W-:Y:S01]  /*7210*/  ISETP.GT.U32.AND P6, PT, R8, R68, PT ;  /* 0x000000440800720c */ /* 0x000fe20003fc4070 */
[----:B------:R-:W-:Y:S01]  /*7220*/  @!P1 IMAD.IADD R64, R64, 0x1, -R8 ;  /* 0x0000000140409824 */ /* 0x000fe200078e0a08 */
[----:B------:R-:W-:-:S09]  /*7230*/  ISETP.GT.U32.AND P1, PT, R8, R69, PT ;  /* 0x000000450800720c */ /* 0x000fd20003f24070 */
[--C-:B------:R-:W-:Y:S02]  /*7240*/  @!P3 IMAD.IADD R72, R72, 0x1, -R8.reuse ;  /* 0x000000014848b824 */ /* 0x100fe400078e0a08 */
[--C-:B------:R-:W-:Y:S01]  /*7250*/  @!P6 IMAD.IADD R68, R68, 0x1, -R8.reuse ;  /* 0x000000014444e824 */ /* 0x100fe200078e0a08 */
[----:B------:R-:W-:Y:S01]  /*7260*/  ISETP.GE.AND P6, PT, R84, RZ, PT ;  /* 0x000000ff5400720c */ /* 0x000fe20003fc6270 */
[--C-:B------:R-:W-:Y:S01]  /*7270*/  @!P1 IMAD.IADD R69, R69, 0x1, -R8.reuse ;  /* 0x0000000145459824 */ /* 0x100fe200078e0a08 */
[----:B------:R-:W-:Y:S01]  /*7280*/  ISETP.GE.AND P1, PT, R83, RZ, PT ;  /* 0x000000ff5300720c */ /* 0x000fe20003f26270 */
[----:B------:R-:W-:Y:S01]  /*7290*/  IMAD.MOV.U32 R84, RZ, RZ, R63 ;  /* 0x000000ffff547224 */ /* 0x000fe200078e003f */
[----:B------:R-:W-:Y:S01]  /*72a0*/  IABS R14, R14 ;  /* 0x0000000e000e7213 */ /* 0x000fe20000000000 */
[----:B------:R-:W-:Y:S02]  /*72b0*/  @!P4 IMAD.IADD R73, R73, 0x1, -R8 ;  /* 0x000000014949c824 */ /* 0x000fe400078e0a08 */
[----:B------:R-:W-:-:S06]  /*72c0*/  IMAD.MOV.U32 R83, RZ, RZ, R64 ;  /* 0x000000ffff537224 */ /* 0x000fcc00078e0040 */
[----:B------:R-:W-:Y:S01]  /*72d0*/  @!P6 IMAD.MOV R84, RZ, RZ, -R84 ;  /* 0x000000ffff54e224 */ /* 0x000fe200078e0a54 */
[----:B------:R-:W-:Y:S01]  /*72e0*/  ISETP.GT.U32.AND P6, PT, R8, R72, PT ;  /* 0x000000480800720c */ /* 0x000fe20003fc4070 */
[----:B------:R-:W-:-:S04]  /*72f0*/  IMAD.HI.U32 R10, R9, R14, RZ ;  /* 0x0000000e090a7227 */ /* 0x000fc800078e00ff */
[----:B------:R-:W-:Y:S02]  /*7300*/  @!P2 IMAD.IADD R67, R67, 0x1, -R8 ;  /* 0x000000014343a824 */ /* 0x000fe400078e0a08 */
[----:B------:R-:W-:Y:S02]  /*7310*/  IMAD.MOV R10, RZ, RZ, -R10 ;  /* 0x000000ffff0a7224 */ /* 0x000fe400078e0a0a */
[----:B------:R-:W-:Y:S01]  /*7320*/  @!P1 IMAD.MOV R83, RZ, RZ, -R83 ;  /* 0x000000ffff539224 */ /* 0x000fe200078e0a53 */
[----:B------:R-:W-:Y:S01]  /*7330*/  STL [R1+0x1334], R84 ;  /* 0x0013345401007387 */ /* 0x000fe20000100800 */
[----:B------:R-:W-:Y:S02]  /*7340*/  IMAD R14, R8, R10, R14 ;  /* 0x0000000a080e7224 */ /* 0x000fe400078e020e */
[----:B------:R-:W-:Y:S01]  /*7350*/  @!P6 IMAD.IADD R72, R72, 0x1, -R8 ;  /* 0x000000014848e824 */ /* 0x000fe200078e0a08 */
[----:B------:R-:W-:Y:S01]  /*7360*/  STL [R1+0x1338], R83 ;  /* 0x0013385301007387 */ /* 0x000fe20000100800 */
[----:B------:R-:W-:Y:S01]  /*7370*/  VIADD R10, R0, 0xf9 ;  /* 0x000000f9000a7836 */ /* 0x000fe20000000000 */
[----:B------:R-:W-:-:S02]  /*7380*/  ISETP.GT.U32.AND P6, PT, R8, R78, PT ;  /* 0x0000004e0800720c */ /* 0x000fc40003fc4070 */
[----:B------:R-:W-:-:S11]  /*7390*/  ISETP.GT.U32.AND P1, PT, R8, R70, PT ;  /* 0x000000460800720c */ /* 0x000fd60003f24070 */
[--C-:B------:R-:W-:Y:S02]  /*73a0*/  @!P6 IMAD.IADD R78, R78, 0x1, -R8.reuse ;  /* 0x000000014e4ee824 */ /* 0x100fe400078e0a08 */
[----:B------:R-:W-:Y:S01]  /*73b0*/  @!P1 IMAD.IADD R70, R70, 0x1, -R8 ;  /* 0x0000000146469824 */ /* 0x000fe200078e0a08 */
[----:B------:R-:W-:-:S13]  /*73c0*/  ISETP.GT.U32.AND P1, PT, R8, R76, PT ;  /* 0x0000004c0800720c */ /* 0x000fda0003f24070 */
[----:B------:R-:W-:Y:S01]  /*73d0*/  @!P1 IMAD.IADD R76, R76, 0x1, -R8 ;  /* 0x000000014c4c9824 */ /* 0x000fe200078e0a08 */
[----:B--2---:R-:W-:Y:S01]  /*73e0*/  ISETP.GE.AND P3, PT, R82, RZ, PT ;  /* 0x000000ff5200720c */ /* 0x004fe20003f66270 */
[----:B------:R-:W-:-:S04]  /*73f0*/  IMAD.MOV.U32 R82, RZ, RZ, R65 ;  /* 0x000000ffff527224 */ /* 0x000fc800078e0041 */
[----:B------:R-:W-:Y:S01]  /*7400*/  @!P0 IMAD.MOV R82, RZ, RZ, -R82 ;  /* 0x000000ffff528224 */ /* 0x000fe200078e0a52 */
[----:B------:R-:W-:Y:S02]  /*7410*/  ISETP.GT.U32.AND P0, PT, R8, R71, PT ;  /* 0x000000470800720c */ /* 0x000fe40003f04070 */
[----:B---3--:R-:W-:Y:S01]  /*7420*/  ISETP.GE.AND P4, PT, R81, RZ, PT ;  /* 0x000000ff5100720c */ /* 0x008fe20003f86270 */
[----:B------:R-:W-:-:S10]  /*7430*/  IMAD.MOV.U32 R81, RZ, RZ, R66 ;  /* 0x000000ffff517224 */ /* 0x000fd400078e0042 */
[----:B------:R-:W-:Y:S01]  /*7440*/  @!P0 IMAD.IADD R71, R71, 0x1, -R8 ;  /* 0x0000000147478824 */ /* 0x000fe200078e0a08 */
[----:B------:R-:W-:Y:S01]  /*7450*/  ISETP.GT.U32.AND P0, PT, R8, R77, PT ;  /* 0x0000004d0800720c */ /* 0x000fe20003f04070 */
[----:B------:R-:W-:Y:S02]  /*7460*/  @!P5 IMAD.MOV R81, RZ, RZ, -R81 ;  /* 0x000000ffff51d224 */ /* 0x000fe400078e0a51 */
[----:B------:R-:W-:Y:S01]  /*7470*/  @!P3 IMAD.MOV R67, RZ, RZ, -R67 ;  /* 0x000000ffff43b224 */ /* 0x000fe200078e0a43 */
[----:B------:R-:W-:Y:S01]  /*7480*/  STL [R1+0x133c], R82 ;  /* 0x00133c5201007387 */ /* 0x000fe20000100800 */
[----:B------:R-:W-:-:S03]  /*7490*/  @!P4 IMAD.MOV R68, RZ, RZ, -R68 ;  /* 0x000000ffff44c224 */ /* 0x000fc600078e0a44 */
[----:B------:R-:W-:Y:S04]  /*74a0*/  STL [R1+0x1340], R81 ;  /* 0x0013405101007387 */ /* 0x000fe80000100800 */
[----:B------:R-:W-:Y:S01]  /*74b0*/  STL [R1+0x1344], R67 ;  /* 0x0013444301007387 */ /* 0x000fe20000100800 */
[----:B------:R-:W-:-:S03]  /*74c0*/  @!P0 IMAD.IADD R77, R77, 0x1, -R8 ;  /* 0x000000014d4d8824 */ /* 0x000fc600078e0a08 */
[----:B------:R0:W-:Y:S04]  /*74d0*/  STL [R1+0x1348], R0 ;  /* 0x0013480001007387 */ /* 0x0001e80000100800 */
[----:B------:R1:W-:Y:S04]  /*74e0*/  STL [R1+0x1178], R10 ;  /* 0x0011780a01007387 */ /* 0x0003e80000100800 */
[----:B------:R-:W-:Y:S01]  /*74f0*/  STL [R1+0x134c], R68 ;  /* 0x00134c4401007387 */ /* 0x000fe20000100800 */
[----:B----4-:R-:W-:Y:S01]  /*7500*/  ISETP.GE.AND P6, PT, R16, RZ, PT ;  /* 0x000000ff1000720c */ /* 0x010fe20003fc6270 */
[----:B0-----:R-:W0:Y:S01]  /*7510*/  LDC R0, c[0x0][0x3a0] ;  /* 0x0000e800ff007b82 */ /* 0x001e220000000800 */
[----:B------:R-:W-:Y:S01]  /*7520*/  ISETP.GE.AND P0, PT, R17, RZ, PT ;  /* 0x000000ff1100720c */ /* 0x000fe20003f06270 */
[----:B------:R-:W2:Y:S04]  /*7530*/  LDL R16, [R1+0x10b0] ;  /* 0x0010b00001107983 */ /* 0x000ea80000100800 */
[----:B------:R-:W3:Y:S01]  /*7540*/  LDL R17, [R1+0x1094] ;  /* 0x0010940001117983 */ /* 0x000ee20000100800 */
[----:B------:R-:W-:-:S03]  /*7550*/  ISETP.GE.AND P1, PT, R85, RZ, PT ;  /* 0x000000ff5500720c */ /* 0x000fc60003f26270 */
[----:B------:R-:W4:Y:S01]  /*7560*/  LDL R85, [R1+0x10a8] ;  /* 0x0010a80001557983 */ /* 0x000f220000100800 */
[----:B------:R-:W-:-:S13]  /*7570*/  ISETP.GT.U32.AND P2, PT, R8, R74, PT ;  /* 0x0000004a0800720c */ /* 0x000fda0003f44070 */
[----:B------:R-:W-:Y:S01]  /*7580*/  @!P2 IMAD.IADD R74, R74, 0x1, -R8 ;  /* 0x000000014a4aa824 */ /* 0x000fe200078e0a08 */
[----:B------:R-:W-:-:S13]  /*7590*/  ISETP.GT.U32.AND P2, PT, R8, R69, PT ;  /* 0x000000450800720c */ /* 0x000fda0003f44070 */
[----:B------:R-:W-:Y:S01]  /*75a0*/  @!P2 IMAD.IADD R69, R69, 0x1, -R8 ;  /* 0x000000014545a824 */ /* 0x000fe200078e0a08 */
[C---:B------:R-:W-:Y:S02]  /*75b0*/  ISETP.GT.U32.AND P2, PT, R8.reuse, R80, PT ;  /* 0x000000500800720c */ /* 0x040fe40003f44070 */
[C---:B------:R-:W-:Y:S02]  /*75c0*/  ISETP.GT.U32.AND P4, PT, R8.reuse, R75, PT ;  /* 0x0000004b0800720c */ /* 0x040fe40003f84070 */
[C---:B------:R-:W-:Y:S02]  /*75d0*/  ISETP.GT.U32.AND P3, PT, R8.reuse, R73, PT ;  /* 0x000000490800720c */ /* 0x040fe40003f64070 */
[----:B------:R-:W-:-:S07]  /*75e0*/  ISETP.GT.U32.AND P5, PT, R8, R74, PT ;  /* 0x0000004a0800720c */ /* 0x000fce0003fa4070 */
[----:B------:R-:W-:Y:S01]  /*75f0*/  @!P2 IMAD.IADD R80, R80, 0x1, -R8 ;  /* 0x000000015050a824 */ /* 0x000fe200078e0a08 */
[----:B------:R-:W-:Y:S02]  /*7600*/  ISETP.GE.AND P2, PT, R92, RZ, PT ;  /* 0x000000ff5c00720c */ /* 0x000fe40003f46270 */
[----:B------:R-:W4:Y:S01]  /*7610*/  LDL R92, [R1+0x1068] ;  /* 0x00106800015c7983 */ /* 0x000f220000100800 */
[----:B------:R-:W-:Y:S01]  /*7620*/  @!P1 IMAD.MOV R72, RZ, RZ, -R72 ;  /* 0x000000ffff489224 */ /* 0x000fe200078e0a48 */
[----:B------:R-:W-:Y:S01]  /*7630*/  ISETP.GT.U32.AND P1, PT, R8, R77, PT ;  /* 0x0000004d0800720c */ /* 0x000fe20003f24070 */
[--C-:B------:R-:W-:Y:S01]  /*7640*/  @!P4 IMAD.IADD R75, R75, 0x1, -R8.reuse ;  /* 0x000000014b4bc824 */ /* 0x100fe200078e0a08 */
[----:B------:R-:W-:Y:S01]  /*7650*/  ISETP.GE.AND P4, PT, R91, RZ, PT ;  /* 0x000000ff5b00720c */ /* 0x000fe20003f86270 */
[--C-:B------:R-:W-:Y:S01]  /*7660*/  @!P3 IMAD.IADD R73, R73, 0x1, -R8.reuse ;  /* 0x000000014949b824 */ /* 0x100fe200078e0a08 */
[----:B------:R-:W4:Y:S01]  /*7670*/  LDL R91, [R1+0x1070] ;  /* 0x00107000015b7983 */ /* 0x000f220000100800 */
[--C-:B------:R-:W-:Y:S01]  /*7680*/  @!P5 IMAD.IADD R74, R74, 0x1, -R8.reuse ;  /* 0x000000014a4ad824 */ /* 0x100fe200078e0a08 */
[----:B------:R-:W-:Y:S01]  /*7690*/  ISETP.GE.AND P5, PT, R86, RZ, PT ;  /* 0x000000ff5600720c */ /* 0x000fe20003fa6270 */
[----:B------:R-:W-:Y:S01]  /*76a0*/  @!P0 IMAD.MOV R73, RZ, RZ, -R73 ;  /* 0x000000ffff498224 */ /* 0x000fe200078e0a49 */
[C---:B------:R-:W-:Y:S01]  /*76b0*/  ISETP.GT.U32.AND P0, PT, R8.reuse, R78, PT ;  /* 0x0000004e0800720c */ /* 0x040fe20003f04070 */
[----:B------:R-:W4:Y:S04]  /*76c0*/  LDL R86, [R1+0x1024] ;  /* 0x0010240001567983 */ /* 0x000f280000100800 */
[----:B------:R-:W-:Y:S01]  /*76d0*/  @!P1 IMAD.IADD R77, R77, 0x1, -R8 ;  /* 0x000000014d4d9824 */ /* 0x000fe200078e0a08 */
[----:B------:R-:W-:Y:S01]  /*76e0*/  ISETP.GT.U32.AND P1, PT, R8, R41, PT ;  /* 0x000000290800720c */ /* 0x000fe20003f24070 */
[----:B------:R-:W-:-:S02]  /*76f0*/  @!P4 IMAD.MOV R70, RZ, RZ, -R70 ;  /* 0x000000ffff46c224 */ /* 0x000fc400078e0a46 */
[----:B------:R-:W-:Y:S02]  /*7700*/  @!P2 IMAD.MOV R71, RZ, RZ, -R71 ;  /* 0x000000ffff47a224 */ /* 0x000fe400078e0a47 */
[----:B------:R-:W-:Y:S02]  /*7710*/  @!P5 IMAD.MOV R69, RZ, RZ, -R69 ;  /* 0x000000ffff45d224 */ /* 0x000fe400078e0a45 */
[----:B------:R-:W-:Y:S01]  /*7720*/  @!P0 IMAD.IADD R78, R78, 0x1, -R8 ;  /* 0x000000014e4e8824 */ /* 0x000fe200078e0a08 */
[C---:B------:R-:W-:Y:S01]  /*7730*/  ISETP.GT.U32.AND P0, PT, R8.reuse, R42, PT ;  /* 0x0000002a0800720c */ /* 0x040fe20003f04070 */
[----:B------:R-:W-:Y:S01]  /*7740*/  @!P6 IMAD.MOV R74, RZ, RZ, -R74 ;  /* 0x000000ffff4ae224 */ /* 0x000fe200078e0a4a */
[----:B------:R-:W-:Y:S01]  /*7750*/  STL [R1+0x1350], R69 ;  /* 0x0013504501007387 */ /* 0x000fe20000100800 */
[----:B------:R-:W-:-:S03]  /*7760*/  ISETP.GT.U32.AND P2, PT, R8, R76, PT ;  /* 0x0000004c0800720c */ /* 0x000fc60003f44070 */
[----:B------:R-:W-:Y:S01]  /*7770*/  STL [R1+0x1354], R70 ;  /* 0x0013544601007387 */ /* 0x000fe20000100800 */
[----:B------:R-:W-:-:S03]  /*7780*/  @!P1 IMAD.IADD R41, R41, 0x1, -R8 ;  /* 0x0000000129299824 */ /* 0x000fc600078e0a08 */
[----:B------:R-:W-:Y:S04]  /*7790*/  STL [R1+0x1358], R71 ;  /* 0x0013584701007387 */ /* 0x000fe80000100800 */
[----:B------:R-:W-:Y:S04]  /*77a0*/  STL [R1+0x135c], R72 ;  /* 0x00135c4801007387 */ /* 0x000fe80000100800 */
[----:B------:R-:W-:Y:S04]  /*77b0*/  STL [R1+0x1360], R73 ;  /* 0x0013604901007387 */ /* 0x000fe80000100800 */
[----:B------:R-:W-:Y:S04]  /*77c0*/  STL [R1+0x1364], R74 ;  /* 0x0013644a01007387 */ /* 0x000fe80000100800 */
[----:B------:R0:W-:Y:S01]  /*77d0*/  STL [R1+0x1368], R9 ;  /* 0x0013680901007387 */ /* 0x0001e20000100800 */
[----:B------:R-:W-:-:S02]  /*77e0*/  @!P0 IMAD.IADD R42, R42, 0x1, -R8 ;  /* 0x000000012a2a8824 */ /* 0x000fc400078e0a08 */
[----:B------:R-:W-:Y:S01]  /*77f0*/  @!P2 IMAD.IADD R76, R76, 0x1, -R8 ;  /* 0x000000014c4ca824 */ /* 0x000fe200078e0a08 */
[----:B------:R-:W-:-:S13]  /*7800*/  ISETP.GT.U32.AND P2, PT, R8, R40, PT ;  /* 0x000000280800720c */ /* 0x000fda0003f44070 */
[----:B------:R-:W-:Y:S01]  /*7810*/  @!P2 IMAD.IADD R40, R40, 0x1, -R8 ;  /* 0x000000012828a824 */ /* 0x000fe200078e0a08 */
[----:B---3--:R-:W-:Y:S02]  /*7820*/  ISETP.GE.AND P1, PT, R17, RZ, PT ;  /* 0x000000ff1100720c */ /* 0x008fe40003f26270 */
[----:B------:R-:W3:Y:S01]  /*7830*/  LDL R17, [R1+0x1124] ;  /* 0x0011240001117983 */ /* 0x000ee20000100800 */
[----:B--2---:R-:W-:-:S03]  /*7840*/  ISETP.GE.AND P0, PT, R16, RZ, PT ;  /* 0x000000ff1000720c */ /* 0x004fc60003f06270 */
[----:B------:R-:W2:Y:S01]  /*7850*/  LDL R16, [R1+0x1154] ;  /* 0x0011540001107983 */ /* 0x000ea20000100800 */
[----:B----4-:R-:W-:-:S03]  /*7860*/  ISETP.GE.AND P2, PT, R85, RZ, PT ;  /* 0x000000ff5500720c */ /* 0x010fc60003f46270 */
[----:B------:R-:W4:Y:S01]  /*7870*/  LDL R85, [R1+0x1128] ;  /* 0x0011280001557983 */ /* 0x000f220000100800 */
[C---:B------:R-:W-:Y:S02]  /*7880*/  ISETP.GT.U32.AND P4, PT, R8.reuse, R80, PT ;  /* 0x000000500800720c */ /* 0x040fe40003f84070 */
[----:B------:R-:W-:-:S11]  /*7890*/  ISETP.GT.U32.AND P3, PT, R8, R79, PT ;  /* 0x0000004f0800720c */ /* 0x000fd60003f64070 */
[--C-:B------:R-:W-:Y:S01]  /*78a0*/  @!P4 IMAD.IADD R80, R80, 0x1, -R8.reuse ;  /* 0x000000015050c824 */ /* 0x100fe200078e0a08 */
[----:B------:R-:W-:Y:S01]  /*78b0*/  ISETP.GT.U32.AND P4, PT, R8, R5, PT ;  /* 0x000000050800720c */ /* 0x000fe20003f84070 */
[----:B------:R-:W-:-:S05]  /*78c0*/  @!P3 IMAD.IADD R79, R79, 0x1, -R8 ;  /* 0x000000014f4fb824 */ /* 0x000fca00078e0a08 */
[----:B------:R-:W-:-:S07]  /*78d0*/  ISETP.GT.U32.AND P5, PT, R8, R79, PT ;  /* 0x0000004f0800720c */ /* 0x000fce0003fa4070 */
[--C-:B------:R-:W-:Y:S01]  /*78e0*/  @!P4 IMAD.IADD R5, R5, 0x1, -R8.reuse ;  /* 0x000000010505c824 */ /* 0x100fe200078e0a08 */
[----:B------:R-:W-:Y:S02]  /*78f0*/  ISETP.GT.U32.AND P3, PT, R8, R75, PT ;  /* 0x0000004b0800720c */ /* 0x000fe40003f64070 */
[----:B------:R-:W-:Y:S02]  /*7900*/  ISETP.GE.AND P4, PT, R92, RZ, PT ;  /* 0x000000ff5c00720c */ /* 0x000fe40003f86270 */
[----:B------:R-:W4:Y:S01]  /*7910*/  LDL R92, [R1+0x10ec] ;  /* 0x0010ec00015c7983 */ /* 0x000f220000100800 */
[----:B------:R-:W-:Y:S01]  /*7920*/  @!P5 IMAD.IADD R79, R79, 0x1, -R8 ;  /* 0x000000014f4fd824 */ /* 0x000fe200078e0a08 */
[----:B------:R-:W-:Y:S02]  /*7930*/  ISETP.GE.AND P5, PT, R91, RZ, PT ;  /* 0x000000ff5b00720c */ /* 0x000fe40003fa6270 */
[----:B------:R-:W4:Y:S07]  /*7940*/  LDL R91, [R1+0x10f0] ;  /* 0x0010f000015b7983 */ /* 0x000f2e0000100800 */
[----:B------:R-:W-:Y:S01]  /*7950*/  @!P4 IMAD.MOV R76, RZ, RZ, -R76 ;  /* 0x000000ffff4cc224 */ /* 0x000fe200078e0a4c */
[----:B------:R-:W-:Y:S01]  /*7960*/  ISETP.GT.U32.AND P4, PT, R8, R40, PT ;  /* 0x000000280800720c */ /* 0x000fe20003f84070 */
[----:B------:R-:W-:Y:S01]  /*7970*/  @!P3 IMAD.IADD R75, R75, 0x1, -R8 ;  /* 0x000000014b4bb824 */ /* 0x000fe200078e0a08 */
[----:B------:R-:W-:Y:S01]  /*7980*/  ISETP.GE.AND P3, PT, R86, RZ, PT ;  /* 0x000000ff5600720c */ /* 0x000fe20003f66270 */
[----:B------:R-:W-:Y:S01]  /*7990*/  @!P2 IMAD.MOV R77, RZ, RZ, -R77 ;  /* 0x000000ffff4da224 */ /* 0x000fe200078e0a4d */
[----:B------:R-:W-:Y:S01]  /*79a0*/  ISETP.GT.U32.AND P2, PT, R8, R41, PT ;  /* 0x000000290800720c */ /* 0x000fe20003f44070 */
[----:B------:R-:W-:-:S08]  /*79b0*/  @!P5 IMAD.MOV R80, RZ, RZ, -R80 ;  /* 0x000000ffff50d224 */ /* 0x000fd000078e0a50 */
[--C-:B------:R-:W-:Y:S01]  /*79c0*/  @!P4 IMAD.IADD R40, R40, 0x1, -R8.reuse ;  /* 0x000000012828c824 */ /* 0x100fe200078e0a08 */
[C---:B------:R-:W-:Y:S01]  /*79d0*/  ISETP.GT.U32.AND P4, PT, R8.reuse, R47, PT ;  /* 0x0000002f0800720c */ /* 0x040fe20003f84070 */
[----:B------:R-:W-:Y:S01]  /*79e0*/  @!P3 IMAD.MOV R75, RZ, RZ, -R75 ;  /* 0x000000ffff4bb224 */ /* 0x000fe200078e0a4b */
[----:B------:R-:W4:Y:S01]  /*79f0*/  LDL R86, [R1+0x10e4] ;  /* 0x0010e40001567983 */ /* 0x000f220000100800 */
[--C-:B------:R-:W-:Y:S01]  /*7a00*/  @!P2 IMAD.IADD R41, R41, 0x1, -R8.reuse ;  /* 0x000000012929a824 */ /* 0x100fe200078e0a08 */
[C---:B------:R-:W-:Y:S02]  /*7a10*/  ISETP.GT.U32.AND P2, PT, R8.reuse, R48, PT ;  /* 0x000000300800720c */ /* 0x040fe40003f44070 */
[----:B------:R-:W-:Y:S01]  /*7a20*/  ISETP.GT.U32.AND P5, PT, R8, R5, PT ;  /* 0x000000050800720c */ /* 0x000fe20003fa4070 */
[----:B------:R-:W-:Y:S04]  /*7a30*/  STL [R1+0x136c], R75 ;  /* 0x00136c4b01007387 */ /* 0x000fe80000100800 */
[----:B------:R-:W-:Y:S02]  /*7a40*/  STL [R1+0x1370], R80 ;  /* 0x0013705001007387 */ /* 0x000fe40000100800 */
[----:B------:R-:W-:-:S02]  /*7a50*/  @!P4 IMAD.IADD R47, R47, 0x1, -R8 ;  /* 0x000000012f2fc824 */ /* 0x000fc400078e0a08 */
[----:B------:R-:W-:Y:S02]  /*7a60*/  STL [R1+0x1374], R76 ;  /* 0x0013744c01007387 */ /* 0x000fe40000100800 */
[--C-:B------:R-:W-:Y:S02]  /*7a70*/  @!P2 IMAD.IADD R48, R48, 0x1, -R8.reuse ;  /* 0x000000013030a824 */ /* 0x100fe400078e0a08 */
        /* <DEDUP_REMOVED lines=9> */
[----:B------:R-:W-:-:S13]  /*7b10*/  ISETP.GT.U32.AND P6, PT, R8, R4, PT ;  /* 0x000000040800720c */ /* 0x000fda0003fc4070 */
[----:B------:R-:W-:-:S05]  /*7b20*/  @!P6 IMAD.IADD R4, R4, 0x1, -R8 ;  /* 0x000000010404e824 */ /* 0x000fca00078e0a08 */
[----:B------:R-:W-:-:S13]  /*7b30*/  ISETP.GT.U32.AND P3, PT, R8, R4, PT ;  /* 0x000000040800720c */ /* 0x000fda0003f64070 */
[----:B------:R-:W-:Y:S01]  /*7b40*/  @!P3 IMAD.IADD R4, R4, 0x1, -R8 ;  /* 0x000000010404b824 */ /* 0x000fe200078e0a08 */
[C---:B------:R-:W-:Y:S01]  /*7b50*/  ISETP.GT.U32.AND P3, PT, R8.reuse, R45, PT ;  /* 0x0000002d0800720c */ /* 0x040fe20003f64070 */
[----:B------:R-:W-:Y:S01]  /*7b60*/  @!P0 IMAD.MOV R79, RZ, RZ, -R79 ;  /* 0x000000ffff4f8224 */ /* 0x000fe200078e0a4f */
[C---:B------:R-:W-:Y:S02]  /*7b70*/  ISETP.GT.U32.AND P0, PT, R8.reuse, R44, PT ;  /* 0x0000002c0800720c */ /* 0x040fe40003f04070 */
[----:B-1----:R-:W-:Y:S02]  /*7b80*/  IABS R10, R10 ;  /* 0x0000000a000a7213 */ /* 0x002fe40000000000 */
[----:B------:R-:W-:-:S07]  /*7b90*/  ISETP.GT.U32.AND P6, PT, R8, R43, PT ;  /* 0x0000002b0800720c */ /* 0x000fce0003fc4070 */
[----:B------:R-:W-:Y:S01]  /*7ba0*/  @!P3 IMAD.IADD R45, R45, 0x1, -R8 ;  /* 0x000000012d2db824 */ /* 0x000fe200078e0a08 */
[----:B------:R-:W-:Y:S01]  /*7bb0*/  ISETP.GE.AND P3, PT, R92, RZ, PT ;  /* 0x000000ff5c00720c */ /* 0x000fe20003f66270 */
[----:B------:R-:W-:Y:S01]  /*7bc0*/  IMAD.HI.U32 R63, R9, R10, RZ ;  /* 0x0000000a093f7227 */ /* 0x000fe200078e00ff */
[----:B------:R-:W4:Y:S03]  /*7bd0*/  LDL R92, [R1+0x116c] ;  /* 0x00116c00015c7983 */ /* 0x000f260000100800 */
[----:B------:R-:W-:Y:S02]  /*7be0*/  IMAD.MOV.U32 R64, RZ, RZ, R40 ;  /* 0x000000ffff407224 */ /* 0x000fe400078e0028 */
[----:B------:R-:W-:Y:S02]  /*7bf0*/  IMAD.MOV R63, RZ, RZ, -R63 ;  /* 0x000000ffff3f7224 */ /* 0x000fe400078e0a3f */
[----:B------:R-:W-:Y:S01]  /*7c00*/  @!P0 IMAD.IADD R44, R44, 0x1, -R8 ;  /* 0x000000012c2c8824 */ /* 0x000fe200078e0a08 */
[----:B------:R-:W-:-:S03]  /*7c10*/  ISETP.GE.AND P0, PT, R91, RZ, PT ;  /* 0x000000ff5b00720c */ /* 0x000fc60003f06270 */
[----:B------:R-:W-:Y:S01]  /*7c20*/  @!P3 IMAD.MOV R64, RZ, RZ, -R64 ;  /* 0x000000ffff40b224 */ /* 0x000fe200078e0a40 */
[C---:B------:R-:W-:Y:S01]  /*7c30*/  ISETP.GT.U32.AND P3, PT, R8.reuse, R46, PT ;  /* 0x0000002e0800720c */ /* 0x040fe20003f64070 */
[C---:B------:R-:W-:Y:S01]  /*7c40*/  IMAD R10, R8.reuse, R63, R10 ;  /* 0x0000003f080a7224 */ /* 0x040fe200078e020a */
[----:B------:R-:W4:Y:S01]  /*7c50*/  LDL R91, [R1+0x1174] ;  /* 0x00117400015b7983 */ /* 0x000f220000100800 */
[----:B------:R-:W-:Y:S02]  /*7c60*/  IMAD.MOV.U32 R63, RZ, RZ, R41 ;  /* 0x000000ffff3f7224 */ /* 0x000fe400078e0029 */
[----:B------:R-:W-:Y:S02]  /*7c70*/  @!P6 IMAD.IADD R43, R43, 0x1, -R8 ;  /* 0x000000012b2be824 */ /* 0x000fe400078e0a08 */
[----:B------:R-:W-:Y:S01]  /*7c80*/  @!P5 IMAD.MOV R63, RZ, RZ, -R63 ;  /* 0x000000ffff3fd224 */ /* 0x000fe200078e0a3f */
[C---:B------:R-:W-:Y:S02]  /*7c90*/  ISETP.GT.U32.AND P5, PT, R8.reuse, R47, PT ;  /* 0x0000002f0800720c */ /* 0x040fe40003fa4070 */
[----:B------:R-:W-:-:S03]  /*7ca0*/  ISETP.GT.U32.AND P6, PT, R8, R43, PT ;  /* 0x0000002b0800720c */ /* 0x000fc60003fc4070 */
[----:B------:R-:W-:Y:S01]  /*7cb0*/  @!P3 IMAD.IADD R46, R46, 0x1, -R8 ;  /* 0x000000012e2eb824 */ /* 0x000fe200078e0a08 */
[----:B------:R-:W-:Y:S01]  /*7cc0*/  ISETP.GT.U32.AND P3, PT, R8, R53, PT ;  /* 0x000000350800720c */ /* 0x000fe20003f64070 */
[----:B------:R-:W-:-:S04]  /*7cd0*/  IMAD.MOV.U32 R65, RZ, RZ, R5 ;  /* 0x000000ffff417224 */ /* 0x000fc800078e0005 */
[----:B------:R-:W-:Y:S02]  /*7ce0*/  @!P0 IMAD.MOV R65, RZ, RZ, -R65 ;  /* 0x000000ffff418224 */ /* 0x000fe400078e0a41 */
[--C-:B------:R-:W-:Y:S01]  /*7cf0*/  @!P5 IMAD.IADD R47, R47, 0x1, -R8.reuse ;  /* 0x000000012f2fd824 */ /* 0x100fe200078e0a08 */
[----:B------:R-:W-:Y:S01]  /*7d00*/  ISETP.GT.U32.AND P5, PT, R8, R54, PT ;  /* 0x000000360800720c */ /* 0x000fe20003fa4070 */
[--C-:B------:R-:W-:Y:S01]  /*7d10*/  @!P6 IMAD.IADD R43, R43, 0x1, -R8.reuse ;  /* 0x000000012b2be824 */ /* 0x100fe200078e0a08 */
[----:B------:R-:W-:Y:S02]  /*7d20*/  ISETP.GE.AND P6, PT, R86, RZ, PT ;  /* 0x000000ff5600720c */ /* 0x000fe40003fc6270 */
[----:B------:R-:W-:Y:S01]  /*7d30*/  ISETP.GT.U32.AND P0, PT, R8, R45, PT ;  /* 0x0000002d0800720c */ /* 0x000fe20003f04070 */
[----:B------:R-:W4:Y:S01]  /*7d40*/  LDL R86, [R1+0x114c] ;  /* 0x00114c0001567983 */ /* 0x000f220000100800 */
[----:B------:R-:W-:-:S07]  /*7d50*/  @!P3 IMAD.IADD R53, R53, 0x1, -R8 ;  /* 0x000000013535b824 */ /* 0x000fce00078e0a08 */
[----:B------:R-:W-:-:S04]  /*7d60*/  @!P5 IMAD.IADD R54, R54, 0x1, -R8 ;  /* 0x000000013636d824 */ /* 0x000fc800078e0a08 */
        /* <DEDUP_REMOVED lines=9> */
[----:B------:R-:W-:Y:S01]  /*7e00*/  @!P1 IMAD.MOV R78, RZ, RZ, -R78 ;  /* 0x000000ffff4e9224 */ /* 0x000fe200078e0a4e */
[----:B------:R-:W-:-:S13]  /*7e10*/  ISETP.GT.U32.AND P1, PT, R8, R42, PT ;  /* 0x0000002a0800720c */ /* 0x000fda0003f24070 */
[----:B------:R-:W-:Y:S01]  /*7e20*/  @!P1 IMAD.IADD R42, R42, 0x1, -R8 ;  /* 0x000000012a2a9824 */ /* 0x000fe200078e0a08 */
[----:B------:R-:W-:-:S03]  /*7e30*/  ISETP.GT.U32.AND P1, PT, R8, R49, PT ;  /* 0x000000310800720c */ /* 0x000fc60003f24070 */
[----:B------:R-:W-:-:S10]  /*7e40*/  @!P4 IMAD.MOV R42, RZ, RZ, -R42 ;  /* 0x000000ffff2ac224 */ /* 0x000fd400078e0a2a */
[----:B------:R-:W-:Y:S01]  /*7e50*/  @!P1 IMAD.IADD R49, R49, 0x1, -R8 ;  /* 0x0000000131319824 */ /* 0x000fe200078e0a08 */
[C---:B------:R-:W-:Y:S02]  /*7e60*/  ISETP.GT.U32.AND P1, PT, R8.reuse, R44, PT ;  /* 0x0000002c0800720c */ /* 0x040fe40003f24070 */
[C---:B------:R-:W-:Y:S01]  /*7e70*/  ISETP.GT.U32.AND P4, PT, R8.reuse, R48, PT ;  /* 0x000000300800720c */ /* 0x040fe20003f84070 */
[----:B------:R-:W-:Y:S01]  /*7e80*/  @!P2 IMAD.MOV R43, RZ, RZ, -R43 ;  /* 0x000000ffff2ba224 */ /* 0x000fe200078e0a2b */
[----:B------:R-:W-:Y:S01]  /*7e90*/  ISETP.GT.U32.AND P2, PT, R8, R62, PT ;  /* 0x0000003e0800720c */ /* 0x000fe20003f44070 */
[----:B------:R-:W-:-:S08]  /*7ea0*/  IMAD.MOV.U32 R66, RZ, RZ, R4 ;  /* 0x000000ffff427224 */ /* 0x000fd000078e0004 */
[--C-:B------:R-:W-:Y:S01]  /*7eb0*/  @!P1 IMAD.IADD R44, R44, 0x1, -R8.reuse ;  /* 0x000000012c2c9824 */ /* 0x100fe200078e0a08 */
[----:B------:R-:W-:Y:S01]  /*7ec0*/  ISETP.GT.U32.AND P1, PT, R8, R51, PT ;  /* 0x000000330800720c */ /* 0x000fe20003f24070 */
[----:B------:R-:W-:Y:S01]  /*7ed0*/  @!P4 IMAD.IADD R48, R48, 0x1, -R8 ;  /* 0x000000013030c824 */ /* 0x000fe200078e0a08 */
[C---:B------:R-:W-:Y:S01]  /*7ee0*/  ISETP.GT.U32.AND P4, PT, R8.reuse, R55, PT ;  /* 0x000000370800720c */ /* 0x040fe20003f84070 */
[----:B------:R-:W-:Y:S01]  /*7ef0*/  @!P6 IMAD.MOV R66, RZ, RZ, -R66 ;  /* 0x000000ffff42e224 */ /* 0x000fe200078e0a42 */
[----:B------:R-:W-:Y:S01]  /*7f00*/  ISETP.GT.U32.AND P6, PT, R8, R49, PT ;  /* 0x000000310800720c */ /* 0x000fe20003fc4070 */
[----:B------:R-:W-:-:S08]  /*7f10*/  @!P2 IMAD.IADD R62, R62, 0x1, -R8 ;  /* 0x000000013e3ea824 */ /* 0x000fd000078e0a08 */
[----:B------:R-:W-:Y:S01]  /*7f20*/  @!P1 IMAD.IADD R51, R51, 0x1, -R8 ;  /* 0x0000000133339824 */ /* 0x000fe200078e0a08 */
[----:B------:R-:W-:Y:S02]  /*7f30*/  ISETP.GE.AND P1, PT, R92, RZ, PT ;  /* 0x000000ff5c00720c */ /* 0x000fe40003f26270 */
[----:B------:R-:W-:Y:S01]  /*7f40*/  ISETP.GE.AND P2, PT, R91, RZ, PT ;  /* 0x000000ff5b00720c */ /* 0x000fe20003f46270 */
[----:B------:R-:W-:Y:S01]  /*7f50*/  @!P3 IMAD.MOV R48, RZ, RZ, -R48 ;  /* 0x000000ffff30b224 */ /* 0x000fe200078e0a30 */
[C---:B------:R-:W-:Y:S01]  /*7f60*/  ISETP.GT.U32.AND P3, PT, R8.reuse, R54, PT ;  /* 0x000000360800720c */ /* 0x040fe20003f64070 */
[--C-:B------:R-:W-:Y:S01]  /*7f70*/  @!P4 IMAD.IADD R55, R55, 0x1, -R8.reuse ;  /* 0x000000013737c824 */ /* 0x100fe200078e0a08 */
[----:B------:R-:W-:Y:S01]  /*7f80*/  ISETP.GT.U32.AND P4, PT, R8, R62, PT ;  /* 0x0000003e0800720c */ /* 0x000fe20003f84070 */
[----:B------:R-:W-:-:S06]  /*7f90*/  @!P6 IMAD.IADD R49, R49, 0x1, -R8 ;  /* 0x000000013131e824 */ /* 0x000fcc00078e0a08 */
[----:B------:R-:W-:Y:S01]  /*7fa0*/  @!P1 IMAD.MOV R46, RZ, RZ, -R46 ;  /* 0x000000ffff2e9224 */ /* 0x000fe200078e0a2e */
[C---:B------:R-:W-:Y:S01]  /*7fb0*/  ISETP.GT.U32.AND P1, PT, R8.reuse, R52, PT ;  /* 0x000000340800720c */ /* 0x040fe20003f24070 */
[----:B------:R-:W-:Y:S01]  /*7fc0*/  @!P5 IMAD.MOV R49, RZ, RZ, -R49 ;  /* 0x000000ffff31d224 */ /* 0x000fe200078e0a31 */
[C---:B------:R-:W-:Y:S01]  /*7fd0*/  ISETP.GT.U32.AND P5, PT, R8.reuse, R56, PT ;  /* 0x000000380800720c */ /* 0x040fe20003fa4070 */
[----:B------:R-:W-:Y:S01]  /*7fe0*/  @!P2 IMAD.MOV R45, RZ, RZ, -R45 ;  /* 0x000000ffff2da224 */ /* 0x000fe200078e0a2d */
[C---:B------:R-:W-:Y:S01]  /*7ff0*/  ISETP.GT.U32.AND P2, PT, R8.reuse, R51, PT ;  /* 0x000000330800720c */ /* 0x040fe20003f44070 */
[----:B------:R-:W-:Y:S01]  /*8000*/  @!P0 IMAD.MOV R47, RZ, RZ, -R47 ;  /* 0x000000ffff2f8224 */ /* 0x000fe200078e0a2f */
[----:B------:R-:W-:Y:S01]  /*8010*/  ISETP.GT.U32.AND P0, PT, R8, R53, PT ;  /* 0x000000350800720c */ /* 0x000fe20003f04070 */
[--C-:B------:R-:W-:Y:S01]  /*8020*/  @!P3 IMAD.IADD R54, R54, 0x1, -R8.reuse ;  /* 0x000000013636b824 */ /* 0x100fe200078e0a08 */
[----:B------:R-:W-:Y:S01]  /*8030*/  ISETP.GT.U32.AND P3, PT, R8, R61, PT ;  /* 0x0000003d0800720c */ /* 0x000fe20003f64070 */
[----:B------:R-:W-:Y:S01]  /*8040*/  @!P4 IMAD.IADD R62, R62, 0x1, -R8 ;  /* 0x000000013e3ec824 */ /* 0x000fe200078e0a08 */
[----:B------:R-:W-:-:S03]  /*8050*/  ISETP.GT.U32.AND P4, PT, R8, R57, PT ;  /* 0x000000390800720c */ /* 0x000fc60003f84070 */
[--C-:B------:R-:W-:Y:S01]  /*8060*/  @!P1 IMAD.IADD R52, R52, 0x1, -R8.reuse ;  /* 0x0000000134349824 */ /* 0x100fe200078e0a08 */
[----:B------:R-:W-:Y:S01]  /*8070*/  ISETP.GE.AND P6, PT, R86, RZ, PT ;  /* 0x000000ff5600720c */ /* 0x000fe20003fc6270 */
[--C-:B------:R-:W-:Y:S01]  /*8080*/  @!P5 IMAD.IADD R56, R56, 0x1, -R8.reuse ;  /* 0x000000013838d824 */ /* 0x100fe200078e0a08 */
[C---:B------:R-:W-:Y:S01]  /*8090*/  ISETP.GT.U32.AND P1, PT, R8.reuse, R59, PT ;  /* 0x0000003b0800720c */ /* 0x040fe20003f24070 */
[--C-:B------:R-:W-:Y:S01]  /*80a0*/  @!P2 IMAD.IADD R51, R51, 0x1, -R8.reuse ;  /* 0x000000013333a824 */ /* 0x100fe200078e0a08 */
[C---:B------:R-:W-:Y:S01]  /*80b0*/  ISETP.GT.U32.AND P2, PT, R8.reuse, R58, PT ;  /* 0x0000003a0800720c */ /* 0x040fe20003f44070 */
[--C-:B------:R-:W-:Y:S01]  /*80c0*/  @!P0 IMAD.IADD R53, R53, 0x1, -R8.reuse ;  /* 0x0000000135358824 */ /* 0x100fe200078e0a08 */
[C---:B------:R-:W-:Y:S01]  /*80d0*/  ISETP.GT.U32.AND P0, PT, R8.reuse, R60, PT ;  /* 0x0000003c0800720c */ /* 0x040fe20003f04070 */
[--C-:B------:R-:W-:Y:S01]  /*80e0*/  @!P3 IMAD.IADD R61, R61, 0x1, -R8.reuse ;  /* 0x000000013d3db824 */ /* 0x100fe200078e0a08 */
[----:B------:R-:W-:Y:S01]  /*80f0*/  ISETP.GT.U32.AND P3, PT, R8, R56, PT ;  /* 0x000000380800720c */ /* 0x000fe20003f64070 */
[----:B------:R-:W-:-:S04]  /*8100*/  @!P4 IMAD.IADD R57, R57, 0x1, -R8 ;  /* 0x000000013939c824 */ /* 0x000fc800078e0a08 */
[----:B------:R-:W-:Y:S01]  /*8110*/  @!P6 IMAD.MOV R44, RZ, RZ, -R44 ;  /* 0x000000ffff2ce224 */ /* 0x000fe200078e0a2c */
[----:B------:R-:W-:Y:S01]  /*8120*/  ISETP.GT.U32.AND P6, PT, R8, R55, PT ;  /* 0x000000370800720c */ /* 0x000fe20003fc4070 */
[--C-:B------:R-:W-:Y:S01]  /*8130*/  @!P1 IMAD.IADD R59, R59, 0x1, -R8.reuse ;  /* 0x000000013b3b9824 */ /* 0x100fe200078e0a08 */
[----:B------:R-:W-:Y:S01]  /*8140*/  ISETP.GE.AND P1, PT, R36, RZ, PT ;  /* 0x000000ff2400720c */ /* 0x000fe20003f26270 */
[--C-:B------:R-:W-:Y:S01]  /*8150*/  @!P2 IMAD.IADD R58, R58, 0x1, -R8.reuse ;  /* 0x000000013a3aa824 */ /* 0x100fe200078e0a08 */
[----:B------:R-:W-:Y:S01]  /*8160*/  ISETP.GE.AND P2, PT, R93, RZ, PT ;  /* 0x000000ff5d00720c */ /* 0x000fe20003f46270 */
[--C-:B------:R-:W-:Y:S01]  /*8170*/  @!P0 IMAD.IADD R60, R60, 0x1, -R8.reuse ;  /* 0x000000013c3c8824 */ /* 0x100fe200078e0a08 */
[----:B------:R-:W-:Y:S01]  /*8180*/  ISETP.GE.AND P0, PT, R35, RZ, PT ;  /* 0x000000ff2300720c */ /* 0x000fe20003f06270 */
[----:B------:R-:W-:Y:S01]  /*8190*/  @!P3 IMAD.IADD R56, R56, 0x1, -R8 ;  /* 0x000000013838b824 */ /* 0x000fe200078e0a08 */
[----:B------:R-:W-:-:S05]  /*81a0*/  ISETP.GT.U32.AND P3, PT, R8, R2, PT ;  /* 0x000000020800720c */ /* 0x000fca0003f64070 */
[----:B------:R-:W-:Y:S02]  /*81b0*/  @!P6 IMAD.IADD R55, R55, 0x1, -R8 ;  /* 0x000000013737e824 */ /* 0x000fe400078e0a08 */
[----:B------:R-:W-:Y:S01]  /*81c0*/  @!P1 IMAD.MOV R54, RZ, RZ, -R54 ;  /* 0x000000ffff369224 */ /* 0x000fe200078e0a36 */
[C---:B------:R-:W-:Y:S01]  /*81d0*/  ISETP.GT.U32.AND P1, PT, R8.reuse, R61, PT ;  /* 0x0000003d0800720c */ /* 0x040fe20003f24070 */
[----:B------:R-:W-:Y:S01]  /*81e0*/  @!P2 IMAD.MOV R53, RZ, RZ, -R53 ;  /* 0x000000ffff35a224 */ /* 0x000fe200078e0a35 */
[C---:B------:R-:W-:Y:S01]  /*81f0*/  ISETP.GT.U32.AND P2, PT, R8.reuse, R60, PT ;  /* 0x0000003c0800720c */ /* 0x040fe20003f44070 */
[----:B------:R-:W-:Y:S01]  /*8200*/  @!P0 IMAD.MOV R55, RZ, RZ, -R55 ;  /* 0x000000ffff378224 */ /* 0x000fe200078e0a37 */
[----:B------:R-:W-:Y:S01]  /*8210*/  ISETP.GT.U32.AND P0, PT, R8, R50, PT ;  /* 0x000000320800720c */ /* 0x000fe20003f04070 */
[----:B------:R-:W-:Y:S01]  /*8220*/  @!P3 IMAD.IADD R2, R2, 0x1, -R8 ;  /* 0x000000010202b824 */ /* 0x000fe200078e0a08 */
[----:B------:R-:W-:-:S07]  /*8230*/  ISETP.GE.AND P3, PT, R30, RZ, PT ;  /* 0x000000ff1e00720c */ /* 0x000fce0003f66270 */
[--C-:B------:R-:W-:Y:S01]  /*8240*/  @!P1 IMAD.IADD R61, R61, 0x1, -R8.reuse ;  /* 0x000000013d3d9824 */ /* 0x100fe200078e0a08 */
[----:B------:R-:W-:Y:S01]  /*8250*/  ISETP.GE.AND P1, PT, R32, RZ, PT ;  /* 0x000000ff2000720c */ /* 0x000fe20003f26270 */
[--C-:B------:R-:W-:Y:S01]  /*8260*/  @!P2 IMAD.IADD R60, R60, 0x1, -R8.reuse ;  /* 0x000000013c3ca824 */ /* 0x100fe200078e0a08 */
[----:B------:R-:W-:Y:S01]  /*8270*/  ISETP.GE.AND P2, PT, R33, RZ, PT ;  /* 0x000000ff2100720c */ /* 0x000fe20003f46270 */
[----:B------:R-:W-:Y:S01]  /*8280*/  @!P0 IMAD.IADD R50, R50, 0x1, -R8 ;  /* 0x0000000132328824 */ /* 0x000fe200078e0a08 */
[----:B------:R-:W-:Y:S01]  /*8290*/  ISETP.GE.AND P0, PT, R31, RZ, PT ;  /* 0x000000ff1f00720c */ /* 0x000fe20003f06270 */
[----:B------:R-:W-:Y:S01]  /*82a0*/  @!P3 IMAD.MOV R60, RZ, RZ, -R60 ;  /* 0x000000ffff3cb224 */ /* 0x000fe200078e0a3c */
[----:B------:R-:W-:-:S13]  /*82b0*/  ISETP.GT.U32.AND P3, PT, R8, R7, PT ;  /* 0x000000070800720c */ /* 0x000fda0003f64070 */
[----:B------:R-:W-:Y:S01]  /*82c0*/  @!P3 IMAD.IADD R7, R7, 0x1, -R8 ;  /* 0x000000010707b824 */ /* 0x000fe200078e0a08 */
[----:B------:R-:W-:Y:S01]  /*82d0*/  ISETP.GE.AND P3, PT, R25, RZ, PT ;  /* 0x000000ff1900720c */ /* 0x000fe20003f66270 */
[C---:B0-----:R-:W-:Y:S02]  /*82e0*/  VIADD R5, R0.reuse, 0xffffffff ;  /* 0xffffffff00057836 */ /* 0x041fe40000000000 */
[----:B------:R-:W-:Y:S01]  /*82f0*/  VIADD R4, R0, 0xfffffff7 ;  /* 0xfffffff700047836 */ /* 0x000fe20000000000 */
[----:B---3--:R-:W-:Y:S02]  /*8300*/  ISETP.GE.AND P5, PT, R17, RZ, PT ;  /* 0x000000ff1100720c */ /* 0x008fe40003fa6270 */
[----:B--2---:R-:W-:-:S11]  /*8310*/  ISETP.GE.AND P4, PT, R16, RZ, PT ;  /* 0x000000ff1000720c */ /* 0x004fd60003f86270 */
[----:B------:R-:W-:Y:S01]  /*8320*/  @!P5 IMAD.MOV R51, RZ, RZ, -R51 ;  /* 0x000000ffff33d224 */ /* 0x000fe200078e0a33 */
[C---:B------:R-:W-:Y:S01]  /*8330*/  ISETP.GT.U32.AND P5, PT, R8.reuse, R57, PT ;  /* 0x000000390800720c */ /* 0x040fe20003fa4070 */
[----:B------:R-:W-:Y:S01]  /*8340*/  @!P4 IMAD.MOV R52, RZ, RZ, -R52 ;  /* 0x000000ffff34c224 */ /* 0x000fe200078e0a34 */
[----:B------:R-:W-:Y:S02]  /*8350*/  ISETP.GT.U32.AND P4, PT, R8, R58, PT ;  /* 0x0000003a0800720c */ /* 0x000fe40003f84070 */
[----:B----4-:R-:W-:-:S09]  /*8360*/  ISETP.GE.AND P6, PT, R85, RZ, PT ;  /* 0x000000ff5500720c */ /* 0x010fd20003fc6270 */
[--C-:B------:R-:W-:Y:S01]  /*8370*/  @!P5 IMAD.IADD R57, R57, 0x1, -R8.reuse ;  /* 0x000000013939d824 */ /* 0x100fe200078e0a08 */
[----:B------:R-:W-:Y:S01]  /*8380*/  ISETP.GT.U32.AND P5, PT, R8, R3, PT ;  /* 0x000000030800720c */ /* 0x000fe20003fa4070 */
[----:B------:R-:W-:Y:S01]  /*8390*/  @!P4 IMAD.IADD R58, R58, 0x1, -R8 ;  /* 0x000000013a3ac824 */ /* 0x000fe200078e0a08 */
[C---:B------:R-:W-:Y:S01]  /*83a0*/  ISETP.GT.U32.AND P4, PT, R8.reuse, R6, PT ;  /* 0x000000060800720c */ /* 0x040fe20003f84070 */
[----:B------:R-:W-:Y:S01]  /*83b0*/  @!P6 IMAD.MOV R62, RZ, RZ, -R62 ;  /* 0x000000ffff3ee224 */ /* 0x000fe200078e0a3e */
[----:B------:R-:W-:-:S09]  /*83c0*/  ISETP.GT.U32.AND P6, PT, R8, R59, PT ;  /* 0x0000003b0800720c */ /* 0x000fd20003fc4070 */
[--C-:B------:R-:W-:Y:S01]  /*83d0*/  @!P5 IMAD.IADD R3, R3, 0x1, -R8.reuse ;  /* 0x000000010303d824 */ /* 0x100fe200078e0a08 */
[----:B------:R-:W-:Y:S01]  /*83e0*/  ISETP.GE.AND P5, PT, R29, RZ, PT ;  /* 0x000000ff1d00720c */ /* 0x000fe20003fa6270 */
[--C-:B------:R-:W-:Y:S02]  /*83f0*/  @!P4 IMAD.IADD R6, R6, 0x1, -R8.reuse ;  /* 0x000000010606c824 */ /* 0x100fe400078e0a08 */
[----:B------:R-:W-:Y:S01]  /*8400*/  @!P6 IMAD.IADD R59, R59, 0x1, -R8 ;  /* 0x000000013b3be824 */ /* 0x000fe200078e0a08 */
[----:B------:R-:W-:Y:S01]  /*8410*/  ISETP.GE.AND P6, PT, R34, RZ, PT ;  /* 0x000000ff2200720c */ /* 0x000fe20003fc6270 */
[----:B------:R-:W-:Y:S01]  /*8420*/  @!P1 IMAD.MOV R58, RZ, RZ, -R58 ;  /* 0x000000ffff3a9224 */ /* 0x000fe200078e0a3a */
[C---:B------:R-:W-:Y:S02]  /*8430*/  ISETP.GT.U32.AND P1, PT, R8.reuse, R6, PT ;  /* 0x000000060800720c */ /* 0x040fe40003f24070 */
[----:B------:R-:W-:-:S05]  /*8440*/  ISETP.GT.U32.AND P4, PT, R8, R50, PT ;  /* 0x000000320800720c */ /* 0x000fca0003f84070 */
[----:B------:R-:W-:Y:S01]  /*8450*/  @!P5 IMAD.MOV R61, RZ, RZ, -R61 ;  /* 0x000000ffff3dd224 */ /* 0x000fe200078e0a3d */
[C---:B------:R-:W-:Y:S01]  /*8460*/  ISETP.GT.U32.AND P5, PT, R8.reuse, R37, PT ;  /* 0x000000250800720c */ /* 0x040fe20003fa4070 */
[----:B------:R-:W-:Y:S01]  /*8470*/  @!P2 IMAD.MOV R57, RZ, RZ, -R57 ;  /* 0x000000ffff39a224 */ /* 0x000fe200078e0a39 */
[----:B------:R-:W-:Y:S01]  /*8480*/  ISETP.GT.U32.AND P2, PT, R8, R3, PT ;  /* 0x000000030800720c */ /* 0x000fe20003f44070 */
[----:B------:R-:W-:Y:S01]  /*8490*/  @!P0 IMAD.MOV R59, RZ, RZ, -R59 ;  /* 0x000000ffff3b8224 */ /* 0x000fe200078e0a3b */
[----:B------:R-:W-:Y:S01]  /*84a0*/  ISETP.GE.AND P0, PT, R28, RZ, PT ;  /* 0x000000ff1c00720c */ /* 0x000fe20003f06270 */
[----:B------:R-:W-:Y:S01]  /*84b0*/  @!P6 IMAD.MOV R56, RZ, RZ, -R56 ;  /* 0x000000ffff38e224 */ /* 0x000fe200078e0a38 */
[----:B------:R-:W-:Y:S01]  /*84c0*/  ISETP.GT.U32.AND P6, PT, R8, R2, PT ;  /* 0x000000020800720c */ /* 0x000fe20003fc4070 */
[--C-:B------:R-:W-:Y:S01]  /*84d0*/  @!P1 IMAD.IADD R6, R6, 0x1, -R8.reuse ;  /* 0x0000000106069824 */ /* 0x100fe200078e0a08 */
[----:B------:R-:W-:Y:S01]  /*84e0*/  ISETP.GE.AND P1, PT, R26, RZ, PT ;  /* 0x000000ff1a00720c */ /* 0x000fe20003f26270 */
[----:B------:R-:W-:-:S04]  /*84f0*/  @!P4 IMAD.IADD R50, R50, 0x1, -R8 ;  /* 0x000000013232c824 */ /* 0x000fc800078e0a08 */
[--C-:B------:R-:W-:Y:S02]  /*8500*/  @!P5 IMAD.IADD R37, R37, 0x1, -R8.reuse ;  /* 0x000000012525d824 */ /* 0x100fe400078e0a08 */
[----:B------:R-:W-:Y:S02]  /*8510*/  @!P2 IMAD.IADD R3, R3, 0x1, -R8 ;  /* 0x000000010303a824 */ /* 0x000fe400078e0a08 */
[----:B------:R-:W-:Y:S01]  /*8520*/  @!P0 IMAD.MOV R50, RZ, RZ, -R50 ;  /* 0x000000ffff328224 */ /* 0x000fe200078e0a32 */
[C---:B------:R-:W-:Y:S01]  /*8530*/  ISETP.GT.U32.AND P0, PT, R8.reuse, R37, PT ;  /* 0x000000250800720c */ /* 0x040fe20003f04070 */
[----:B------:R-:W-:Y:S01]  /*8540*/  @!P3 IMAD.MOV R6, RZ, RZ, -R6 ;  /* 0x000000ffff06b224 */ /* 0x000fe200078e0a06 */
[C---:B------:R-:W-:Y:S02]  /*8550*/  ISETP.GT.U32.AND P5, PT, R8.reuse, R7, PT ;  /* 0x000000070800720c */ /* 0x040fe40003fa4070 */
[----:B------:R-:W-:Y:S01]  /*8560*/  ISETP.GT.U32.AND P3, PT, R8, R38, PT ;  /* 0x000000260800720c */ /* 0x000fe20003f64070 */
[----:B------:R-:W-:-:S02]  /*8570*/  IMAD.MOV.U32 R41, RZ, RZ, R3 ;  /* 0x000000ffff297224 */ /* 0x000fc400078e0003 */
[----:B------:R-:W-:Y:S02]  /*8580*/  @!P6 IMAD.IADD R2, R2, 0x1, -R8 ;  /* 0x000000010202e824 */ /* 0x000fe400078e0a08 */
[----:B------:R-:W-:Y:S01]  /*8590*/  @!P1 IMAD.MOV R41, RZ, RZ, -R41 ;  /* 0x000000ffff299224 */ /* 0x000fe200078e0a29 */
[----:B------:R-:W-:Y:S01]  /*85a0*/  ISETP.GE.AND P1, PT, R23, RZ, PT ;  /* 0x000000ff1700720c */ /* 0x000fe20003f26270 */
[----:B------:R-:W-:Y:S02]  /*85b0*/  IMAD.MOV.U32 R9, RZ, RZ, R2 ;  /* 0x000000ffff097224 */ /* 0x000fe400078e0002 */
[----:B------:R-:W-:Y:S02]  /*85c0*/  VIADD R2, R0, 0xffffffef ;  /* 0xffffffef00027836 */ /* 0x000fe40000000000 */
[--C-:B------:R-:W-:Y:S02]  /*85d0*/  @!P0 IMAD.IADD R37, R37, 0x1, -R8.reuse ;  /* 0x0000000125258824 */ /* 0x100fe400078e0a08 */
[--C-:B------:R-:W-:Y:S01]  /*85e0*/  @!P5 IMAD.IADD R7, R7, 0x1, -R8.reuse ;  /* 0x000000010707d824 */ /* 0x100fe200078e0a08 */
[----:B------:R-:W-:Y:S01]  /*85f0*/  ISETP.GE.U32.AND P5, PT, R2, 0x7fffff70, PT ;  /* 0x7fffff700200780c */ /* 0x000fe20003fa6070 */
[----:B------:R-:W-:-:S02]  /*8600*/  @!P3 IMAD.IADD R38, R38, 0x1, -R8 ;  /* 0x000000012626b824 */ /* 0x000fc400078e0a08 */
[----:B------:R-:W-:Y:S02]  /*8610*/  VIADD R2, R0, 0xffffffe7 ;  /* 0xffffffe700027836 */ /* 0x000fe40000000000 */
[----:B------:R-:W-:Y:S01]  /*8620*/  IMAD.MOV.U32 R0, RZ, RZ, R37 ;  /* 0x000000ffff007224 */ /* 0x000fe200078e0025 */
[----:B------:R-:W-:-:S03]  /*8630*/  ISETP.GT.U32.AND P3, PT, R8, R38, PT ;  /* 0x000000260800720c */ /* 0x000fc60003f64070 */
[----:B------:R-:W-:Y:S01]  /*8640*/  @!P1 IMAD.MOV R0, RZ, RZ, -R0 ;  /* 0x000000ffff009224 */ /* 0x000fe200078e0a00 */
[----:B------:R-:W-:-:S09]  /*8650*/  ISETP.GT.U32.AND P1, PT, R8, R13, PT ;  /* 0x0000000d0800720c */ /* 0x000fd20003f24070 */
[----:B------:R-:W-:Y:S01]  /*8660*/  @!P3 IMAD.IADD R38, R38, 0x1, -R8 ;  /* 0x000000012626b824 */ /* 0x000fe200078e0a08 */
[----:B------:R-:W-:-:S03]  /*8670*/  ISETP.GT.U32.AND P3, PT, R8, R12, PT ;  /* 0x0000000c0800720c */ /* 0x000fc60003f64070 */
[----:B------:R-:W-:-:S05]  /*8680*/  @!P1 IMAD.IADD R13, R13, 0x1, -R8 ;  /* 0x000000010d0d9824 */ /* 0x000fca00078e0a08 */
[----:B------:R-:W-:-:S05]  /*8690*/  ISETP.GT.U32.AND P1, PT, R8, R13, PT ;  /* 0x0000000d0800720c */ /* 0x000fca0003f24070 */
[----:B------:R-:W-:-:S05]  /*86a0*/  @!P3 IMAD.IADD R12, R12, 0x1, -R8 ;  /* 0x000000010c0cb824 */ /* 0x000fca00078e0a08 */
[----:B------:R-:W-:-:S03]  /*86b0*/  ISETP.GT.U32.AND P3, PT, R8, R12, PT ;  /* 0x0000000c0800720c */ /* 0x000fc60003f64070 */
[----:B------:R-:W-:Y:S01]  /*86c0*/  @!P1 IMAD.IADD R13, R13, 0x1, -R8 ;  /* 0x000000010d0d9824 */ /* 0x000fe200078e0a08 */
[----:B------:R-:W-:-:S09]  /*86d0*/  ISETP.GT.U32.AND P1, PT, R8, R15, PT ;  /* 0x0000000f0800720c */ /* 0x000fd20003f24070 */
[----:B------:R-:W-:Y:S01]  /*86e0*/  @!P3 IMAD.IADD R12, R12, 0x1, -R8 ;  /* 0x000000010c0cb824 */ /* 0x000fe200078e0a08 */
[----:B------:R-:W-:-:S03]  /*86f0*/  ISETP.GT.U32.AND P3, PT, R8, R14, PT ;  /* 0x0000000e0800720c */ /* 0x000fc60003f64070 */
[----:B------:R-:W-:-:S05]  /*8700*/  @!P1 IMAD.IADD R15, R15, 0x1, -R8 ;  /* 0x000000010f0f9824 */ /* 0x000fca00078e0a08 */
[----:B------:R-:W-:-:S05]  /*8710*/  ISETP.GT.U32.AND P1, PT, R8, R15, PT ;  /* 0x0000000f0800720c */ /* 0x000fca0003f24070 */
[--C-:B------:R-:W-:Y:S01]  /*8720*/  @!P3 IMAD.IADD R14, R14, 0x1, -R8.reuse ;  /* 0x000000010e0eb824 */ /* 0x100fe200078e0a08 */
[----:B------:R-:W-:Y:S02]  /*8730*/  ISETP.GE.AND P3, PT, R11, RZ, PT ;  /* 0x000000ff0b00720c */ /* 0x000fe40003f66270 */
[----:B------:R-:W-:Y:S02]  /*8740*/  ISETP.GE.U32.AND P4, PT, R5, 0x7fffff80, PT ;  /* 0x7fffff800500780c */ /* 0x000fe40003f86070 */
[----:B------:R-:W-:Y:S02]  /*8750*/  ISETP.GE.U32.AND P6, PT, R4, 0x7fffff78, PT ;  /* 0x7fffff780400780c */ /* 0x000fe40003fc6070 */
[----:B------:R-:W0:Y:S01]  /*8760*/  LDC.64 R4, c[0x0][0x3a8] ;  /* 0x0000ea00ff047b82 */ /* 0x000e220000000a00 */
[----:B------:R-:W-:Y:S01]  /*8770*/  @!P1 IMAD.IADD R15, R15, 0x1, -R8 ;  /* 0x000000010f0f9824 */ /* 0x000fe200078e0a08 */
[----:B------:R-:W-:Y:S02]  /*8780*/  ISETP.GT.U32.AND P1, PT, R8, R10, PT ;  /* 0x0000000a0800720c */ /* 0x000fe40003f24070 */
[----:B------:R-:W-:-:S03]  /*8790*/  ISETP.GE.AND P2, PT, R27, RZ, PT ;  /* 0x000000ff1b00720c */ /* 0x000fc60003f46270 */
[----:B------:R-:W-:Y:S01]  /*87a0*/  @!P3 IMAD.MOV R38, RZ, RZ, -R38 ;  /* 0x000000ffff26b224 */ /* 0x000fe200078e0a26 */
[----:B------:R-:W-:Y:S01]  /*87b0*/  ISETP.GT.U32.AND P3, PT, R8, R14, PT ;  /* 0x0000000e0800720c */ /* 0x000fe20003f64070 */
[----:B------:R-:W-:-:S06]  /*87c0*/  IMAD R3, R39, UR4, RZ ;  /* 0x0000000427037c24 */ /* 0x000fcc000f8e02ff */
[--C-:B------:R-:W-:Y:S02]  /*87d0*/  @!P1 IMAD.IADD R10, R10, 0x1, -R8.reuse ;  /* 0x000000010a0a9824 */ /* 0x100fe400078e0a08 */
[----:B------:R-:W-:Y:S01]  /*87e0*/  @!P2 IMAD.MOV R9, RZ, RZ, -R9 ;  /* 0x000000ffff09a224 */ /* 0x000fe200078e0a09 */
[----:B------:R-:W-:Y:S02]  /*87f0*/  ISETP.GE.U32.AND P0, PT, R2, 0x7fffff68, PT ;  /* 0x7fffff680200780c */ /* 0x000fe40003f06070 */
[----:B------:R-:W-:Y:S01]  /*8800*/  ISETP.GT.U32.AND P1, PT, R8, R10, PT ;  /* 0x0000000a0800720c */ /* 0x000fe20003f24070 */
[----:B------:R-:W-:Y:S01]  /*8810*/  @!P3 IMAD.IADD R14, R14, 0x1, -R8 ;  /* 0x000000010e0eb824 */ /* 0x000fe200078e0a08 */
[----:B------:R-:W-:Y:S01]  /*8820*/  STL [R1+0x1c0], R9 ;  /* 0x0001c00901007387 */ /* 0x000fe20000100800 */
[----:B------:R-:W-:-:S03]  /*8830*/  IADD3 R2, P3, PT, R3, UR12, RZ ;  /* 0x0000000c03027c10 */ /* 0x000fc6000ff7e0ff */
[----:B------:R1:W-:Y:S01]  /*8840*/  STL [R1+0x1bc], R6 ;  /* 0x0001bc0601007387 */ /* 0x0003e20000100800 */
[----:B------:R-:W-:Y:S01]  /*8850*/  LEA.HI.X.SX32 R3, R3, UR13, 0x1, P3 ;  /* 0x0000000d03037c11 */ /* 0x000fe200098f0eff */
[----:B------:R-:W-:Y:S02]  /*8860*/  IMAD.MOV.U32 R40, RZ, RZ, R7 ;  /* 0x000000ffff287224 */ /* 0x000fe400078e0007 */
[C---:B0-----:R-:W-:Y:S02]  /*8870*/  IMAD R7, R4.reuse, 0x3, RZ ;  /* 0x0000000304077824 */ /* 0x041fe400078e02ff */
[----:B-1----:R-:W-:Y:S01]  /*8880*/  IMAD.SHL.U32 R6, R4, 0x2, RZ ;  /* 0x0000000204067824 */ /* 0x002fe200078e00ff */
[----:B------:R-:W-:Y:S04]  /*8890*/  STL [R1+0x1b8], R0 ;  /* 0x0001b80001007387 */ /* 0x000fe80000100800 */
[----:B------:R-:W-:Y:S01]  /*88a0*/  IADD3 R76, P3, PT, R6, R2, RZ ;  /* 0x00000002064c7210 */ /* 0x000fe20007f7e0ff */
[----:B------:R-:W-:-:S04]  /*88b0*/  @!P1 IMAD.IADD R10, R10, 0x1, -R8 ;  /* 0x000000010a0a9824 */ /* 0x000fc800078e0a08 */
[----:B------:R0:W-:Y:S01]  /*88c0*/  STL [R1+0x1e0], R76 ;  /* 0x0001e04c01007387 */ /* 0x0001e20000100800 */
[----:B------:R-:W-:Y:S01]  /*88d0*/  LEA.HI.X.SX32 R6, R6, R3, 0x1, P3 ;  /* 0x0000000306067211 */ /* 0x000fe200018f0eff */
[----:B------:R-:W-:Y:S01]  /*88e0*/  IMAD.SHL.U32 R37, R4, 0x4, RZ ;  /* 0x0000000404257824 */ /* 0x000fe200078e00ff */
[----:B0-----:R-:W-:-:S05]  /*88f0*/  IADD3 R76, P1, PT, R7, R2, RZ ;  /* 0x00000002074c7210 */ /* 0x001fca0007f3e0ff */
[----:B------:R0:W-:Y:S01]  /*8900*/  STL [R1+0x1e8], R76 ;  /* 0x0001e84c01007387 */ /* 0x0001e20000100800 */
[----:B------:R-:W-:-:S03]  /*8910*/  IMAD R85, R4, 0x5, RZ ;  /* 0x0000000504557824 */ /* 0x000fc600078e02ff */
[----:B0-----:R0:W5:Y:S04]  /*8920*/  LDL.LU R76, [R1+0x1374] ;  /* 0x00137400014c7983 */ /* 0x0011680000300800 */
[----:B------:R1:W-:Y:S01]  /*8930*/  STL [R1+0x1dc], R6 ;  /* 0x0001dc0601007387 */ /* 0x0003e20000100800 */
[----:B------:R-:W-:Y:S01]  /*8940*/  IMAD R80, R4, 0x6, RZ ;  /* 0x0000000604507824 */ /* 0x000fe200078e02ff */
[----:B-1----:R-:W-:-:S05]  /*8950*/  IADD3 R6, P3, PT, R37, R2, RZ ;  /* 0x0000000225067210 */ /* 0x002fca0007f7e0ff */
[----:B------:R1:W-:Y:S01]  /*8960*/  STL [R1+0x1f0], R6 ;  /* 0x0001f00601007387 */ /* 0x0003e20000100800 */
[-C--:B------:R-:W-:Y:S02]  /*8970*/  LEA.HI.X.SX32 R37, R37, R3.reuse, 0x1, P3 ;  /* 0x0000000325257211 */ /* 0x080fe400018f0eff */
[----:B-1----:R-:W-:Y:S02]  /*8980*/  LEA.HI.X.SX32 R6, R7, R3, 0x1, P1 ;  /* 0x0000000307067211 */ /* 0x002fe400008f0eff */
[----:B------:R-:W-:-:S03]  /*8990*/  IADD3 R7, P1, PT, R85, R2, RZ ;  /* 0x0000000255077210 */ /* 0x000fc60007f3e0ff */
[----:B------:R1:W-:Y:S04]  /*89a0*/  STL [R1+0x1e4], R6 ;  /* 0x0001e40601007387 */ /* 0x0003e80000100800 */
[----:B------:R2:W-:Y:S01]  /*89b0*/  STL [R1+0x1f8], R7 ;  /* 0x0001f80701007387 */ /* 0x0005e20000100800 */
[----:B-1----:R-:W-:Y:S02]  /*89c0*/  IADD3 R6, P3, PT, R80, R2, RZ ;  /* 0x0000000250067210 */ /* 0x002fe40007f7e0ff */
[-C--:B--2---:R-:W-:Y:S01]  /*89d0*/  LEA.HI.X.SX32 R7, R85, R3.reuse, 0x1, P1 ;  /* 0x0000000355077211 */ /* 0x084fe200008f0eff */
[----:B------:R-:W-:Y:S01]  /*89e0*/  IMAD R85, R4, 0x7, RZ ;  /* 0x0000000704557824 */ /* 0x000fe200078e02ff */
[----:B------:R1:W-:Y:S01]  /*89f0*/  STL [R1+0x1ec], R37 ;  /* 0x0001ec2501007387 */ /* 0x0003e20000100800 */
[----:B------:R-:W-:-:S03]  /*8a00*/  LEA.HI.X.SX32 R80, R80, R3, 0x1, P3 ;  /* 0x0000000350507211 */ /* 0x000fc600018f0eff */
[----:B------:R2:W-:Y:S04]  /*8a10*/  STL [R1+0x200], R6 ;  /* 0x0002000601007387 */ /* 0x0005e80000100800 */
[----:B------:R-:W-:Y:S01]  /*8a20*/  STL [R1+0x1f4], R7 ;  /* 0x0001f40701007387 */ /* 0x000fe20000100800 */
[----:B-1----:R-:W-:Y:S01]  /*8a30*/  IMAD.SHL.U32 R37, R4, 0x8, RZ ;  /* 0x0000000804257824 */ /* 0x002fe200078e00ff */
[----:B--2---:R-:W-:-:S05]  /*8a40*/  IADD3 R6, P1, PT, R85, R2, RZ ;  /* 0x0000000255067210 */ /* 0x004fca0007f3e0ff */
[----:B------:R1:W-:Y:S01]  /*8a50*/  STL [R1+0x208], R6 ;  /* 0x0002080601007387 */ /* 0x0003e20000100800 */
[----:B------:R-:W-:-:S03]  /*8a60*/  LEA.HI.X.SX32 R85, R85, R3, 0x1, P1 ;  /* 0x0000000355557211 */ /* 0x000fc600008f0eff */
[----:B------:R2:W-:Y:S01]  /*8a70*/  STL [R1+0x1fc], R80 ;  /* 0x0001fc5001007387 */ /* 0x0005e20000100800 */
[----:B-1----:R-:W-:Y:S01]  /*8a80*/  IMAD R6, R4, 0x9, RZ ;  /* 0x0000000904067824 */ /* 0x002fe200078e02ff */
[----:B--2---:R-:W-:-:S05]  /*8a90*/  IADD3 R80, P3, PT, R37, R2, RZ ;  /* 0x0000000225507210 */ /* 0x004fca0007f7e0ff */
[----:B------:R1:W-:Y:S01]  /*8aa0*/  STL [R1+0x210], R80 ;  /* 0x0002105001007387 */ /* 0x0003e20000100800 */
[----:B------:R-:W-:Y:S01]  /*8ab0*/  LEA.HI.X.SX32 R37, R37, R3, 0x1, P3 ;  /* 0x0000000325257211 */ /* 0x000fe200018f0eff */
[----:B------:R-:W-:Y:S02]  /*8ac0*/  IMAD R75, R4, 0xa, RZ ;  /* 0x0000000a044b7824 */ /* 0x000fe400078e02ff */
[----:B-1----:R0:W5:Y:S04]  /*8ad0*/  LDL.LU R80, [R1+0x1370] ;  /* 0x0013700001507983 */ /* 0x0021680000300800 */
[----:B------:R1:W-:Y:S02]  /*8ae0*/  STL [R1+0x204], R85 ;  /* 0x0002045501007387 */ /* 0x0003e40000100800 */
[----:B-1----:R-:W-:-:S05]  /*8af0*/  IADD3 R85, P1, PT, R6, R2, RZ ;  /* 0x0000000206557210 */ /* 0x002fca0007f3e0ff */
[----:B------:R-:W-:Y:S04]  /*8b00*/  STL [R1+0x218], R85 ;  /* 0x0002185501007387 */ /* 0x000fe80000100800 */
[----:B------:R1:W-:Y:S01]  /*8b10*/  STL [R1+0x20c], R37 ;  /* 0x00020c2501007387 */ /* 0x0003e20000100800 */
[----:B------:R-:W-:Y:S01]  /*8b20*/  IMAD R89, R4, 0xb, RZ ;  /* 0x0000000b04597824 */ /* 0x000fe200078e02ff */
[----:B-1----:R-:W-:-:S05]  /*8b30*/  IADD3 R37, P3, PT, R75, R2, RZ ;  /* 0x000000024b257210 */ /* 0x002fca0007f7e0ff */
[----:B------:R1:W-:Y:S01]  /*8b40*/  STL [R1+0x220], R37 ;  /* 0x0002202501007387 */ /* 0x0003e20000100800 */
[-C--:B------:R-:W-:Y:S02]  /*8b50*/  LEA.HI.X.SX32 R75, R75, R3.reuse, 0x1, P3 ;  /* 0x000000034b4b7211 */ /* 0x080fe400018f0eff */
[----:B-1----:R-:W-:Y:S01]  /*8b60*/  LEA.HI.X.SX32 R37, R6, R3, 0x1, P1 ;  /* 0x0000000306257211 */ /* 0x002fe200008f0eff */
[----:B------:R-:W-:-:S04]  /*8b70*/  IMAD R6, R4, 0xc, RZ ;  /* 0x0000000c04067824 */ /* 0x000fc800078e02ff */
[----:B------:R1:W-:Y:S02]  /*8b80*/  STL [R1+0x214], R37 ;  /* 0x0002142501007387 */ /* 0x0003e40000100800 */
[----:B-1----:R-:W-:-:S05]  /*8b90*/  IADD3 R37, P1, PT, R89, R2, RZ ;  /* 0x0000000259257210 */ /* 0x002fca0007f3e0ff */
[----:B------:R-:W-:Y:S01]  /*8ba0*/  STL [R1+0x228], R37 ;  /* 0x0002282501007387 */ /* 0x000fe20000100800 */
[----:B------:R-:W-:-:S03]  /*8bb0*/  LEA.HI.X.SX32 R89, R89, R3, 0x1, P1 ;  /* 0x0000000359597211 */ /* 0x000fc600008f0eff */
[----:B------:R1:W-:Y:S01]  /*8bc0*/  STL [R1+0x21c], R75 ;  /* 0x00021c4b01007387 */ /* 0x0003e20000100800 */
[----:B------:R-:W-:Y:S01]  /*8bd0*/  IMAD R9, R4, 0xd, RZ ;  /* 0x0000000d04097824 */ /* 0x000fe200078e02ff */
[----:B-1----:R-:W-:-:S05]  /*8be0*/  IADD3 R75, P3, PT, R6, R2, RZ ;  /* 0x00000002064b7210 */ /* 0x002fca0007f7e0ff */
[----:B------:R1:W-:Y:S01]  /*8bf0*/  STL [R1+0x230], R75 ;  /* 0x0002304b01007387 */ /* 0x0003e20000100800 */
[----:B------:R-:W-:Y:S01]  /*8c00*/  LEA.HI.X.SX32 R6, R6, R3, 0x1, P3 ;  /* 0x0000000306067211 */ /* 0x000fe200018f0eff */
[C---:B------:R-:W-:Y:S02]  /*8c10*/  IMAD R74, R4.reuse, 0xe, RZ ;  /* 0x0000000e044a7824 */ /* 0x040fe400078e02ff */
[----:B-1----:R0:W5:Y:S04]  /*8c20*/  LDL.LU R75, [R1+0x136c] ;  /* 0x00136c00014b7983 */ /* 0x0021680000300800 */
[----:B------:R1:W-:Y:S01]  /*8c30*/  STL [R1+0x224], R89 ;  /* 0x0002245901007387 */ /* 0x0003e20000100800 */
[----:B------:R-:W-:Y:S01]  /*8c40*/  IMAD R88, R4, 0xf, RZ ;  /* 0x0000000f04587824 */ /* 0x000fe200078e02ff */
[----:B-1----:R-:W-:-:S05]  /*8c50*/  IADD3 R89, P1, PT, R9, R2, RZ ;  /* 0x0000000209597210 */ /* 0x002fca0007f3e0ff */
[----:B------:R-:W-:Y:S01]  /*8c60*/  STL [R1+0x238], R89 ;  /* 0x0002385901007387 */ /* 0x000fe20000100800 */
[----:B------:R-:W-:-:S03]  /*8c70*/  LEA.HI.X.SX32 R9, R9, R3, 0x1, P1 ;  /* 0x0000000309097211 */ /* 0x000fc600008f0eff */
[----:B------:R1:W-:Y:S02]  /*8c80*/  STL [R1+0x22c], R6 ;  /* 0x00022c0601007387 */ /* 0x0003e40000100800 */
[----:B-1----:R-:W-:-:S05]  /*8c90*/  IADD3 R6, P3, PT, R74, R2, RZ ;  /* 0x000000024a067210 */ /* 0x002fca0007f7e0ff */
[----:B------:R1:W-:Y:S01]  /*8ca0*/  STL [R1+0x240], R6 ;  /* 0x0002400601007387 */ /* 0x0003e20000100800 */
[----:B------:R-:W-:-:S03]  /*8cb0*/  LEA.HI.X.SX32 R74, R74, R3, 0x1, P3 ;  /* 0x000000034a4a7211 */ /* 0x000fc600018f0eff */
[----:B------:R2:W-:Y:S01]  /*8cc0*/  STL [R1+0x234], R9 ;  /* 0x0002340901007387 */ /* 0x0005e20000100800 */
[----:B-1----:R-:W-:Y:S01]  /*8cd0*/  IMAD.SHL.U32 R6, R4, 0x10, RZ ;  /* 0x0000001004067824 */ /* 0x002fe200078e00ff */
[----:B--2---:R-:W-:-:S05]  /*8ce0*/  IADD3 R9, P1, PT, R88, R2, RZ ;  /* 0x0000000258097210 */ /* 0x004fca0007f3e0ff */
[----:B------:R1:W-:Y:S01]  /*8cf0*/  STL [R1+0x248], R9 ;  /* 0x0002480901007387 */ /* 0x0003e20000100800 */
[----:B------:R-:W-:Y:S01]  /*8d00*/  LEA.HI.X.SX32 R88, R88, R3, 0x1, P1 ;  /* 0x0000000358587211 */ /* 0x000fe200008f0eff */
[----:B------:R-:W-:Y:S02]  /*8d10*/  IMAD R73, R4, 0x11, RZ ;  /* 0x0000001104497824 */ /* 0x000fe400078e02ff */
[----:B-1----:R-:W2:Y:S04]  /*8d20*/  LDL.LU R9, [R1+0x1368] ;  /* 0x0013680001097983 */ /* 0x002ea80000300800 */
[----:B------:R1:W-:Y:S02]  /*8d30*/  STL [R1+0x23c], R74 ;  /* 0x00023c4a01007387 */ /* 0x0003e40000100800 */
        /* <DEDUP_REMOVED lines=15> */
[----:B-1----:R-:W-:Y:S01]  /*8e30*/  IMAD R6, R4, 0x14, RZ ;  /* 0x0000001404067824 */ /* 0x002fe200078e02ff */
[----:B---3--:R-:W-:-:S05]  /*8e40*/  IADD3 R73, P1, PT, R87, R2, RZ ;  /* 0x0000000257497210 */ /* 0x008fca0007f3e0ff */
[----:B------:R1:W-:Y:S01]  /*8e50*/  STL [R1+0xa88], R73 ;  /* 0x000a884901007387 */ /* 0x0003e20000100800 */
[----:B------:R-:W-:Y:S01]  /*8e60*/  LEA.HI.X.SX32 R87, R87, R3, 0x1, P1 ;  /* 0x0000000357577211 */ /* 0x000fe200008f0eff */
[----:B------:R-:W-:Y:S02]  /*8e70*/  IMAD R90, R4, 0x15, RZ ;  /* 0x00000015045a7824 */ /* 0x000fe400078e02ff */
[----:B-1----:R0:W5:Y:S04]  /*8e80*/  LDL.LU R73, [R1+0x1360] ;  /* 0x0013600001497983 */ /* 0x0021680000300800 */
        /* <DEDUP_REMOVED lines=110> */
[----:B-1----:R-:W3:Y:S04]  /*9570*/  LDL.LU R0, [R1+0x1348] ;  /* 0x0013480001007983 */ /* 0x002ee80000300800 */
        /* <DEDUP_REMOVED lines=11> */
[----:B----4-:R-:W-:-:S05]  /*9630*/  IADD3 R36, P1, PT, R34, R2, RZ ;  /* 0x0000000222247210 */ /* 0x010fca0007f3e0ff */
        /* <DEDUP_REMOVED lines=112> */
[----:B------:R-:W-:Y:S02]  /*9d40*/  IMAD R25, R4, 0x42, RZ ;  /* 0x0000004204197824 */ /* 0x000fe400078e02ff */
[----:B-1----:R0:W5:Y:S04]  /*9d50*/  LDL.LU R19, [R1+0x1330] ;  /* 0x0013300001137983 */ /* 0x0021680000300800 */
[----:B------:R1:W-:Y:S01]  /*9d60*/  STL [R1+0xbe4], R26 ;  /* 0x000be41a01007387 */ /* 0x0003e20000100800 */
[----:B------:R-:W-:Y:S02]  /*9d70*/  ISETP.GE.AND P2, PT, R24, RZ, PT ;  /* 0x000000ff1800720c */ /* 0x000fe40003f46270 */
[----:B-1----:R-:W-:Y:S01]  /*9d80*/  IADD3 R26, P1, PT, R39, R2, RZ ;  /* 0x00000002271a7210 */ /* 0x002fe20007f3e0ff */
[----:B------:R-:W-:-:S04]  /*9d90*/  IMAD R24, R4, 0x43, RZ ;  /* 0x0000004304187824 */ /* 0x000fc800078e02ff */
[----:B------:R-:W-:Y:S04]  /*9da0*/  STL [R1+0xbf8], R26 ;  /* 0x000bf81a01007387 */ /* 0x000fe80000100800 */
[----:B------:R1:W-:Y:S02]  /*9db0*/  STL [R1+0xbec], R6 ;  /* 0x000bec0601007387 */ /* 0x0003e40000100800 */
[----:B-1----:R-:W-:Y:S02]  /*9dc0*/  IADD3 R6, P3, PT, R25, R2, RZ ;  /* 0x0000000219067210 */ /* 0x002fe40007f7e0ff */
[-C--:B------:R-:W-:Y:S01]  /*9dd0*/  LEA.HI.X.SX32 R25, R39, R3.reuse, 0x1, P1 ;  /* 0x0000000327197211 */ /* 0x080fe200008f0eff */
[----:B------:R-:W-:Y:S02]  /*9de0*/  IMAD R39, R4, 0x42, RZ ;  /* 0x0000004204277824 */ /* 0x000fe400078e02ff */
[----:B------:R1:W-:Y:S04]  /*9df0*/  STL [R1+0xc00], R6 ;  /* 0x000c000601007387 */ /* 0x0003e80000100800 */
[----:B------:R4:W-:Y:S01]  /*9e00*/  STL [R1+0xbf4], R25 ;  /* 0x000bf41901007387 */ /* 0x0009e20000100800 */
[----:B------:R-:W-:Y:S01]  /*9e10*/  LEA.HI.X.SX32 R39, R39, R3, 0x1, P3 ;  /* 0x0000000327277211 */ /* 0x000fe200018f0eff */
[----:B------:R-:W-:-:S02]  /*9e20*/  @!P2 IMAD.MOV R40, RZ, RZ, -R40 ;  /* 0x000000ffff28a224 */ /* 0x000fc400078e0a28 */
[----:B-1----:R-:W-:Y:S01]  /*9e30*/  IMAD R6, R4, 0x44, RZ ;  /* 0x0000004404067824 */ /* 0x002fe200078e02ff */
[----:B----4-:R-:W-:Y:S02]  /*9e40*/  IADD3 R25, P1, PT, R24, R2, RZ ;  /* 0x0000000218197210 */ /* 0x010fe40007f3e0ff */
[----:B------:R-:W-:-:S03]  /*9e50*/  ISETP.NE.U32.AND P2, PT, R22, RZ, PT ;  /* 0x000000ff1600720c */ /* 0x000fc60003f45070 */
[----:B------:R-:W-:Y:S01]  /*9e60*/  STL [R1+0xc08], R25 ;  /* 0x000c081901007387 */ /* 0x000fe20000100800 */
[----:B------:R-:W-:-:S03]  /*9e70*/  IMAD R22, R4, 0x45, RZ ;  /* 0x0000004504167824 */ /* 0x000fc600078e02ff */
[----:B------:R1:W-:Y:S01]  /*9e80*/  STL [R1+0xbfc], R39 ;  /* 0x000bfc2701007387 */ /* 0x0003e20000100800 */
[----:B------:R-:W-:Y:S02]  /*9e90*/  LEA.HI.X.SX32 R24, R24, R3, 0x1, P1 ;  /* 0x0000000318187211 */ /* 0x000fe400008f0eff */
[----:B-1----:R-:W-:-:S05]  /*9ea0*/  IADD3 R39, P3, PT, R6, R2, RZ ;  /* 0x0000000206277210 */ /* 0x002fca0007f7e0ff */
[----:B------:R1:W-:Y:S01]  /*9eb0*/  STL [R1+0xc10], R39 ;  /* 0x000c102701007387 */ /* 0x0003e20000100800 */
[----:B------:R-:W-:-:S03]  /*9ec0*/  IMAD R20, R4, 0x46, RZ ;  /* 0x0000004604147824 */ /* 0x000fc600078e02ff */
[----:B------:R-:W-:Y:S01]  /*9ed0*/  STL [R1+0xc04], R24 ;  /* 0x000c041801007387 */ /* 0x000fe20000100800 */
[----:B-1----:R-:W-:-:S05]  /*9ee0*/  IADD3 R39, P1, PT, R22, R2, RZ ;  /* 0x0000000216277210 */ /* 0x002fca0007f3e0ff */
[----:B------:R1:W-:Y:S01]  /*9ef0*/  STL [R1+0xc18], R39 ;  /* 0x000c182701007387 */ /* 0x0003e20000100800 */
[-C--:B------:R-:W-:Y:S02]  /*9f00*/  LEA.HI.X.SX32 R22, R22, R3.reuse, 0x1, P1 ;  /* 0x0000000316167211 */ /* 0x080fe400008f0eff */
[----:B-1----:R-:W-:Y:S01]  /*9f10*/  LEA.HI.X.SX32 R39, R6, R3, 0x1, P3 ;  /* 0x0000000306277211 */ /* 0x002fe200018f0eff */
[----:B------:R-:W-:-:S04]  /*9f20*/  IMAD R6, R4, 0x47, RZ ;  /* 0x0000004704067824 */ /* 0x000fc800078e02ff */
        /* <DEDUP_REMOVED lines=19> */
[----:B------:R-:W-:Y:S04]  /*a060*/  STL [R1+0xc38], R6 ;  /* 0x000c380601007387 */ /* 0x000fe80000100800 */
[----:B------:R1:W-:Y:S01]  /*a070*/  STL [R1+0xc2c], R39 ;  /* 0x000c2c2701007387 */ /* 0x0003e20000100800 */
[----:B------:R-:W-:Y:S01]  /*a080*/  LEA.HI.X.SX32 R7, R7, R3, 0x1, P1 ;  /* 0x0000000307077211 */ /* 0x000fe200008f0eff */
[----:B------:R-:W-:Y:S01]  /*a090*/  IMAD R89, R4, 0x4c, RZ ;  /* 0x0000004c04597824 */ /* 0x000fe200078e02ff */
[----:B-1----:R-:W-:-:S05]  /*a0a0*/  IADD3 R39, P3, PT, R85, R2, RZ ;  /* 0x0000000255277210 */ /* 0x002fca0007f7e0ff */
[----:B------:R1:W-:Y:S01]  /*a0b0*/  STL [R1+0xc40], R39 ;  /* 0x000c402701007387 */ /* 0x0003e20000100800 */
[----:B------:R-:W-:-:S03]  /*a0c0*/  LEA.HI.X.SX32 R85, R85, R3, 0x1, P3 ;  /* 0x0000000355557211 */ /* 0x000fc600018f0eff */
[----:B------:R-:W-:Y:S01]  /*a0d0*/  STL [R1+0xc34], R7 ;  /* 0x000c340701007387 */ /* 0x000fe20000100800 */
[----:B-1----:R-:W-:-:S05]  /*a0e0*/  IADD3 R39, P1, PT, R37, R2, RZ ;  /* 0x0000000225277210 */ /* 0x002fca0007f3e0ff */
[----:B------:R1:W-:Y:S04]  /*a0f0*/  STL [R1+0xc48], R39 ;  /* 0x000c482701007387 */ /* 0x0003e80000100800 */
[----:B------:R4:W-:Y:S01]  /*a100*/  STL [R1+0xc3c], R85 ;  /* 0x000c3c5501007387 */ /* 0x0009e20000100800 */
[----:B------:R-:W-:Y:S01]  /*a110*/  LEA.HI.X.SX32 R37, R37, R3, 0x1, P1 ;  /* 0x0000000325257211 */ /* 0x000fe200008f0eff */
[C---:B-1----:R-:W-:Y:S01]  /*a120*/  IMAD R39, R4.reuse, 0x4d, RZ ;  /* 0x0000004d04277824 */ /* 0x042fe200078e02ff */
[----:B----4-:R-:W-:Y:S01]  /*a130*/  IADD3 R85, P3, PT, R89, R2, RZ ;  /* 0x0000000259557210 */ /* 0x010fe20007f7e0ff */
[----:B------:R-:W-:-:S04]  /*a140*/  IMAD R88, R4, 0x4e, RZ ;  /* 0x0000004e04587824 */ /* 0x000fc800078e02ff */
[----:B------:R1:W-:Y:S01]  /*a150*/  STL [R1+0xc50], R85 ;  /* 0x000c505501007387 */ /* 0x0003e20000100800 */
[----:B------:R-:W-:-:S03]  /*a160*/  LEA.HI.X.SX32 R89, R89, R3, 0x1, P3 ;  /* 0x0000000359597211 */ /* 0x000fc600018f0eff */
[----:B------:R-:W-:Y:S01]  /*a170*/  STL [R1+0xc44], R37 ;  /* 0x000c442501007387 */ /* 0x000fe20000100800 */
[----:B-1----:R-:W-:-:S05]  /*a180*/  IADD3 R85, P1, PT, R39, R2, RZ ;  /* 0x0000000227557210 */ /* 0x002fca0007f3e0ff */
[----:B------:R1:W-:Y:S01]  /*a190*/  STL [R1+0xc58], R85 ;  /* 0x000c585501007387 */ /* 0x0003e20000100800 */
[----:B------:R-:W-:-:S03]  /*a1a0*/  LEA.HI.X.SX32 R39, R39, R3, 0x1, P1 ;  /* 0x0000000327277211 */ /* 0x000fc600008f0eff */
[----:B------:R4:W-:Y:S01]  /*a1b0*/  STL [R1+0xc4c], R89 ;  /* 0x000c4c5901007387 */ /* 0x0009e20000100800 */
[----:B-1----:R-:W-:Y:S01]  /*a1c0*/  IMAD R85, R4, 0x4f, RZ ;  /* 0x0000004f04557824 */ /* 0x002fe200078e02ff */
[----:B----4-:R-:W-:-:S05]  /*a1d0*/  IADD3 R89, P3, PT, R88, R2, RZ ;  /* 0x0000000258597210 */ /* 0x010fca0007f7e0ff */
[----:B------:R1:W-:Y:S01]  /*a1e0*/  STL [R1+0xc60], R89 ;  /* 0x000c605901007387 */ /* 0x0003e20000100800 */
[----:B------:R-:W-:Y:S01]  /*a1f0*/  LEA.HI.X.SX32 R88, R88, R3, 0x1, P3 ;  /* 0x0000000358587211 */ /* 0x000fe200018f0eff */
[----:B------:R-:W-:Y:S02]  /*a200*/  IMAD R87, R4, 0x50, RZ ;  /* 0x0000005004577824 */ /* 0x000fe400078e02ff */
[----:B-1----:R0:W5:Y:S04]  /*a210*/  LDL.LU R89, [R1+0x1328] ;  /* 0x0013280001597983 */ /* 0x0021680000300800 */
        /* <DEDUP_REMOVED lines=148> */
[----:B------:R1:W-:Y:S04]  /*ab60*/  STL [R1+0xd38], R26 ;  /* 0x000d381a01007387 */ /* 0x0003e80000100800 */
[----:B-1----:R0:W5:Y:S04]  /*ab70*/  LDL.LU R26, [R1+0x12d0] ;  /* 0x0012d000011a7983 */ /* 0x0021680000300800 */
[----:B------:R1:W-:Y:S01]  /*ab80*/  STL [R1+0xd2c], R25 ;  /* 0x000d2c1901007387 */ /* 0x0003e20000100800 */
[----:B------:R-:W-:Y:S02]  /*ab90*/  LEA.HI.X.SX32 R24, R24, R3, 0x1, P3 ;  /* 0x0000000318187211 */ /* 0x000fe400018f0eff */
[----:B-1----:R-:W-:Y:S01]  /*aba0*/  IADD3 R25, P1, PT, R22, R2, RZ ;  /* 0x0000000216197210 */ /* 0x002fe20007f3e0ff */
[----:B------:R-:W-:-:S04]  /*abb0*/  IMAD R6, R4, 0x6c, RZ ;  /* 0x0000006c04067824 */ /* 0x000fc800078e02ff */
[----:B------:R1:W-:Y:S02]  /*abc0*/  STL [R1+0xd40], R25 ;  /* 0x000d401901007387 */ /* 0x0003e40000100800 */
[----:B-1----:R-:W-:Y:S01]  /*abd0*/  IMAD R25, R4, 0x7e, RZ ;  /* 0x0000007e04197824 */ /* 0x002fe200078e02ff */
[----:B------:R-:W-:-:S05]  /*abe0*/  LEA.HI.X.SX32 R22, R22, R3, 0x1, P1 ;  /* 0x0000000316167211 */ /* 0x000fca00008f0eff */
[----:B------:R0:W5:Y:S04]  /*abf0*/  LDL.LU R25, [R1+0x12cc] ;  /* 0x0012cc0001197983 */ /* 0x0001680000300800 */
        /* <DEDUP_REMOVED lines=10> */
[----:B------:R-:W-:-:S03]  /*aca0*/  IMAD R39, R4, 0x70, RZ ;  /* 0x0000007004277824 */ /* 0x000fc600078e02ff */
[----:B-1----:R0:W5:Y:S04]  /*acb0*/  LDL.LU R22, [R1+0x12c4] ;  /* 0x0012c40001167983 */ /* 0x0021680000300800 */
[----:B------:R1:W-:Y:S01]  /*acc0*/  STL [R1+0xd44], R6 ;  /* 0x000d440601007387 */ /* 0x0003e20000100800 */
[----:B------:R-:W-:Y:S01]  /*acd0*/  IMAD R85, R4, 0x71, RZ ;  /* 0x0000007104557824 */ /* 0x000fe200078e02ff */
[----:B-1----:R-:W-:-:S05]  /*ace0*/  IADD3 R6, P3, PT, R37, R2, RZ ;  /* 0x0000000225067210 */ /* 0x002fca0007f7e0ff */
[----:B------:R1:W-:Y:S02]  /*acf0*/  STL [R1+0xd58], R6 ;  /* 0x000d580601007387 */ /* 0x0003e40000100800 */
[----:B-1----:R-:W-:Y:S02]  /*ad00*/  LEA.HI.X.SX32 R6, R7, R3, 0x1, P1 ;  /* 0x0000000307067211 */ /* 0x002fe400008f0eff */
[----:B------:R-:W-:-:S03]  /*ad10*/  IADD3 R7, P1, PT, R39, R2, RZ ;  /* 0x0000000227077210 */ /* 0x000fc60007f3e0ff */
[----:B------:R1:W-:Y:S04]  /*ad20*/  STL [R1+0xd4c], R6 ;  /* 0x000d4c0601007387 */ /* 0x0003e80000100800 */
[----:B------:R4:W-:Y:S01]  /*ad30*/  STL [R1+0xd60], R7 ;  /* 0x000d600701007387 */ /* 0x0009e20000100800 */
[----:B-1----:R-:W-:Y:S01]  /*ad40*/  IMAD R6, R4, 0x72, RZ ;  /* 0x0000007204067824 */ /* 0x002fe200078e02ff */
[----:B----4-:R-:W-:Y:S02]  /*ad50*/  LEA.HI.X.SX32 R7, R37, R3, 0x1, P3 ;  /* 0x0000000325077211 */ /* 0x010fe400018f0eff */
[----:B------:R-:W-:-:S03]  /*ad60*/  IADD3 R37, P3, PT, R85, R2, RZ ;  /* 0x0000000255257210 */ /* 0x000fc60007f7e0ff */
[----:B------:R1:W-:Y:S04]  /*ad70*/  STL [R1+0xd54], R7 ;  /* 0x000d540701007387 */ /* 0x0003e80000100800 */
[----:B------:R4:W-:Y:S01]  /*ad80*/  STL [R1+0xd68], R37 ;  /* 0x000d682501007387 */ /* 0x0009e20000100800 */
[----:B-1----:R-:W-:Y:S02]  /*ad90*/  LEA.HI.X.SX32 R7, R39, R3, 0x1, P1 ;  /* 0x0000000327077211 */ /* 0x002fe400008f0eff */
[----:B----4-:R-:W-:-:S03]  /*ada0*/  IADD3 R37, P1, PT, R6, R2, RZ ;  /* 0x0000000206257210 */ /* 0x010fc60007f3e0ff */
[----:B------:R-:W-:Y:S04]  /*adb0*/  STL [R1+0xd5c], R7 ;  /* 0x000d5c0701007387 */ /* 0x000fe80000100800 */
[----:B------:R1:W-:Y:S01]  /*adc0*/  STL [R1+0xd70], R37 ;  /* 0x000d702501007387 */ /* 0x0003e20000100800 */
[-C--:B------:R-:W-:Y:S02]  /*add0*/  LEA.HI.X.SX32 R6, R6, R3.reuse, 0x1, P1 ;  /* 0x0000000306067211 */ /* 0x080fe400008f0eff */
[----:B-1----:R-:W-:Y:S01]  /*ade0*/  LEA.HI.X.SX32 R37, R85, R3, 0x1, P3 ;  /* 0x0000000355257211 */ /* 0x002fe200018f0eff */
[C---:B------:R-:W-:Y:S02]  /*adf0*/  IMAD R85, R4.reuse, 0x73, RZ ;  /* 0x0000007304557824 */ /* 0x040fe400078e02ff */
[----:B------:R-:W-:-:S03]  /*ae00*/  IMAD R7, R4, 0x74, RZ ;  /* 0x0000007404077824 */ /* 0x000fc600078e02ff */
[CC--:B------:R-:W-:Y:S01]  /*ae10*/  IADD3 R39, P3, PT, R85.reuse, R2.reuse, RZ ;  /* 0x0000000255277210 */ /* 0x0c0fe20007f7e0ff */
[----:B------:R1:W-:Y:S03]  /*ae20*/  STL [R1+0xd64], R37 ;  /* 0x000d642501007387 */ /* 0x0003e60000100800 */
[----:B------:R-:W-:Y:S01]  /*ae30*/  LEA.HI.X.SX32 R85, R85, R3, 0x1, P3 ;  /* 0x0000000355557211 */ /* 0x000fe200018f0eff */
[----:B------:R4:W-:Y:S01]  /*ae40*/  STL [R1+0xd78], R39 ;  /* 0x000d782701007387 */ /* 0x0009e20000100800 */
[----:B-1----:R-:W-:-:S03]  /*ae50*/  IADD3 R37, P1, PT, R7, R2, RZ ;  /* 0x0000000207257210 */ /* 0x002fc60007f3e0ff */
[----:B------:R3:W-:Y:S01]  /*ae60*/  STL [R1+0xd6c], R6 ;  /* 0x000d6c0601007387 */ /* 0x0007e20000100800 */
[----:B----4-:R-:W-:-:S03]  /*ae70*/  IMAD R39, R4, 0x75, RZ ;  /* 0x0000007504277824 */ /* 0x010fc600078e02ff */
[----:B------:R1:W-:Y:S01]  /*ae80*/  STL [R1+0xd80], R37 ;  /* 0x000d802501007387 */ /* 0x0003e20000100800 */
[----:B------:R-:W-:-:S03]  /*ae90*/  LEA.HI.X.SX32 R7, R7, R3, 0x1, P1 ;  /* 0x0000000307077211 */ /* 0x000fc600008f0eff */
[----:B------:R4:W-:Y:S01]  /*aea0*/  STL [R1+0xd74], R85 ;  /* 0x000d745501007387 */ /* 0x0009e20000100800 */
[----:B---3--:R-:W-:Y:S02]  /*aeb0*/  VIADD R6, R0, 0xd4 ;  /* 0x000000d400067836 */ /* 0x008fe40000000000 */
[----:B-1----:R-:W-:Y:S01]  /*aec0*/  IMAD R37, R4, 0x76, RZ ;  /* 0x0000007604257824 */ /* 0x002fe200078e02ff */
[C---:B----4-:R-:W-:Y:S02]  /*aed0*/  IADD3 R85, P3, PT, R39.reuse, R2, RZ ;  /* 0x0000000227557210 */ /* 0x050fe40007f7e0ff */
[----:B------:R-:W-:Y:S04]  /*aee0*/  STL [R1+0xf88], R6 ;  /* 0x000f880601007387 */ /* 0x000fe80000100800 */
[----:B------:R1:W-:Y:S01]  /*aef0*/  STL [R1+0xd88], R85 ;  /* 0x000d885501007387 */ /* 0x0003e20000100800 */
[----:B------:R-:W-:-:S03]  /*af00*/  LEA.HI.X.SX32 R39, R39, R3, 0x1, P3 ;  /* 0x0000000327277211 */ /* 0x000fc600018f0eff */
[----:B------:R3:W-:Y:S01]  /*af10*/  STL [R1+0xd7c], R7 ;  /* 0x000d7c0701007387 */ /* 0x0007e20000100800 */
[----:B-1----:R-:W-:Y:S01]  /*af20*/  IADD3 R85, P1, PT, R37, R2, RZ ;  /* 0x0000000225557210 */ /* 0x002fe20007f3e0ff */
[----:B---3--:R-:W-:-:S04]  /*af30*/  IMAD R7, R4, 0x78, RZ ;  /* 0x0000007804077824 */ /* 0x008fc800078e02ff */
[----:B------:R1:W-:Y:S04]  /*af40*/  STL [R1+0xd90], R85 ;  /* 0x000d905501007387 */ /* 0x0003e80000100800 */
[----:B------:R3:W-:Y:S01]  /*af50*/  STL [R1+0xd84], R39 ;  /* 0x000d842701007387 */ /* 0x0007e20000100800 */
[----:B-1----:R-:W-:Y:S01]  /*af60*/  IABS R85, R6 ;  /* 0x0000000600557213 */ /* 0x002fe20000000000 */
[C---:B------:R-:W-:Y:S01]  /*af70*/  IMAD R6, R4.reuse, 0x79, RZ ;  /* 0x0000007904067824 */ /* 0x040fe200078e02ff */
[----:B---3--:R-:W-:Y:S01]  /*af80*/  IADD3 R39, P3, PT, R7, R2, RZ ;  /* 0x0000000207277210 */ /* 0x008fe20007f7e0ff */
[----:B------:R-:W-:-:S04]  /*af90*/  IMAD R23, R4, 0x7a, RZ ;  /* 0x0000007a04177824 */ /* 0x000fc800078e02ff */
[----:B------:R1:W-:Y:S01]  /*afa0*/  STL [R1+0xd98], R39 ;  /* 0x000d982701007387 */ /* 0x0003e20000100800 */
[-C--:B------:R-:W-:Y:S02]  /*afb0*/  LEA.HI.X.SX32 R7, R7, R3.reuse, 0x1, P3 ;  /* 0x0000000307077211 */ /* 0x080fe400018f0eff */
[----:B-1----:R-:W-:Y:S02]  /*afc0*/  LEA.HI.X.SX32 R39, R37, R3, 0x1, P1 ;  /* 0x0000000325277211 */ /* 0x002fe400008f0eff */
[----:B------:R-:W-:-:S03]  /*afd0*/  IADD3 R37, P1, PT, R6, R2, RZ ;  /* 0x0000000206257210 */ /* 0x000fc60007f3e0ff */
[----:B------:R1:W-:Y:S04]  /*afe0*/  STL [R1+0xd8c], R39 ;  /* 0x000d8c2701007387 */ /* 0x0003e80000100800 */
[----:B------:R3:W-:Y:S01]  /*aff0*/  STL [R1+0xda0], R37 ;  /* 0x000da02501007387 */ /* 0x0007e20000100800 */
[----:B------:R-:W-:Y:S01]  /*b000*/  LEA.HI.X.SX32 R6, R6, R3, 0x1, P1 ;  /* 0x0000000306067211 */ /* 0x000fe200008f0eff */
[----:B-1----:R-:W-:Y:S01]  /*b010*/  IMAD R39, R4, 0x7b, RZ ;  /* 0x0000007b04277824 */ /* 0x002fe200078e02ff */
[-C--:B---3--:R-:W-:Y:S01]  /*b020*/  IADD3 R37, P3, PT, R23, R2.reuse, RZ ;  /* 0x0000000217257210 */ /* 0x088fe20007f7e0ff */
[----:B------:R-:W-:Y:S04]  /*b030*/  STL [R1+0xd94], R7 ;  /* 0x000d940701007387 */ /* 0x000fe80000100800 */
[----:B------:R1:W-:Y:S04]  /*b040*/  STL [R1+0xda8], R37 ;  /* 0x000da82501007387 */ /* 0x0003e80000100800 */
[----:B------:R-:W-:Y:S01]  /*b050*/  STL [R1+0xd9c], R6 ;  /* 0x000d9c0601007387 */ /* 0x000fe20000100800 */
[----:B-1----:R-:W-:-:S05]  /*b060*/  IADD3 R37, P1, PT, R39, R2, RZ ;  /* 0x0000000227257210 */ /* 0x002fca0007f3e0ff */
[----:B------:R1:W-:Y:S02]  /*b070*/  STL [R1+0xdb0], R37 ;  /* 0x000db02501007387 */ /* 0x0003e40000100800 */
[----:B-1----:R-:W1:Y:S01]  /*b080*/  S2R R37, SR_TID.X ;  /* 0x0000000000257919 */ /* 0x002e620000002100 */
[-C--:B------:R-:W-:Y:S01]  /*b090*/  LEA.HI.X.SX32 R23, R23, R3.reuse, 0x1, P3 ;  /* 0x0000000317177211 */ /* 0x080fe200018f0eff */
[----:B------:R-:W-:Y:S01]  /*b0a0*/  IMAD R7, R4, 0x7c, RZ ;  /* 0x0000007c04077824 */ /* 0x000fe200078e02ff */
[----:B------:R-:W-:-:S03]  /*b0b0*/  LEA.HI.X.SX32 R39, R39, R3, 0x1, P1 ;  /* 0x0000000327277211 */ /* 0x000fc600008f0eff */
[----:B------:R3:W-:Y:S01]  /*b0c0*/  STL [R1+0xda4], R23 ;  /* 0x000da41701007387 */ /* 0x0007e20000100800 */
[----:B------:R-:W-:Y:S01]  /*b0d0*/  IMAD R11, R4, 0x7d, RZ ;  /* 0x0000007d040b7824 */ /* 0x000fe200078e02ff */
[----:B---3--:R-:W-:-:S05]  /*b0e0*/  IADD3 R23, P3, PT, R7, R2, RZ ;  /* 0x0000000207177210 */ /* 0x008fca0007f7e0ff */
[----:B------:R3:W-:Y:S04]  /*b0f0*/  STL [R1+0xdb8], R23 ;  /* 0x000db81701007387 */ /* 0x0007e80000100800 */
[----:B---3--:R0:W5:Y:S01]  /*b100*/  LDL.LU R23, [R1+0x12c0] ;  /* 0x0012c00001177983 */ /* 0x0081620000300800 */
[----:B-1----:R-:W-:-:S03]  /*b110*/  LOP3.LUT R37, R37, 0x7f, RZ, 0xc0, !PT ;  /* 0x0000007f25257812 */ /* 0x002fc600078ec0ff */
[----:B------:R1:W-:Y:S01]  /*b120*/  STL [R1+0xdac], R39 ;  /* 0x000dac2701007387 */ /* 0x0003e20000100800 */
[----:B------:R-:W-:Y:S01]  /*b130*/  LEA.HI.X.SX32 R7, R7, R3, 0x1, P3 ;  /* 0x0000000307077211 */ /* 0x000fe200018f0eff */
[----:B-1----:R-:W-:Y:S01]  /*b140*/  IMAD R39, R37, R5, RZ ;  /* 0x0000000525277224 */ /* 0x002fe200078e02ff */
[----:B------:R-:W-:-:S05]  /*b150*/  IADD3 R37, P1, PT, R11, R2, RZ ;  /* 0x000000020b257210 */ /* 0x000fca0007f3e0ff */
[----:B------:R1:W-:Y:S01]  /*b160*/  STL [R1+0xdc0], R37 ;  /* 0x000dc02501007387 */ /* 0x0003e20000100800 */
[----:B------:R-:W-:Y:S01]  /*b170*/  LEA.HI.X.SX32 R11, R11, R3, 0x1, P1 ;  /* 0x000000030b0b7211 */ /* 0x000fe200008f0eff */
[----:B-1----:R-:W-:Y:S02]  /*b180*/  IMAD R37, R4, 0x7e, RZ ;  /* 0x0000007e04257824 */ /* 0x002fe400078e02ff */
[----:B------:R-:W-:Y:S03]  /*b190*/  STL [R1+0xdb4], R7 ;  /* 0x000db40701007387 */ /* 0x000fe60000100800 */
[----:B------:R-:W-:Y:S01]  /*b1a0*/  IADD3 R37, P1, PT, R37, R2, RZ ;  /* 0x0000000225257210 */ /* 0x000fe20007f3e0ff */
[----:B------:R1:W-:Y:S04]  /*b1b0*/  STL [R1+0xdbc], R11 ;  /* 0x000dbc0b01007387 */ /* 0x0003e80000100800 */
[----:B-1----:R0:W5:Y:S04]  /*b1c0*/  LDL.LU R11, [R1+0x12bc] ;  /* 0x0012bc00010b7983 */ /* 0x0021680000300800 */
[----:B------:R1:W-:Y:S02]  /*b1d0*/  STL [R1+0xdc8], R37 ;  /* 0x000dc82501007387 */ /* 0x0003e40000100800 */
[----:B-1----:R-:W1:Y:S01]  /*b1e0*/  LDC R37, c[0x0][0x3a0] ;  /* 0x0000e800ff257b82 */ /* 0x002e620000000800 */
[----:B--2---:R-:W-:Y:S01]  /*b1f0*/  IMAD.HI.U32 R6, R9, R85, RZ ;  /* 0x0000005509067227 */ /* 0x004fe200078e00ff */
[----:B------:R-:W-:Y:S01]  /*b200*/  USHF.L.U32 UR4, UR7, 0x15, URZ ;  /* 0x0000001507047899 */ /* 0x000fe200080006ff */
[----:B------:R-:W-:-:S02]  /*b210*/  IADD3 R7, P3, PT, R39, UR14, RZ ;  /* 0x0000000e27077c10 */ /* 0x000fc4000ff7e0ff */
[----:B------:R-:W-:Y:S01]  /*b220*/  IMAD.MOV R6, RZ, RZ, -R6 ;  /* 0x000000ffff067224 */ /* 0x000fe200078e0a06 */
[----:B------:R-:W-:-:S03]  /*b230*/  ULOP3.LUT UR4, UR4, 0x600000, URZ, 0xc0, !UPT ;  /* 0x0060000004047892 */ /* 0x000fc6000f8ec0ff */
[----:B------:R-:W-:Y:S01]  /*b240*/  IMAD R85, R8, R6, R85 ;  /* 0x0000000608557224 */ /* 0x000fe200078e0255 */
[----:B------:R-:W-:Y:S01]  /*b250*/  LEA.HI.X.SX32 R6, R39, UR15, 0x1, P3 ;  /* 0x0000000f27067c11 */ /* 0x000fe200098f0eff */
[----:B------:R-:W-:Y:S01]  /*b260*/  UIADD3 UR10, UPT, UPT, UR8, UR4, URZ ;  /* 0x00000004080a7290 */ /* 0x000fe2000fffe0ff */
[----:B------:R-:W2:Y:S02]  /*b270*/  LDCU.64 UR18, c[0x0][0x358] ;  /* 0x00006b00ff1277ac */ /* 0x000ea40008000a00 */
[----:B------:R-:W-:Y:S01]  /*b280*/  UMOV UR4, 0x1 ;  /* 0x0000000100047882 */ /* 0x000fe20000000000 */
[----:B-1----:R-:W-:Y:S01]  /*b290*/  VIADD R39, R37, 0xffffffdf ;  /* 0xffffffdf25277836 */ /* 0x002fe20000000000 */
[----:B0-2---:R-:W-:Y:S07]  /*b2a0*/  BRA.U UP0, `(.L_x_5) ;  /* 0x0000000100187547 */ /* 0x005fee000b800000 */
[----:B------:R-:W-:Y:S01]  /*b2b0*/  ELECT P3, URZ, PT ;  /* 0x0000000000ff782f */ /* 0x000fe20003860000 */
[----:B------:R-:W-:Y:S01]  /*b2c0*/  IMAD.MOV.U32 R37, RZ, RZ, 0x1 ;  /* 0x00000001ff257424 */ /* 0x000fe200078e00ff */
[----:B------:R-:W-:Y:S01]  /*b2d0*/  UMOV UR6, 0x40 ;  /* 0x0000004000067882 */ /* 0x000fe20000000000 */
[----:B------:R-:W-:Y:S01]  /*b2e0*/  UVIRTCOUNT.DEALLOC.SMPOOL 0x80 ;  /* 0x000000800000784c */ /* 0x000fe20000000000 */
[----:B------:R-:W-:-:S09]  /*b2f0*/  ULEA UR6, UR5, UR6, 0x18 ;  /* 0x0000000605067291 */ /* 0x000fd2000f8ec0ff */
[----:B------:R0:W-:Y:S03]  /*b300*/  @P3 STS.U8 [UR6], R37 ;  /* 0x00000025ff003988 */ /* 0x0001e60008000006 */
.L_x_5:
[----:B0-----:R-:W2:Y:S01]  /*b310*/  LDL.LU R37, [R1+0xe8] ;  /* 0x0000e80001257983 */ /* 0x001ea20000300800 */
[----:B------:R-:W-:Y:S03]  /*b320*/  STTM.x64 tmem[UR10], RZ ;  /* 0x000000ff000079ed */ /* 0x000fe6000834000a */
[----:B------:R0:W-:Y:S01]  /*b330*/  STL.64 [R1+0x16e8], R12 ;  /* 0x0016e80c01007387 */ /* 0x0001e20000100a00 */
[----:B------:R-:W-:Y:S01]  /*b340*/  VOTEU.ALL UP1, P2 ;  /* 0x0000000000ff7886 */ /* 0x000fe20001020000 */
[----:B------:R-:W-:Y:S01]  /*b350*/  UIADD3 UR6, UPT, UPT, UR9, 0x18000, URZ ;  /* 0x0001800009067890 */ /* 0x000fe2000fffe0ff */
[----:B------:R-:W-:Y:S01]  /*b360*/  VOTEU.ALL UP2, P2 ;  /* 0x0000000000ff7886 */ /* 0x000fe20001040000 */
[----:B------:R-:W-:Y:S01]  /*b370*/  ISETP.GE.U32.AND P3, PT, R39, 0x7fffff60, PT ;  /* 0x7fffff602700780c */ /* 0x000fe20003f66070 */
[----:B------:R-:W1:Y:S01]  /*b380*/  LDCU UR11, c[0x0][0x3b0] ;  /* 0x00007600ff0b77ac */ /* 0x000e620008000800 */
[----:B------:R-:W3:Y:S01]  /*b390*/  LDCU UR5, c[0x0][0x3b0] ;  /* 0x00007600ff0577ac */ /* 0x000ee20008000800 */
[----:B0-----:R-:W4:Y:S01]  /*b3a0*/  LDL.LU R13, [R1+0x110] ;  /* 0x00011000010d7983 */ /* 0x001f220000300800 */
[----:B------:R-:W0:Y:S03]  /*b3b0*/  LDCU UR15, c[0x0][0x3b0] ;  /* 0x00007600ff0f77ac */ /* 0x000e260008000800 */
[----:B------:R-:W2:Y:S01]  /*b3c0*/  LDL.LU R12, [R1+0xc0] ;  /* 0x0000c000010c7983 */ /* 0x000ea20000300800 */
[----:B------:R-:W0:Y:S03]  /*b3d0*/  LDCU UR17, c[0x0][0x3b0] ;  /* 0x00007600ff1177ac */ /* 0x000e260008000800 */
[----:B------:R-:W-:Y:S01]  /*b3e0*/  STL.64 [R1+0x16e0], R14 ;  /* 0x0016e00e01007387 */ /* 0x000fe20000100a00 */
[----:B------:R-:W0:Y:S03]  /*b3f0*/  LDCU UR21, c[0x0][0x3b0] ;  /* 0x00007600ff1577ac */ /* 0x000e260008000800 */
[----:B-----5:R1:W-:Y:S01]  /*b400*/  STL.64 [R1+0x16d8], R10 ;  /* 0x0016d80a01007387 */ /* 0x0203e20000100a00 */
[----:B------:R-:W0:Y:S01]  /*b410*/  LDCU UR23, c[0x0][0x3b0] ;  /* 0x00007600ff1777ac */ /* 0x000e220008000800 */
[----:B------:R-:W0:Y:S01]  /*b420*/  LDCU UR25, c[0x0][0x3b0] ;  /* 0x00007600ff1977ac */ /* 0x000e220008000800 */
[----:B------:R-:W0:Y:S01]  /*b430*/  LDCU UR27, c[0x0][0x3b0] ;  /* 0x00007600ff1b77ac */ /* 0x000e220008000800 */
[----:B-1----:R-:W2:Y:S01]  /*b440*/  LDL.LU R11, [R1+0x134] ;  /* 0x00013400010b7983 */ /* 0x002ea20000300800 */
[----:B------:R-:W1:Y:S03]  /*b450*/  LDCU UR29, c[0x0][0x3b0] ;  /* 0x00007600ff1d77ac */ /* 0x000e660008000800 */
[----:B------:R0:W-:Y:S01]  /*b460*/  STL.64 [R1+0x16d0], R90 ;  /* 0x0016d05a01007387 */ /* 0x0001e20000100a00 */
[----:B------:R-:W1:Y:S01]  /*b470*/  LDCU UR31, c[0x0][0x3b0] ;  /* 0x00007600ff1f77ac */ /* 0x000e620008000800 */
[----:B------:R-:W1:Y:S01]  /*b480*/  LDCU UR33, c[0x0][0x3b0] ;  /* 0x00007600ff2177ac */ /* 0x000e620008000800 */
[----:B------:R-:W1:Y:S01]  /*b490*/  LDCU UR14, c[0x0][0x3b0] ;  /* 0x00007600ff0e77ac */ /* 0x000e620008000800 */
[----:B0-----:R-:W2:Y:S01]  /*b4a0*/  LDL.LU R91, [R1+0x158] ;  /* 0x00015800015b7983 */ /* 0x001ea20000300800 */
[----:B------:R-:W-:-:S04]  /*b4b0*/  @!UP1 UIADD3 UR12, UPT, UPT, -UR4, 0x100000, URZ ;  /* 0x00100000040c9890 */ /* 0x000fc8000fffe1ff */
[----:B------:R-:W-:Y:S02]  /*b4c0*/  @!UP1 USHF.L.U32 UR13, UR12, 0xb, URZ ;  /* 0x0000000b0c0d9899 */ /* 0x000fe400080006ff */
[----:B------:R-:W-:Y:S01]  /*b4d0*/  @!UP1 USHF.L.U32 UR12, UR12, 0x1, URZ ;  /* 0x000000010c0c9899 */ /* 0x000fe200080006ff */
[----:B------:R-:W-:Y:S01]  /*b4e0*/  IMAD R15, R4, 0x7e, RZ ;  /* 0x0000007e040f7824 */ /* 0x000fe200078e02ff */
[----:B------:R-:W0:Y:S01]  /*b4f0*/  LDCU UR35, c[0x0][0x3b0] ;  /* 0x00007600ff2377ac */ /* 0x000e220008000800 */
[----:B------:R-:W-:Y:S01]  /*b500*/  STL.64 [R1+0x16c8], R86 ;  /* 0x0016c85601007387 */ /* 0x000fe20000100a00 */
[----:B------:R-:W0:Y:S03]  /*b510*/  LDCU UR37, c[0x0][0x3b0] ;  /* 0x00007600ff2577ac */ /* 0x000e260008000800 */
[----:B------:R-:W-:Y:S01]  /*b520*/  STL.64 [R1+0x16c0], R88 ;  /* 0x0016c05801007387 */ /* 0x000fe20000100a00 */
[----:B------:R-:W0:Y:S03]  /*b530*/  LDCU UR39, c[0x0][0x3b0] ;  /* 0x00007600ff2777ac */ /* 0x000e260008000800 */
[----:B------:R-:W-:Y:S01]  /*b540*/  STL.64 [R1+0x16b8], R82 ;  /* 0x0016b85201007387 */ /* 0x000fe20000100a00 */
[----:B------:R-:W0:Y:S03]  /*b550*/  LDCU UR41, c[0x0][0x3b0] ;  /* 0x00007600ff2977ac */ /* 0x000e260008000800 */
[----:B------:R-:W-:Y:S01]  /*b560*/  STL [R1+0x17d0], R82 ;  /* 0x0017d05201007387 */ /* 0x000fe20000100800 */
[----:B------:R-:W0:Y:S03]  /*b570*/  LDCU UR43, c[0x0][0x3b0] ;  /* 0x00007600ff2b77ac */ /* 0x000e260008000800 */
[----:B------:R-:W-:Y:S01]  /*b580*/  STL.64 [R1+0x16b0], R80 ;  /* 0x0016b05001007387 */ /* 0x000fe20000100a00 */
[----:B------:R-:W0:Y:S03]  /*b590*/  LDCU UR45, c[0x0][0x3b0] ;  /* 0x00007600ff2d77ac */ /* 0x000e260008000800 */
[----:B------:R-:W-:Y:S01]  /*b5a0*/  STL [R1+0x16f8], R80 ;  /* 0x0016f85001007387 */ /* 0x000fe20000100800 */
        /* <DEDUP_REMOVED lines=19> */
[----:B------:R1:W-:Y:S01]  /*b6e0*/  STL.64 [R1+0x17c0], R80 ;  /* 0x0017c05001007387 */ /* 0x0003e20000100a00 */
[----:B------:R-:W0:Y:S03]  /*b6f0*/  LDCU UR63, c[0x0][0x3b0] ;  /* 0x00007600ff3f77ac */ /* 0x000e260008000800 */
[----:B------:R-:W-:Y:S01]  /*b700*/  STL [R1+0x17d4], R80 ;  /* 0x0017d45001007387 */ /* 0x000fe20000100800 */
[----:B------:R-:W0:Y:S03]  /*b710*/  LDCU UR64, c[0x0][0x3b0] ;  /* 0x00007600ff4077ac */ /* 0x000e260008000800 */
[----:B------:R-:W-:Y:S01]  /*b720*/  STL.64 [R1+0x16a8], R66 ;  /* 0x0016a84201007387 */ /* 0x000fe20000100a00 */
[----:B------:R-:W0:Y:S03]  /*b730*/  LDCU UR65, c[0x0][0x3b0] ;  /* 0x00007600ff4177ac */ /* 0x000e260008000800 */
[----:B------:R-:W-:Y:S01]  /*b740*/  STL.64 [R1+0x16f0], R66 ;  /* 0x0016f04201007387 */ /* 0x000fe20000100a00 */
[----:B-1----:R-:W1:Y:S01]  /*b750*/  LDC R81, c[0x0][0x3a0] ;  /* 0x0000e800ff517b82 */ /* 0x002e620000000800 */
[----:B------:R-:W0:Y:S02]  /*b760*/  LDCU UR66, c[0x0][0x3b0] ;  /* 0x00007600ff4277ac */ /* 0x000e240008000800 */
[----:B------:R-:W-:Y:S01]  /*b770*/  STL.64 [R1+0x1700], R66 ;  /* 0x0017004201007387 */ /* 0x000fe20000100a00 */
[----:B------:R-:W0:Y:S03]  /*b780*/  LDCU UR16, c[0x0][0x3b0] ;  /* 0x00007600ff1077ac */ /* 0x000e260008000800 */
        /* <DEDUP_REMOVED lines=40> */
[----:B------:R-:W-:Y:S04]  /*ba10*/  STL.64 [R1+0x17f0], R70 ;  /* 0x0017f04601007387 */ /* 0x000fe80000100a00 */
[----:B------:R-:W-:Y:S04]  /*ba20*/  STL.64 [R1+0x1690], R72 ;  /* 0x0016904801007387 */ /* 0x000fe80000100a00 */
[----:B------:R-:W-:Y:S04]  /*ba30*/  STL.64 [R1+0x17e0], R72 ;  /* 0x0017e04801007387 */ /* 0x000fe80000100a00 */
[----:B------:R0:W-:Y:S04]  /*ba40*/  STL [R1+0x1800], R72 ;  /* 0x0018004801007387 */ /* 0x0001e80000100800 */
[----:B------:R-:W-:Y:S04]  /*ba50*/  STL.64 [R1+0x1688], R74 ;  /* 0x0016884a01007387 */ /* 0x000fe80000100a00 */
        /* <DEDUP_REMOVED lines=16> */
[----:B------:R-:W-:Y:S04]  /*bb60*/  STL [R1+0x14f4], R8 ;  /* 0x0014f40801007387 */ /* 0x000fe80000100800 */
        /* <DEDUP_REMOVED lines=8> */
[----:B------:R-:W-:Y:S01]  /*bbf0*/  STL [R1+0x145c], R23 ;  /* 0x00145c1701007387 */ /* 0x000fe20000100800 */
[----:B------:R-:W-:Y:S03]  /*bc00*/  STTM.x64 tmem[UR10+0x40], RZ ;  /* 0x000040ff000079ed */ /* 0x000fe6000834000a */
[----:B------:R-:W-:Y:S01]  /*bc10*/  STL [R1+0x15a0], R23 ;  /* 0x0015a01701007387 */ /* 0x000fe20000100800 */
[----:B------:R-:W-:Y:S03]  /*bc20*/  STTM.x64 tmem[UR10+0x80], RZ ;  /* 0x000080ff000079ed */ /* 0x000fe6000834000a */
[----:B------:R-:W-:Y:S01]  /*bc30*/  STL [R1+0x1458], R22 ;  /* 0x0014581601007387 */ /* 0x000fe20000100800 */
[----:B------:R-:W-:Y:S03]  /*bc40*/  STTM.x64 tmem[UR10+0xc0], RZ ;  /* 0x0000c0ff000079ed */ /* 0x000fe6000834000a */
[----:B------:R-:W-:Y:S01]  /*bc50*/  STL [R1+0x159c], R22 ;  /* 0x00159c1601007387 */ /* 0x000fe20000100800 */
[----:B------:R-:W0:Y:S03]  /*bc60*/  FENCE.VIEW.ASYNC.T ;  /* 0x00000000000073c6 */ /* 0x000e260000000200 */
[----:B------:R-:W-:Y:S01]  /*bc70*/  STL [R1+0x1454], R24 ;  /* 0x0014541801007387 */ /* 0x000fe20000100800 */
[----:B0-----:R-:W-:Y:S06]  /*bc80*/  BAR.SYNC.DEFER_BLOCKING 0x0 ;  /* 0x0000000000007b1d */ /* 0x001fec0000010000 */
[----:B------:R-:W-:Y:S04]  /*bc90*/  STL [R1+0x1598], R24 ;  /* 0x0015981801007387 */ /* 0x000fe80000100800 */
[----:B------:R-:W-:Y:S04]  /*bca0*/  STL [R1+0x1450], R25 ;  /* 0x0014501901007387 */ /* 0x000fe80000100800 */
[----:B------:R-:W-:Y:S04]  /*bcb0*/  STL [R1+0x1594], R25 ;  /* 0x0015941901007387 */ /* 0x000fe80000100800 */
[----:B------:R-:W-:Y:S04]  /*bcc0*/  STL [R1+0x144c], R26 ;  /* 0x00144c1a01007387 */ /* 0x000fe80000100800 */
[----:B------:R-:W-:Y:S04]  /*bcd0*/  STL [R1+0x1590], R26 ;  /* 0x0015901a01007387 */ /* 0x000fe80000100800 */
[----:B------:R-:W0:Y:S02]  /*bce0*/  FENCE.VIEW.ASYNC.S ;  /* 0x00000000000073c6 */ /* 0x000e240000000000 */
[----:B0-----:R0:W1:Y:S02]  /*bcf0*/  @!UP2 SYNCS.EXCH.64 URZ, [UR6], UR12 ;  /* 0x0000000c06ffa5b2 */ /* 0x0010640008000100 */
[----:B------:R-:W-:Y:S04]  /*bd00*/  STL [R1+0x1448], R28 ;  /* 0x0014481c01007387 */ /* 0x000fe80000100800 */
[----:B------:R-:W-:Y:S04]  /*bd10*/  STL [R1+0x158c], R28 ;  /* 0x00158c1c01007387 */ /* 0x000fe80000100800 */
[----:B------:R-:W-:Y:S01]  /*bd20*/  STL [R1+0x1444], R27 ;  /* 0x0014441b01007387 */ /* 0x000fe20000100800 */
[----:B------:R-:W-:Y:S01]  /*bd30*/  PRMT R72, RZ, 0x7610, R72 ;  /* 0x00007610ff487816 */ /* 0x000fe20000000048 */
[----:B--2---:R-:W-:-:S02]  /*bd40*/  IMAD.MOV.U32 R90, RZ, RZ, R91 ;  /* 0x000000ffff5a7224 */ /* 0x004fc400078e005b */
[----:B------:R-:W-:Y:S01]  /*bd50*/  IMAD.MOV.U32 R88, RZ, RZ, R12 ;  /* 0x000000ffff587224 */ /* 0x000fe200078e000c */
[----:B------:R-:W-:Y:S01]  /*bd60*/  STL [R1+0x1588], R27 ;  /* 0x0015881b01007387 */ /* 0x000fe20000100800 */
[----:B------:R-:W-:Y:S01]  /*bd70*/  PRMT R71, RZ, 0x7610, R71 ;  /* 0x00007610ff477816 */ /* 0x000fe20000000047 */
[----:B------:R-:W-:Y:S01]  /*bd80*/  IMAD.MOV.U32 R89, RZ, RZ, R37 ;  /* 0x000000ffff597224 */ /* 0x000fe200078e0025 */
[----:B------:R-:W-:Y:S01]  /*bd90*/  PRMT R67, RZ, 0x7610, R67 ;  /* 0x00007610ff437816 */ /* 0x000fe20000000043 */
[----:B------:R-:W-:Y:S01]  /*bda0*/  STL [R1+0x1440], R29 ;  /* 0x0014401d01007387 */ /* 0x000fe20000100800 */
[----:B------:R-:W-:Y:S01]  /*bdb0*/  PRMT R66, RZ, 0x7610, R66 ;  /* 0x00007610ff427816 */ /* 0x000fe20000000042 */
[----:B0-----:R-:W0:Y:S02]  /*bdc0*/  LDCU UR13, c[0x0][0x3b0] ;  /* 0x00007600ff0d77ac */ /* 0x001e240008000800 */
[----:B------:R-:W-:Y:S01]  /*bdd0*/  STL [R1+0x143c], R30 ;  /* 0x00143c1e01007387 */ /* 0x000fe20000100800 */
[----:B------:R-:W-:Y:S01]  /*bde0*/  PRMT R70, RZ, 0x7610, R70 ;  /* 0x00007610ff467816 */ /* 0x000fe20000000046 */
[----:B------:R-:W2:Y:S02]  /*bdf0*/  LDCU UR12, c[0x0][0x3b0] ;  /* 0x00007600ff0c77ac */ /* 0x000ea40008000800 */
[----:B------:R-:W-:Y:S04]  /*be00*/  STL [R1+0x157c], R30 ;  /* 0x00157c1e01007387 */ /* 0x000fe80000100800 */
[----:B------:R-:W-:Y:S04]  /*be10*/  STL [R1+0x1438], R31 ;  /* 0x0014381f01007387 */ /* 0x000fe80000100800 */
[----:B------:R-:W-:Y:S04]  /*be20*/  STL [R1+0x1434], R32 ;  /* 0x0014342001007387 */ /* 0x000fe80000100800 */
[----:B------:R-:W-:Y:S04]  /*be30*/  STL [R1+0x1430], R33 ;  /* 0x0014302101007387 */ /* 0x000fe80000100800 */
[----:B------:R-:W-:Y:S04]  /*be40*/  STL [R1+0x142c], R34 ;  /* 0x00142c2201007387 */ /* 0x000fe80000100800 */
[----:B------:R-:W-:Y:S04]  /*be50*/  STL [R1+0x1460], R34 ;  /* 0x0014602201007387 */ /* 0x000fe80000100800 */
[----:B------:R0:W-:Y:S01]  /*be60*/  STL [R1+0x15a4], R34 ;  /* 0x0015a42201007387 */ /* 0x0001e20000100800 */
[----:B-1----:R-:W-:Y:S01]  /*be70*/  BAR.SYNC.DEFER_BLOCKING 0x0 ;  /* 0x0000000000007b1d */ /* 0x002fe20000010000 */
[----:B0-----:R-:W-:-:S07]  /*be80*/  LEA.HI.X.SX32 R34, R15, R3, 0x1, P1 ;  /* 0x000000030f227211 */ /* 0x001fce00008f0eff */
[----:B------:R-:W0:Y:S01]  /*be90*/  LDC R15, c[0x0][0x3a0] ;  /* 0x0000e800ff0f7b82 */ /* 0x000e220000000800 */
[----:B------:R-:W-:Y:S01]  /*bea0*/  STL [R1+0x1428], R36 ;  /* 0x0014282401007387 */ /* 0x000fe20000100800 */
[----:B------:R-:W-:-:S03]  /*beb0*/  IADD3 R68, P1, PT, R2, R4, RZ ;  /* 0x0000000402447210 */ /* 0x000fc60007f3e0ff */
[----:B------:R-:W-:Y:S01]  /*bec0*/  STL [R1+0x1464], R36 ;  /* 0x0014642401007387 */ /* 0x000fe20000100800 */
[----:B------:R-:W-:-:S03]  /*bed0*/  LEA.HI.X.SX32 R69, R4, R3, 0x1, P1 ;  /* 0x0000000304457211 */ /* 0x000fc600008f0eff */
[----:B------:R-:W-:Y:S04]  /*bee0*/  STL [R1+0x15a8], R36 ;  /* 0x0015a82401007387 */ /* 0x000fe80000100800 */
[----:B------:R-:W-:Y:S04]  /*bef0*/  STL [R1+0x1424], R35 ;  /* 0x0014242301007387 */ /* 0x000fe80000100800 */
[----:B------:R-:W-:Y:S04]  /*bf00*/  STL [R1+0x1420], R93 ;  /* 0x0014205d01007387 */ /* 0x000fe80000100800 */
[----:B------:R-:W-:Y:S01]  /*bf10*/  STL [R1+0x1468], R93 ;  /* 0x0014685d01007387 */ /* 0x000fe20000100800 */
[----:B0-----:R-:W-:-:S03]  /*bf20*/  VIADD R15, R15, 0xffffffd7 ;  /* 0xffffffd70f0f7836 */ /* 0x001fc60000000000 */
[----:B------:R-:W-:Y:S04]  /*bf30*/  STL [R1+0x12f0], R85 ;  /* 0x0012f05501007387 */ /* 0x000fe80000100800 */
[----:B------:R-:W-:Y:S01]  /*bf40*/  STL [R1+0x12bc], R5 ;  /* 0x0012bc0501007387 */ /* 0x000fe20000100800 */
[----:B------:R-:W-:-:S03]  /*bf50*/  ISETP.GE.U32.AND P1, PT, R15, 0x7fffff58, PT ;  /* 0x7fffff580f00780c */ /* 0x000fc60003f26070 */
[----:B------:R-:W-:Y:S04]  /*bf60*/  STL [R1+0x1314], R5 ;  /* 0x0013140501007387 */ /* 0x000fe80000100800 */
[----:B------:R-:W-:Y:S04]  /*bf70*/  STL [R1+0x132c], R5 ;  /* 0x00132c0501007387 */ /* 0x000fe80000100800 */
[----:B------:R-:W-:Y:S04]  /*bf80*/  STL [R1+0x1584], R5 ;  /* 0x0015840501007387 */ /* 0x000fe80000100800 */
[----:B------:R-:W-:Y:S04]  /*bf90*/  STL [R1+0xdc4], R34 ;  /* 0x000dc42201007387 */ /* 0x000fe80000100800 */
[----:B------:R-:W-:Y:S04]  /*bfa0*/  STL [R1+0x1d8], R68 ;  /* 0x0001d84401007387 */ /* 0x000fe80000100800 */
[----:B------:R-:W2:Y:S04]  /*bfb0*/  @!P4 LDG.E.U8 R72, desc[UR18][R2.64] ;  /* 0x000000120248c981 */ /* 0x000ea8000c1e1100 */
[----:B------:R-:W3:Y:S04]  /*bfc0*/  LDL R14, [R1+0x20c] ;  /* 0x00020c00010e7983 */ /* 0x000ee80000100800 */
[----:B------:R-:W3:Y:S01]  /*bfd0*/  LDL R15, [R1+0x210] ;  /* 0x00021000010f7983 */ /* 0x000ee20000100800 */
[----:B------:R-:W-:-:S02]  /*bfe0*/  IMAD.MOV.U32 R91, RZ, RZ, R11 ;  /* 0x000000ffff5b7224 */ /* 0x000fc400078e000b */
[----:B----4-:R-:W-:Y:S01]  /*bff0*/  IMAD.MOV.U32 R11, RZ, RZ, R13 ;  /* 0x000000ffff0b7224 */ /* 0x010fe200078e000d */
[----:B------:R-:W4:Y:S04]  /*c000*/  LDL R12, [R1+0x24c] ;  /* 0x00024c00010c7983 */ /* 0x000f280000100800 */
[----:B------:R-:W4:Y:S04]  /*c010*/  LDL R13, [R1+0x250] ;  /* 0x00025000010d7983 */ /* 0x000f280000100800 */
[----:B------:R-:W4:Y:S04]  /*c020*/  LDL R86, [R1+0xaac] ;  /* 0x000aac0001567983 */ /* 0x000f280000100800 */
[----:B------:R-:W4:Y:S04]  /*c030*/  LDL R87, [R1+0xab0] ;  /* 0x000ab00001577983 */ /* 0x000f280000100800 */
[----:B------:R-:W4:Y:S04]  /*c040*/  LDL R82, [R1+0xaec] ;  /* 0x000aec0001527983 */ /* 0x000f280000100800 */
[----:B------:R-:W4:Y:S01]  /*c050*/  LDL R83, [R1+0xaf0] ;  /* 0x000af00001537983 */ /* 0x000f220000100800 */
[----:B------:R-:W-:-:S03]  /*c060*/  VIADD R37, R81, 0xffffffcf ;  /* 0xffffffcf51257836 */ /* 0x000fc60000000000 */
[----:B------:R-:W-:Y:S04]  /*c070*/  STL [R1+0x1d4], R69 ;  /* 0x0001d44501007387 */ /* 0x000fe80000100800 */
[----:B--2---:R0:W-:Y:S01]  /*c080*/  STL [R1+0x654], R72 ;  /* 0x0006544801007387 */ /* 0x0041e20000100800 */
[----:B---3--:R-:W-:-:S03]  /*c090*/  @!P6 IMAD.MOV.U32 R73, RZ, RZ, R14 ;  /* 0x000000ffff49e224 */ /* 0x008fc600078e000e */
[----:B------:R-:W2:Y:S01]  /*c0a0*/  LDL R14, [R1+0xb2c] ;  /* 0x000b2c00010e7983 */ /* 0x000ea20000100800 */
[----:B0-----:R-:W-:-:S03]  /*c0b0*/  @!P6 IMAD.MOV.U32 R72, RZ, RZ, R15 ;  /* 0x000000ffff48e224 */ /* 0x001fc600078e000f */
[----:B------:R-:W3:Y:S04]  /*c0c0*/  LDL R15, [R1+0xb30] ;  /* 0x000b3000010f7983 */ /* 0x000ee80000100800 */
[----:B------:R4:W2:Y:S02]  /*c0d0*/  @!P6 LDG.E.U8 R71, desc[UR18][R72.64] ;  /* 0x000000124847e981 */ /* 0x0008a4000c1e1100 */
[----:B----4-:R-:W-:Y:S02]  /*c0e0*/  @!P5 IMAD.MOV.U32 R72, RZ, RZ, R13 ;  /* 0x000000ffff48d224 */ /* 0x010fe400078e000d */
[----:B------:R-:W-:Y:S01]  /*c0f0*/  @!P5 IMAD.MOV.U32 R73, RZ, RZ, R12 ;  /* 0x000000ffff49d224 */ /* 0x000fe200078e000c */
[----:B------:R-:W4:Y:S04]  /*c100*/  LDL R13, [R1+0xb70] ;  /* 0x000b7000010d7983 */ /* 0x000f280000100800 */
[----:B------:R0:W2:Y:S04]  /*c110*/  @!P5 LDG.E.U8 R67, desc[UR18][R72.64] ;  /* 0x000000124843d981 */ /* 0x0000a8000c1e1100 */
[----:B------:R-:W2:Y:S01]  /*c120*/  LDL R12, [R1+0xb6c] ;  /* 0x000b6c00010c7983 */ /* 0x000ea20000100800 */
[----:B0-----:R-:W-:-:S02]  /*c130*/  @!P0 IMAD.MOV.U32 R72, RZ, RZ, R87 ;  /* 0x000000ffff488224 */ /* 0x001fc400078e0057 */
[----:B------:R-:W-:Y:S01]  /*c140*/  @!P0 IMAD.MOV.U32 R73, RZ, RZ, R86 ;  /* 0x000000ffff498224 */ /* 0x000fe200078e0056 */
[----:B------:R-:W2:Y:S04]  /*c150*/  LDL R87, [R1+0xbb0] ;  /* 0x000bb00001577983 */ /* 0x000ea80000100800 */
[----:B------:R-:W2:Y:S04]  /*c160*/  @!P0 LDG.E.U8 R66, desc[UR18][R72.64] ;  /* 0x0000001248428981 */ /* 0x000ea8000c1e1100 */
[----:B------:R-:W3:Y:S04]  /*c170*/  LDL R86, [R1+0xbac] ;  /* 0x000bac0001567983 */ /* 0x000ee80000100800 */
[----:B------:R-:W3:Y:S04]  /*c180*/  LDL.LU R72, [R1+0x1800] ;  /* 0x0018000001487983 */ /* 0x000ee80000300800 */
[----:B--2---:R0:W-:Y:S04]  /*c190*/  STL [R1+0x648], R66 ;  /* 0x0006484201007387 */ /* 0x0041e80000100800 */
[----:B------:R1:W-:Y:S01]  /*c1a0*/  STL [R1+0x64c], R67 ;  /* 0x00064c4301007387 */ /* 0x0003e20000100800 */
[----:B0-----:R-:W-:-:S03]  /*c1b0*/  @!P3 IMAD.MOV.U32 R66, RZ, RZ, R83 ;  /* 0x000000ffff42b224 */ /* 0x001fc600078e0053 */
[----:B------:R-:W2:Y:S01]  /*c1c0*/  LDL R83, [R1+0xbf0] ;  /* 0x000bf00001537983 */ /* 0x000ea20000100800 */
[----:B-1----:R-:W-:-:S03]  /*c1d0*/  @!P3 IMAD.MOV.U32 R67, RZ, RZ, R82 ;  /* 0x000000ffff43b224 */ /* 0x002fc600078e0052 */
[----:B------:R-:W2:Y:S04]  /*c1e0*/  LDL R82, [R1+0xbec] ;  /* 0x000bec0001527983 */ /* 0x000ea80000100800 */
[----:B------:R-:W2:Y:S04]  /*c1f0*/  @!P3 LDG.E.U8 R70, desc[UR18][R66.64] ;  /* 0x000000124246b981 */ /* 0x000ea8000c1e1100 */
[----:B------:R-:W3:Y:S01]  /*c200*/  LDL.LU.64 R66, [R1+0x17f8] ;  /* 0x0017f80001427983 */ /* 0x000ee20000300a00 */
[----:B------:R-:W-:-:S03]  /*c210*/  ISETP.GE.U32.AND P4, PT, R37, 0x7fffff50, PT ;  /* 0x7fffff502500780c */ /* 0x000fc60003f86070 */
[----:B------:R0:W-:Y:S02]  /*c220*/  STL [R1+0x650], R71 ;  /* 0x0006504701007387 */ /* 0x0001e40000100800 */
[----:B0-----:R-:W-:Y:S02]  /*c230*/  @!P1 IMAD.MOV.U32 R71, RZ, RZ, R14 ;  /* 0x000000ffff479224 */ /* 0x001fe400078e000e */
[----:B--2---:R0:W-:Y:S01]  /*c240*/  STL [R1+0x640], R70 ;  /* 0x0006404601007387 */ /* 0x0041e20000100800 */
[----:B---3--:R-:W-:Y:S01]  /*c250*/  PRMT R67, RZ, 0x7610, R67 ;  /* 0x00007610ff437816 */ /* 0x008fe20000000043 */
[----:B0-----:R-:W-:Y:S01]  /*c260*/  @!P1 IMAD.MOV.U32 R70, RZ, RZ, R15 ;  /* 0x000000ffff469224 */ /* 0x001fe200078e000f */
[----:B------:R-:W-:Y:S01]  /*c270*/  PRMT R66, RZ, 0x7610, R66 ;  /* 0x00007610ff427816 */ /* 0x000fe20000000042 */
[----:B------:R-:W-:Y:S01]  /*c280*/  VIADD R37, R81, 0xffffffc7 ;  /* 0xffffffc751257836 */ /* 0x000fe20000000000 */
[----:B------:R-:W2:Y:S04]  /*c290*/  LDL R14, [R1+0xc2c] ;  /* 0x000c2c00010e7983 */ /* 0x000ea80000100800 */
[----:B------:R4:W3:Y:S01]  /*c2a0*/  @!P1 LDG.E.U8 R67, desc[UR18][R70.64] ;  /* 0x0000001246439981 */ /* 0x0008e2000c1e1100 */
[----:B------:R-:W-:-:S03]  /*c2b0*/  PRMT R72, RZ, 0x7610, R72 ;  /* 0x00007610ff487816 */ /* 0x000fc60000000048 */
[----:B------:R-:W2:Y:S01]  /*c2c0*/  LDL R15, [R1+0xc30] ;  /* 0x000c3000010f7983 */ /* 0x000ea20000100800 */
[----:B----4-:R-:W-:Y:S02]  /*c2d0*/  @!P4 IMAD.MOV.U32 R70, RZ, RZ, R13 ;  /* 0x000000ffff46c224 */ /* 0x010fe400078e000d */
[----:B------:R-:W-:Y:S01]  /*c2e0*/  @!P4 IMAD.MOV.U32 R71, RZ, RZ, R12 ;  /* 0x000000ffff47c224 */ /* 0x000fe200078e000c */
[----:B------:R-:W-:Y:S01]  /*c2f0*/  ISETP.GE.U32.AND P6, PT, R37, 0x7fffff48, PT ;  /* 0x7fffff482500780c */ /* 0x000fe20003fc6070 */
[----:B------:R-:W4:Y:S04]  /*c300*/  LDL R12, [R1+0xc6c] ;  /* 0x000c6c00010c7983 */ /* 0x000f280000100800 */
[----:B------:R-:W2:Y:S04]  /*c310*/  @!P4 LDG.E.U8 R66, desc[UR18][R70.64] ;  /* 0x000000124642c981 */ /* 0x000ea8000c1e1100 */
[----:B------:R-:W3:Y:S04]  /*c320*/  LDL R13, [R1+0xc70] ;  /* 0x000c7000010d7983 */ /* 0x000ee80000100800 */
[----:B------:R-:W4:Y:S04]  /*c330*/  LDL.LU.64 R70, [R1+0x17f0] ;  /* 0x0017f00001467983 */ /* 0x000f280000300a00 */
[----:B--2---:R0:W-:Y:S04]  /*c340*/  STL [R1+0x620], R66 ;  /* 0x0006204201007387 */ /* 0x0041e80000100800 */
[----:B---3--:R1:W-:Y:S01]  /*c350*/  STL [R1+0x63c], R67 ;  /* 0x00063c4301007387 */ /* 0x0083e20000100800 */
[----:B0-----:R-:W-:-:S02]  /*c360*/  @!P6 IMAD.MOV.U32 R66, RZ, RZ, R87 ;  /* 0x000000ffff42e224 */ /* 0x001fc400078e0057 */
[----:B------:R-:W-:Y:S01]  /*c370*/  VIADD R37, R81, 0xffffffbf ;  /* 0xffffffbf51257836 */ /* 0x000fe20000000000 */
[----:B------:R-:W2:Y:S01]  /*c380*/  LDL R87, [R1+0xcb0] ;  /* 0x000cb00001577983 */ /* 0x000ea20000100800 */
[----:B-1----:R-:W-:-:S03]  /*c390*/  @!P6 IMAD.MOV.U32 R67, RZ, RZ, R86 ;  /* 0x000000ffff43e224 */ /* 0x002fc600078e0056 */
[----:B------:R-:W-:Y:S01]  /*c3a0*/  ISETP.GE.U32.AND P5, PT, R37, 0x7fffff40, PT ;  /* 0x7fffff402500780c */ /* 0x000fe20003fa6070 */
[----:B------:R-:W3:Y:S04]  /*c3b0*/  LDL R86, [R1+0xcac] ;  /* 0x000cac0001567983 */ /* 0x000ee80000100800 */
[----:B------:R-:W2:Y:S01]  /*c3c0*/  @!P6 LDG.E.U8 R72, desc[UR18][R66.64] ;  /* 0x000000124248e981 */ /* 0x000ea2000c1e1100 */
[----:B------:R-:W-:-:S05]  /*c3d0*/  VIADD R37, R81, 0xffffffb7 ;  /* 0xffffffb751257836 */ /* 0x000fca0000000000 */
[----:B------:R-:W-:Y:S02]  /*c3e0*/  ISETP.GE.U32.AND P0, PT, R37, 0x7fffff38, PT ;  /* 0x7fffff382500780c */ /* 0x000fe40003f06070 */
[----:B----4-:R-:W-:Y:S01]  /*c3f0*/  PRMT R71, RZ, 0x7610, R71 ;  /* 0x00007610ff477816 */ /* 0x010fe20000000047 */
[----:B------:R-:W4:Y:S01]  /*c400*/  LDL.LU.64 R66, [R1+0x17e8] ;  /* 0x0017e80001427983 */ /* 0x000f220000300a00 */
[----:B------:R-:W-:Y:S01]  /*c410*/  @!P5 IMAD.MOV.U32 R73, RZ, RZ, R82 ;  /* 0x000000ffff49d224 */ /* 0x000fe200078e0052 */
[----:B------:R-:W-:Y:S01]  /*c420*/  PRMT R70, RZ, 0x7610, R70 ;  /* 0x00007610ff467816 */ /* 0x000fe20000000046 */
[----:B------:R-:W-:Y:S01]  /*c430*/  VIADD R37, R81, 0xffffffaf ;  /* 0xffffffaf51257836 */ /* 0x000fe20000000000 */
[----:B--2---:R0:W-:Y:S04]  /*c440*/  STL [R1+0x61c], R72 ;  /* 0x00061c4801007387 */ /* 0x0041e80000100800 */
[----:B------:R-:W2:Y:S01]  /*c450*/  LDL R82, [R1+0xcec] ;  /* 0x000cec0001527983 */ /* 0x000ea20000100800 */
[----:B0-----:R-:W-:-:S03]  /*c460*/  @!P5 IMAD.MOV.U32 R72, RZ, RZ, R83 ;  /* 0x000000ffff48d224 */ /* 0x001fc600078e0053 */
[----:B------:R-:W2:Y:S04]  /*c470*/  LDL R83, [R1+0xcf0] ;  /* 0x000cf00001537983 */ /* 0x000ea80000100800 */
[----:B------:R0:W3:Y:S02]  /*c480*/  @!P5 LDG.E.U8 R71, desc[UR18][R72.64] ;  /* 0x000000124847d981 */ /* 0x0000e4000c1e1100 */
[----:B0-----:R-:W-:Y:S02]  /*c490*/  @!P0 IMAD.MOV.U32 R72, RZ, RZ, R15 ;  /* 0x000000ffff488224 */ /* 0x001fe400078e000f */
[----:B------:R-:W-:Y:S01]  /*c4a0*/  @!P0 IMAD.MOV.U32 R73, RZ, RZ, R14 ;  /* 0x000000ffff498224 */ /* 0x000fe200078e000e */
[----:B------:R-:W-:Y:S01]  /*c4b0*/  ISETP.GE.U32.AND P3, PT, R37, 0x7fffff30, PT ;  /* 0x7fffff302500780c */ /* 0x000fe20003f66070 */
[----:B------:R-:W3:Y:S04]  /*c4c0*/  LDL R14, [R1+0xd24] ;  /* 0x000d2400010e7983 */ /* 0x000ee80000100800 */
[----:B------:R-:W3:Y:S01]  /*c4d0*/  @!P0 LDG.E.U8 R70, desc[UR18][R72.64] ;  /* 0x0000001248468981 */ /* 0x000ee2000c1e1100 */
[----:B------:R-:W-:-:S03]  /*c4e0*/  VIADD R37, R81, 0xffffffa7 ;  /* 0xffffffa751257836 */ /* 0x000fc60000000000 */
[----:B------:R-:W3:Y:S02]  /*c4f0*/  LDL R15, [R1+0xd28] ;  /* 0x000d2800010f7983 */ /* 0x000ee40000100800 */
[----:B------:R-:W-:Y:S01]  /*c500*/  ISETP.GE.U32.AND P1, PT, R37, 0x7fffff28, PT ;  /* 0x7fffff282500780c */ /* 0x000fe20003f26070 */
[----:B------:R-:W-:Y:S01]  /*c510*/  VIADD R37, R81, 0xffffff9f ;  /* 0xffffff9f51257836 */ /* 0x000fe20000000000 */
[----:B----4-:R-:W-:Y:S01]  /*c520*/  PRMT R67, RZ, 0x7610, R67 ;  /* 0x00007610ff437816 */ /* 0x010fe20000000043 */
[----:B------:R-:W4:Y:S03]  /*c530*/  LDL.LU.64 R72, [R1+0x17e0] ;  /* 0x0017e00001487983 */ /* 0x000f260000300a00 */
[----:B------:R-:W-:Y:S01]  /*c540*/  ISETP.GE.U32.AND P4, PT, R37, 0x7fffff20, PT ;  /* 0x7fffff202500780c */ /* 0x000fe20003f86070 */
[----:B------:R-:W-:-:S05]  /*c550*/  VIADD R37, R81, 0xffffff97 ;  /* 0xffffff9751257836 */ /* 0x000fca0000000000 */
[----:B------:R-:W-:Y:S01]  /*c560*/  ISETP.GE.U32.AND P6, PT, R37, 0x7fffff18, PT ;  /* 0x7fffff182500780c */ /* 0x000fe20003fc6070 */
[----:B------:R-:W-:-:S05]  /*c570*/  VIADD R37, R81, 0xffffff8f ;  /* 0xffffff8f51257836 */ /* 0x000fca0000000000 */
[----:B------:R-:W-:Y:S01]  /*c580*/  ISETP.GE.U32.AND P5, PT, R37, 0x7fffff10, PT ;  /* 0x7fffff102500780c */ /* 0x000fe20003fa6070 */
[----:B------:R-:W-:-:S05]  /*c590*/  VIADD R37, R81, 0xffffff87 ;  /* 0xffffff8751257836 */ /* 0x000fca0000000000 */
[----:B------:R-:W-:Y:S01]  /*c5a0*/  ISETP.GE.U32.AND P0, PT, R37, 0x7fffff08, PT ;  /* 0x7fffff082500780c */ /* 0x000fe20003f06070 */
[----:B------:R-:W-:Y:S01]  /*c5b0*/  VIADD R37, R81, 0xfffffffe ;  /* 0xfffffffe51257836 */ /* 0x000fe20000000000 */
[----:B------:R-:W-:Y:S01]  /*c5c0*/  PRMT R31, RZ, 0x7610, R31 ;  /* 0x00007610ff1f7816 */ /* 0x000fe2000000001f */
[----:B------:R-:W-:Y:S01]  /*c5d0*/  @!P1 IMAD.MOV.U32 R80, RZ, RZ, R87 ;  /* 0x000000ffff509224 */ /* 0x000fe200078e0057 */
[----:B------:R-:W-:Y:S02]  /*c5e0*/  PRMT R66, RZ, 0x7610, R66 ;  /* 0x00007610ff427816 */ /* 0x000fe40000000042 */
[----:B--2---:R-:W-:-:S04]  /*c5f0*/  @!P4 LOP3.LUT R83, R83, R82, RZ, 0x3c, !PT ;  /* 0x000000525353c212 */ /* 0x004fc800078e3cff */
[----:B------:R-:W-:-:S04]  /*c600*/  @!P4 LOP3.LUT R82, R83, R82, RZ, 0x3c, !PT ;  /* 0x000000525352c212 */ /* 0x000fc800078e3cff */
[----:B------:R-:W-:-:S05]  /*c610*/  @!P4 LOP3.LUT R83, R83, R82, RZ, 0x3c, !PT ;  /* 0x000000525353c212 */ /* 0x000fca00078e3cff */
[----:B------:R-:W2:Y:S04]  /*c620*/  @!P4 LDG.E.U8 R66, desc[UR18][R82.64] ;  /* 0x000000125242c981 */ /* 0x000ea8000c1e1100 */
[----:B---3--:R0:W-:Y:S04]  /*c630*/  STL [R1+0x608], R70 ;  /* 0x0006084601007387 */ /* 0x0081e80000100800 */
[----:B------:R1:W-:Y:S01]  /*c640*/  STL [R1+0x610], R71 ;  /* 0x0006104701007387 */ /* 0x0003e20000100800 */
[----:B0-----:R-:W-:-:S03]  /*c650*/  @!P3 IMAD.MOV.U32 R70, RZ, RZ, R13 ;  /* 0x000000ffff46b224 */ /* 0x001fc600078e000d */
[----:B------:R-:W3:Y:S01]  /*c660*/  LDL R13, [R1+0xd60] ;  /* 0x000d6000010d7983 */ /* 0x000ee20000100800 */
[----:B-1----:R-:W-:-:S03]  /*c670*/  @!P3 IMAD.MOV.U32 R71, RZ, RZ, R12 ;  /* 0x000000ffff47b224 */ /* 0x002fc600078e000c */
[----:B------:R-:W2:Y:S04]  /*c680*/  LDL R12, [R1+0xd5c] ;  /* 0x000d5c00010c7983 */ /* 0x000ea80000100800 */
[----:B------:R-:W2:Y:S01]  /*c690*/  @!P3 LDG.E.U8 R67, desc[UR18][R70.64] ;  /* 0x000000124643b981 */ /* 0x000ea2000c1e1100 */
[----:B------:R-:W-:Y:S01]  /*c6a0*/  ISETP.GE.U32.AND P3, PT, R37, 0x7fffff7f, PT ;  /* 0x7fffff7f2500780c */ /* 0x000fe20003f66070 */
[----:B------:R-:W-:Y:S02]  /*c6b0*/  VIADD R37, R81, 0xfffffff6 ;  /* 0xfffffff651257836 */ /* 0x000fe40000000000 */
[----:B------:R-:W-:-:S05]  /*c6c0*/  @!P1 IMAD.MOV.U32 R81, RZ, RZ, R86 ;  /* 0x000000ffff519224 */ /* 0x000fca00078e0056 */
[----:B------:R-:W2:Y:S04]  /*c6d0*/  @!P1 LDG.E.U8 R31, desc[UR18][R80.64] ;  /* 0x00000012501f9981 */ /* 0x000ea8000c1e1100 */
[----:B------:R-:W3:Y:S04]  /*c6e0*/  LDL.LU.64 R70, [R1+0x17d8] ;  /* 0x0017d80001467983 */ /* 0x000ee80000300a00 */
[----:B------:R-:W3:Y:S04]  /*c6f0*/  LDL R86, [R1+0xd94] ;  /* 0x000d940001567983 */ /* 0x000ee80000100800 */
[----:B------:R-:W3:Y:S04]  /*c700*/  LDL R87, [R1+0xd98] ;  /* 0x000d980001577983 */ /* 0x000ee80000100800 */
[----:B------:R-:W3:Y:S04]  /*c710*/  LDL.LU R80, [R1+0x17d4] ;  /* 0x0017d40001507983 */ /* 0x000ee80000300800 */
[----:B--2---:R0:W-:Y:S04]  /*c720*/  STL [R1+0x14f8], R31 ;  /* 0x0014f81f01007387 */ /* 0x0041e80000100800 */
[----:B------:R-:W2:Y:S04]  /*c730*/  LDL.LU R82, [R1+0x17d0] ;  /* 0x0017d00001527983 */ /* 0x000ea80000300800 */
[----:B------:R1:W-:Y:S01]  /*c740*/  STL [R1+0x5f8], R66 ;  /* 0x0005f84201007387 */ /* 0x0003e20000100800 */
[----:B------:R-:W-:Y:S01]  /*c750*/  ISETP.GE.U32.AND P1, PT, R37, 0x7fffff77, PT ;  /* 0x7fffff772500780c */ /* 0x000fe20003f26070 */
[----:B------:R-:W-:Y:S01]  /*c760*/  @!P5 IMAD.MOV.U32 R81, RZ, RZ, R12 ;  /* 0x000000ffff51d224 */ /* 0x000fe200078e000c */
[----:B0-----:R-:W0:Y:S01]  /*c770*/  LDC R31, c[0x0][0x3a0] ;  /* 0x0000e800ff1f7b82 */ /* 0x001e220000000800 */
[----:B------:R4:W-:Y:S01]  /*c780*/  STL [R1+0x600], R67 ;  /* 0x0006004301007387 */ /* 0x0009e20000100800 */
[----:B---3--:R-:W-:Y:S01]  /*c790*/  PRMT R80, RZ, 0x7610, R80 ;  /* 0x00007610ff507816 */ /* 0x008fe20000000050 */
[----:B-1----:R-:W-:-:S02]  /*c7a0*/  @!P6 IMAD.MOV.U32 R66, RZ, RZ, R15 ;  /* 0x000000ffff42e224 */ /* 0x002fc400078e000f */
[----:B------:R-:W3:Y:S01]  /*c7b0*/  LDL R15, [R1+0x218] ;  /* 0x00021800010f7983 */ /* 0x000ee20000100800 */
[----:B----4-:R-:W-:-:S03]  /*c7c0*/  @!P6 IMAD.MOV.U32 R67, RZ, RZ, R14 ;  /* 0x000000ffff43e224 */ /* 0x010fc600078e000e */
[----:B------:R-:W4:Y:S04]  /*c7d0*/  LDL R14, [R1+0x214] ;  /* 0x00021400010e7983 */ /* 0x000f280000100800 */
[----:B------:R-:W3:Y:S04]  /*c7e0*/  @!P6 LDG.E.U8 R80, desc[UR18][R66.64] ;  /* 0x000000124250e981 */ /* 0x000ee8000c1e1100 */
[----:B------:R-:W4:Y:S01]  /*c7f0*/  LDL.LU.64 R66, [R1+0x17c8] ;  /* 0x0017c80001427983 */ /* 0x000f220000300a00 */
[----:B--2---:R-:W-:-:S03]  /*c800*/  PRMT R82, RZ, 0x7610, R82 ;  /* 0x00007610ff527816 */ /* 0x004fc60000000052 */
[----:B---3--:R1:W-:Y:S04]  /*c810*/  STL [R1+0x5e0], R80 ;  /* 0x0005e05001007387 */ /* 0x0083e80000100800 */
[----:B------:R-:W2:Y:S01]  /*c820*/  LDL R12, [R1+0x254] ;  /* 0x00025400010c7983 */ /* 0x000ea20000100800 */
[----:B-1----:R-:W-:Y:S01]  /*c830*/  @!P5 IMAD.MOV.U32 R80, RZ, RZ, R13 ;  /* 0x000000ffff50d224 */ /* 0x002fe200078e000d */
[----:B----4-:R-:W-:Y:S02]  /*c840*/  PRMT R67, RZ, 0x7610, R67 ;  /* 0x00007610ff437816 */ /* 0x010fe40000000043 */
[----:B------:R-:W3:Y:S04]  /*c850*/  LDL R13, [R1+0x258] ;  /* 0x00025800010d7983 */ /* 0x000ee80000100800 */
[----:B------:R-:W4:Y:S01]  /*c860*/  @!P5 LDG.E.U8 R82, desc[UR18][R80.64] ;  /* 0x000000125052d981 */ /* 0x000f22000c1e1100 */
[----:B------:R-:W-:-:S03]  /*c870*/  PRMT R66, RZ, 0x7610, R66 ;  /* 0x00007610ff427816 */ /* 0x000fc60000000042 */
[----:B------:R1:W2:Y:S04]  /*c880*/  @!P3 LDG.E.U8 R67, desc[UR18][R68.64] ;  /* 0x000000124443b981 */ /* 0x0002a8000c1e1100 */
[----:B------:R-:W2:Y:S01]  /*c890*/  LDL.LU.64 R80, [R1+0x17c0] ;  /* 0x0017c00001507983 */ /* 0x000ea20000300a00 */
[----:B-1----:R-:W-:Y:S02]  /*c8a0*/  @!P1 IMAD.MOV.U32 R68, RZ, RZ, R15 ;  /* 0x000000ffff449224 */ /* 0x002fe400078e000f */
[----:B------:R-:W-:-:S05]  /*c8b0*/  @!P1 IMAD.MOV.U32 R69, RZ, RZ, R14 ;  /* 0x000000ffff459224 */ /* 0x000fca00078e000e */
[----:B------:R-:W3:Y:S01]  /*c8c0*/  @!P1 LDG.E.U8 R66, desc[UR18][R68.64] ;  /* 0x0000001244429981 */ /* 0x000ee2000c1e1100 */
[----:B0-----:R-:W-:Y:S02]  /*c8d0*/  VIADD R37, R31, 0xffffffee ;  /* 0xffffffee1f257836 */ /* 0x001fe40000000000 */
[----:B------:R-:W-:-:S03]  /*c8e0*/  IMAD.MOV.U32 R83, RZ, RZ, R88 ;  /* 0x000000ffff537224 */ /* 0x000fc600078e0058 */
[----:B------:R-:W-:Y:S01]  /*c8f0*/  ISETP.GE.U32.AND P4, PT, R37, 0x7fffff6f, PT ;  /* 0x7fffff6f2500780c */ /* 0x000fe20003f86070 */
[----:B------:R-:W-:Y:S01]  /*c900*/  @!P0 IMAD.MOV.U32 R88, RZ, RZ, R87 ;  /* 0x000000ffff588224 */ /* 0x000fe200078e0057 */
[----:B----4-:R0:W-:Y:S04]  /*c910*/  STL [R1+0x5dc], R82 ;  /* 0x0005dc5201007387 */ /* 0x0101e80000100800 */
[----:B------:R-:W4:Y:S04]  /*c920*/  LDL R87, [R1+0xab8] ;  /* 0x000ab80001577983 */ /* 0x000f280000100800 */
[----:B------:R-:W4:Y:S01]  /*c930*/  LDL R14, [R1+0xb34] ;  /* 0x000b3400010e7983 */ /* 0x000f220000100800 */
[----:B0-----:R-:W-:Y:S01]  /*c940*/  IMAD.MOV.U32 R82, RZ, RZ, R89 ;  /* 0x000000ffff527224 */ /* 0x001fe200078e0059 */
[----:B--2---:R-:W-:Y:S01]  /*c950*/  PRMT R81, RZ, 0x7610, R81 ;  /* 0x00007610ff517816 */ /* 0x004fe20000000051 */
[----:B------:R-:W-:Y:S01]  /*c960*/  @!P0 IMAD.MOV.U32 R89, RZ, RZ, R86 ;  /* 0x000000ffff598224 */ /* 0x000fe200078e0056 */
[----:B------:R-:W2:Y:S04]  /*c970*/  LDL R15, [R1+0xb38] ;  /* 0x000b3800010f7983 */ /* 0x000ea80000100800 */
[----:B------:R0:W2:Y:S01]  /*c980*/  @!P0 LDG.E.U8 R81, desc[UR18][R88.64] ;  /* 0x0000001258518981 */ /* 0x0000a2000c1e1100 */
[----:B------:R-:W-:-:S03]  /*c990*/  PRMT R80, RZ, 0x7610, R80 ;  /* 0x00007610ff507816 */ /* 0x000fc60000000050 */
[----:B------:R-:W4:Y:S01]  /*c9a0*/  LDL R86, [R1+0xab4] ;  /* 0x000ab40001567983 */ /* 0x000f220000100800 */
[----:B0-----:R-:W-:Y:S02]  /*c9b0*/  IMAD.MOV.U32 R89, RZ, RZ, R90 ;  /* 0x000000ffff597224 */ /* 0x001fe400078e005a */
[----:B------:R-:W-:Y:S01]  /*c9c0*/  IMAD.MOV.U32 R88, RZ, RZ, R91 ;  /* 0x000000ffff587224 */ /* 0x000fe200078e005b */
[----:B------:R-:W4:Y:S04]  /*c9d0*/  LDL R90, [R1+0xaf4] ;  /* 0x000af400015a7983 */ /* 0x000f280000100800 */
[----:B------:R-:W4:Y:S04]  /*c9e0*/  LDL R91, [R1+0xaf8] ;  /* 0x000af800015b7983 */ /* 0x000f280000100800 */
[----:B------:R-:W4:Y:S04]  /*c9f0*/  LDL.LU.64 R68, [R1+0x17b8] ;  /* 0x0017b80001447983 */ /* 0x000f280000300a00 */
[----:B---3--:R0:W-:Y:S04]  /*ca00*/  STL [R1+0x5c0], R66 ;  /* 0x0005c04201007387 */ /* 0x0081e80000100800 */
[----:B------:R1:W-:Y:S01]  /*ca10*/  STL [R1+0x5d0], R67 ;  /* 0x0005d04301007387 */ /* 0x0003e20000100800 */
[----:B0-----:R-:W-:-:S03]  /*ca20*/  @!P4 IMAD.MOV.U32 R66, RZ, RZ, R13 ;  /* 0x000000ffff42c224 */ /* 0x001fc600078e000d */
[----:B------:R-:W3:Y:S01]  /*ca30*/  LDL R13, [R1+0xb78] ;  /* 0x000b7800010d7983 */ /* 0x000ee20000100800 */
[----:B-1----:R-:W-:-:S03]  /*ca40*/  @!P4 IMAD.MOV.U32 R67, RZ, RZ, R12 ;  /* 0x000000ffff43c224 */ /* 0x002fc600078e000c */
[----:B------:R-:W3:Y:S04]  /*ca50*/  LDL R12, [R1+0xb74] ;  /* 0x000b7400010c7983 */ /* 0x000ee80000100800 */
[----:B------:R-:W3:Y:S04]  /*ca60*/  @!P4 LDG.E.U8 R80, desc[UR18][R66.64] ;  /* 0x000000124250c981 */ /* 0x000ee8000c1e1100 */
[----:B------:R-:W3:Y:S01]  /*ca70*/  LDL.LU.64 R66, [R1+0x17b0] ;  /* 0x0017b00001427983 */ /* 0x000ee20000300a00 */
[----:B------:R-:W-:-:S05]  /*ca80*/  VIADD R37, R31, 0xffffffe6 ;  /* 0xffffffe61f257836 */ /* 0x000fca0000000000 */
[----:B------:R-:W-:Y:S01]  /*ca90*/  ISETP.GE.U32.AND P6, PT, R37, 0x7fffff67, PT ;  /* 0x7fffff672500780c */ /* 0x000fe20003fc6070 */
[----:B------:R-:W-:-:S05]  /*caa0*/  VIADD R37, R31, 0xffffffde ;  /* 0xffffffde1f257836 */ /* 0x000fca0000000000 */
[----:B------:R-:W-:Y:S01]  /*cab0*/  ISETP.GE.U32.AND P5, PT, R37, 0x7fffff5f, PT ;  /* 0x7fffff5f2500780c */ /* 0x000fe20003fa6070 */
[----:B--2---:R4:W-:Y:S06]  /*cac0*/  STL [R1+0x5cc], R81 ;  /* 0x0005cc5101007387 */ /* 0x0049ec0000100800 */
[----:B----4-:R-:W-:Y:S01]  /*cad0*/  @!P6 IMAD.MOV.U32 R81, RZ, RZ, R86 ;  /* 0x000000ffff51e224 */ /* 0x010fe200078e0056 */
[----:B---3--:R0:W-:Y:S04]  /*cae0*/  STL [R1+0x5b8], R80 ;  /* 0x0005b85001007387 */ /* 0x0081e80000100800 */
[----:B------:R-:W2:Y:S01]  /*caf0*/  LDL R86, [R1+0xbb4] ;  /* 0x000bb40001567983 */ /* 0x000ea20000100800 */
[----:B------:R-:W-:Y:S01]  /*cb00*/  PRMT R67, RZ, 0x7610, R67 ;  /* 0x00007610ff437816 */ /* 0x000fe20000000043 */
[----:B0-----:R-:W-:Y:S01]  /*cb10*/  @!P6 IMAD.MOV.U32 R80, RZ, RZ, R87 ;  /* 0x000000ffff50e224 */ /* 0x001fe200078e0057 */
[----:B------:R-:W-:Y:S01]  /*cb20*/  PRMT R66, RZ, 0x7610, R66 ;  /* 0x00007610ff427816 */ /* 0x000fe20000000042 */
[----:B------:R-:W3:Y:S04]  /*cb30*/  LDL R87, [R1+0xbb8] ;  /* 0x000bb80001577983 */ /* 0x000ee80000100800 */
[----:B------:R0:W4:Y:S02]  /*cb40*/  @!P6 LDG.E.U8 R67, desc[UR18][R80.64] ;  /* 0x000000125043e981 */ /* 0x000124000c1e1100 */
[----:B0-----:R-:W-:-:S02]  /*cb50*/  @!P5 IMAD.MOV.U32 R80, RZ, RZ, R91 ;  /* 0x000000ffff50d224 */ /* 0x001fc400078e005b */
[----:B------:R-:W-:Y:S01]  /*cb60*/  @!P5 IMAD.MOV.U32 R81, RZ, RZ, R90 ;  /* 0x000000ffff51d224 */ /* 0x000fe200078e005a */
[----:B------:R-:W2:Y:S04]  /*cb70*/  LDL R91, [R1+0xbf8] ;  /* 0x000bf800015b7983 */ /* 0x000ea80000100800 */
[----:B------:R-:W2:Y:S04]  /*cb80*/  LDL R90, [R1+0xbf4] ;  /* 0x000bf400015a7983 */ /* 0x000ea80000100800 */
[----:B------:R-:W2:Y:S04]  /*cb90*/  @!P5 LDG.E.U8 R66, desc[UR18][R80.64] ;  /* 0x000000125042d981 */ /* 0x000ea8000c1e1100 */
[----:B------:R-:W3:Y:S01]  /*cba0*/  LDL.LU R80, [R1+0x17a8] ;  /* 0x0017a80001507983 */ /* 0x000ee20000300800 */
[----:B------:R-:W-:-:S05]  /*cbb0*/  VIADD R37, R31, 0xffffffd6 ;  /* 0xffffffd61f257836 */ /* 0x000fca0000000000 */
[----:B------:R-:W-:Y:S01]  /*cbc0*/  ISETP.GE.U32.AND P0, PT, R37, 0x7fffff57, PT ;  /* 0x7fffff572500780c */ /* 0x000fe20003f06070 */
[----:B--2---:R0:W-:Y:S04]  /*cbd0*/  STL [R1+0x598], R66 ;  /* 0x0005984201007387 */ /* 0x0041e80000100800 */
[----:B----4-:R1:W-:Y:S01]  /*cbe0*/  STL [R1+0x5a0], R67 ;  /* 0x0005a04301007387 */ /* 0x0103e20000100800 */
[----:B---3--:R-:W-:-:S07]  /*cbf0*/  PRMT R80, RZ, 0x7610, R80 ;  /* 0x00007610ff507816 */ /* 0x008fce0000000050 */
[----:B0-----:R-:W-:Y:S02]  /*cc00*/  @!P0 IMAD.MOV.U32 R66, RZ, RZ, R15 ;  /* 0x000000ffff428224 */ /* 0x001fe400078e000f */
[----:B------:R-:W-:Y:S01]  /*cc10*/  VIADD R37, R31, 0xffffffce ;  /* 0xffffffce1f257836 */ /* 0x000fe20000000000 */
[----:B------:R-:W2:Y:S01]  /*cc20*/  LDL R15, [R1+0xc38] ;  /* 0x000c3800010f7983 */ /* 0x000ea20000100800 */
[----:B-1----:R-:W-:-:S03]  /*cc30*/  @!P0 IMAD.MOV.U32 R67, RZ, RZ, R14 ;  /* 0x000000ffff438224 */ /* 0x002fc600078e000e */
[----:B------:R-:W-:Y:S01]  /*cc40*/  ISETP.GE.U32.AND P3, PT, R37, 0x7fffff4f, PT ;  /* 0x7fffff4f2500780c */ /* 0x000fe20003f66070 */
[----:B------:R-:W3:Y:S04]  /*cc50*/  LDL R14, [R1+0xc34] ;  /* 0x000c3400010e7983 */ /* 0x000ee80000100800 */
[----:B------:R-:W4:Y:S01]  /*cc60*/  @!P0 LDG.E.U8 R80, desc[UR18][R66.64] ;  /* 0x0000001242508981 */ /* 0x000f22000c1e1100 */
[----:B------:R-:W-:-:S05]  /*cc70*/  VIADD R37, R31, 0xffffffc6 ;  /* 0xffffffc61f257836 */ /* 0x000fca0000000000 */
[----:B------:R-:W-:Y:S02]  /*cc80*/  ISETP.GE.U32.AND P1, PT, R37, 0x7fffff47, PT ;  /* 0x7fffff472500780c */ /* 0x000fe40003f26070 */
[----:B------:R-:W-:Y:S01]  /*cc90*/  PRMT R69, RZ, 0x7610, R69 ;  /* 0x00007610ff457816 */ /* 0x000fe20000000045 */
[----:B------:R-:W2:Y:S01]  /*cca0*/  LDL.LU.64 R66, [R1+0x17a0] ;  /* 0x0017a00001427983 */ /* 0x000ea20000300a00 */
[----:B------:R-:W-:Y:S01]  /*ccb0*/  @!P3 IMAD.MOV.U32 R81, RZ, RZ, R12 ;  /* 0x000000ffff51b224 */ /* 0x000fe200078e000c */
[----:B------:R-:W-:Y:S02]  /*ccc0*/  PRMT R68, RZ, 0x7610, R68 ;  /* 0x00007610ff447816 */ /* 0x000fe40000000044 */
[----:B----4-:R0:W-:Y:S01]  /*ccd0*/  STL [R1+0x590], R80 ;  /* 0x0005905001007387 */ /* 0x0101e20000100800 */
[----:B------:R-:W-:-:S03]  /*cce0*/  VIADD R37, R31, 0xffffffbe ;  /* 0xffffffbe1f257836 */ /* 0x000fc60000000000 */
[----:B------:R-:W4:Y:S01]  /*ccf0*/  LDL R12, [R1+0xc74] ;  /* 0x000c7400010c7983 */ /* 0x000f220000100800 */
[----:B0-----:R-:W-:Y:S01]  /*cd00*/  @!P3 IMAD.MOV.U32 R80, RZ, RZ, R13 ;  /* 0x000000ffff50b224 */ /* 0x001fe200078e000d */
[----:B------:R-:W-:Y:S02]  /*cd10*/  ISETP.GE.U32.AND P4, PT, R37, 0x7fffff3f, PT ;  /* 0x7fffff3f2500780c */ /* 0x000fe40003f86070 */
[----:B------:R-:W3:Y:S04]  /*cd20*/  LDL R13, [R1+0xc78] ;  /* 0x000c7800010d7983 */ /* 0x000ee80000100800 */
[----:B------:R0:W3:Y:S02]  /*cd30*/  @!P3 LDG.E.U8 R69, desc[UR18][R80.64] ;  /* 0x000000125045b981 */ /* 0x0000e4000c1e1100 */
[----:B0-----:R-:W-:-:S02]  /*cd40*/  @!P1 IMAD.MOV.U32 R80, RZ, RZ, R87 ;  /* 0x000000ffff509224 */ /* 0x001fc400078e0057 */
[----:B------:R-:W-:Y:S01]  /*cd50*/  @!P1 IMAD.MOV.U32 R81, RZ, RZ, R86 ;  /* 0x000000ffff519224 */ /* 0x000fe200078e0056 */
[----:B------:R-:W3:Y:S04]  /*cd60*/  LDL R87, [R1+0xcb8] ;  /* 0x000cb80001577983 */ /* 0x000ee80000100800 */
[----:B------:R-:W3:Y:S01]  /*cd70*/  @!P1 LDG.E.U8 R68, desc[UR18][R80.64] ;  /* 0x0000001250449981 */ /* 0x000ee2000c1e1100 */
[----:B------:R-:W-:-:S03]  /*cd80*/  VIADD R37, R31, 0xffffffb6 ;  /* 0xffffffb61f257836 */ /* 0x000fc60000000000 */
[----:B------:R-:W4:Y:S02]  /*cd90*/  LDL R86, [R1+0xcb4] ;  /* 0x000cb40001567983 */ /* 0x000f240000100800 */
[----:B------:R-:W-:Y:S02]  /*cda0*/  ISETP.GE.U32.AND P6, PT, R37, 0x7fffff37, PT ;  /* 0x7fffff372500780c */ /* 0x000fe40003fc6070 */
[----:B--2---:R-:W-:Y:S01]  /*cdb0*/  PRMT R67, RZ, 0x7610, R67 ;  /* 0x00007610ff437816 */ /* 0x004fe20000000043 */
[----:B------:R-:W2:Y:S01]  /*cdc0*/  LDL.LU R80, [R1+0x1798] ;  /* 0x0017980001507983 */ /* 0x000ea20000300800 */
[----:B------:R-:W-:-:S03]  /*cdd0*/  PRMT R66, RZ, 0x7610, R66 ;  /* 0x00007610ff427816 */ /* 0x000fc60000000042 */
[----:B---3--:R0:W-:Y:S04]  /*cde0*/  STL [R1+0x580], R68 ;  /* 0x0005804401007387 */ /* 0x0081e80000100800 */
[----:B------:R1:W-:Y:S01]  /*cdf0*/  STL [R1+0x58c], R69 ;  /* 0x00058c4501007387 */ /* 0x0003e20000100800 */
[----:B0-----:R-:W-:Y:S02]  /*ce00*/  @!P4 IMAD.MOV.U32 R68, RZ, RZ, R91 ;  /* 0x000000ffff44c224 */ /* 0x001fe400078e005b */
[----:B------:R-:W-:Y:S01]  /*ce10*/  VIADD R37, R31, 0xffffffae ;  /* 0xffffffae1f257836 */ /* 0x000fe20000000000 */
[----:B------:R-:W3:Y:S01]  /*ce20*/  LDL R91, [R1+0xcf8] ;  /* 0x000cf800015b7983 */ /* 0x000ee20000100800 */
[----:B-1----:R-:W-:-:S03]  /*ce30*/  @!P4 IMAD.MOV.U32 R69, RZ, RZ, R90 ;  /* 0x000000ffff45c224 */ /* 0x002fc600078e005a */
[----:B------:R-:W-:Y:S01]  /*ce40*/  ISETP.GE.U32.AND P5, PT, R37, 0x7fffff2f, PT ;  /* 0x7fffff2f2500780c */ /* 0x000fe20003fa6070 */
[----:B------:R-:W3:Y:S04]  /*ce50*/  LDL R90, [R1+0xcf4] ;  /* 0x000cf400015a7983 */ /* 0x000ee80000100800 */
[----:B------:R0:W3:Y:S02]  /*ce60*/  @!P4 LDG.E.U8 R67, desc[UR18][R68.64] ;  /* 0x000000124443c981 */ /* 0x0000e4000c1e1100 */
[----:B0-----:R-:W-:Y:S02]  /*ce70*/  @!P6 IMAD.MOV.U32 R68, RZ, RZ, R15 ;  /* 0x000000ffff44e224 */ /* 0x001fe400078e000f */
[----:B------:R-:W-:Y:S01]  /*ce80*/  @!P6 IMAD.MOV.U32 R69, RZ, RZ, R14 ;  /* 0x000000ffff45e224 */ /* 0x000fe200078e000e */
[----:B------:R-:W3:Y:S04]  /*ce90*/  LDL R15, [R1+0xd30] ;  /* 0x000d3000010f7983 */ /* 0x000ee80000100800 */
[----:B------:R-:W3:Y:S01]  /*cea0*/  @!P6 LDG.E.U8 R66, desc[UR18][R68.64] ;  /* 0x000000124442e981 */ /* 0x000ee2000c1e1100 */
[----:B--2---:R-:W-:-:S03]  /*ceb0*/  PRMT R80, RZ, 0x7610, R80 ;  /* 0x00007610ff507816 */ /* 0x004fc60000000050 */
[----:B------:R-:W2:Y:S04]  /*cec0*/  LDL R14, [R1+0xd2c] ;  /* 0x000d2c00010e7983 */ /* 0x000ea80000100800 */
[----:B------:R-:W2:Y:S04]  /*ced0*/  LDL.LU.64 R68, [R1+0x1790] ;  /* 0x0017900001447983 */ /* 0x000ea80000300a00 */
[----:B---3--:R0:W-:Y:S04]  /*cee0*/  STL [R1+0x560], R66 ;  /* 0x0005604201007387 */ /* 0x0081e80000100800 */
[----:B------:R4:W-:Y:S01]  /*cef0*/  STL [R1+0x57c], R67 ;  /* 0x00057c4301007387 */ /* 0x0009e20000100800 */
[----:B0-----:R-:W-:-:S03]  /*cf00*/  @!P5 IMAD.MOV.U32 R66, RZ, RZ, R13 ;  /* 0x000000ffff42d224 */ /* 0x001fc600078e000d */
[----:B------:R-:W3:Y:S01]  /*cf10*/  LDL R13, [R1+0xd68] ;  /* 0x000d6800010d7983 */ /* 0x000ee20000100800 */
[----:B----4-:R-:W-:-:S03]  /*cf20*/  @!P5 IMAD.MOV.U32 R67, RZ, RZ, R12 ;  /* 0x000000ffff43d224 */ /* 0x010fc600078e000c */
[----:B------:R-:W4:Y:S04]  /*cf30*/  LDL R12, [R1+0xd64] ;  /* 0x000d6400010c7983 */ /* 0x000f280000100800 */
[----:B------:R-:W2:Y:S04]  /*cf40*/  @!P5 LDG.E.U8 R80, desc[UR18][R66.64] ;  /* 0x000000124250d981 */ /* 0x000ea8000c1e1100 */
[----:B------:R-:W3:Y:S01]  /*cf50*/  LDL.LU.64 R66, [R1+0x1788] ;  /* 0x0017880001427983 */ /* 0x000ee20000300a00 */
[----:B------:R-:W-:-:S05]  /*cf60*/  VIADD R37, R31, 0xffffffa6 ;  /* 0xffffffa61f257836 */ /* 0x000fca0000000000 */
[----:B------:R-:W-:Y:S01]  /*cf70*/  ISETP.GE.U32.AND P0, PT, R37, 0x7fffff27, PT ;  /* 0x7fffff272500780c */ /* 0x000fe20003f06070 */
[----:B------:R-:W-:-:S05]  /*cf80*/  VIADD R37, R31, 0xffffff9e ;  /* 0xffffff9e1f257836 */ /* 0x000fca0000000000 */
[----:B------:R-:W-:-:S07]  /*cf90*/  ISETP.GE.U32.AND P3, PT, R37, 0x7fffff1f, PT ;  /* 0x7fffff1f2500780c */ /* 0x000fce0003f66070 */
[----:B------:R-:W-:Y:S01]  /*cfa0*/  @!P0 IMAD.MOV.U32 R81, RZ, RZ, R86 ;  /* 0x000000ffff518224 */ /* 0x000fe200078e0056 */
[----:B--2---:R0:W-:Y:S04]  /*cfb0*/  STL [R1+0x558], R80 ;  /* 0x0005585001007387 */ /* 0x0041e80000100800 */
[----:B------:R-:W2:Y:S01]  /*cfc0*/  LDL R86, [R1+0xd9c] ;  /* 0x000d9c0001567983 */ /* 0x000ea20000100800 */
[----:B---3--:R-:W-:Y:S01]  /*cfd0*/  PRMT R67, RZ, 0x7610, R67 ;  /* 0x00007610ff437816 */ /* 0x008fe20000000043 */
[----:B0-----:R-:W-:Y:S01]  /*cfe0*/  @!P0 IMAD.MOV.U32 R80, RZ, RZ, R87 ;  /* 0x000000ffff508224 */ /* 0x001fe200078e0057 */
[----:B------:R-:W-:Y:S01]  /*cff0*/  PRMT R66, RZ, 0x7610, R66 ;  /* 0x00007610ff427816 */ /* 0x000fe20000000042 */
[----:B------:R-:W3:Y:S04]  /*d000*/  LDL R87, [R1+0xda0] ;  /* 0x000da00001577983 */ /* 0x000ee80000100800 */
[----:B------:R0:W2:Y:S02]  /*d010*/  @!P0 LDG.E.U8 R67, desc[UR18][R80.64] ;  /* 0x0000001250438981 */ /* 0x0000a4000c1e1100 */
        /* <DEDUP_REMOVED lines=9> */
[----:B------:R1:W-:Y:S01]  /*d0b0*/  STL [R1+0x1c4], R67 ;  /* 0x0001c44301007387 */ /* 0x0003e20000100800 */
[----:B---3--:R-:W-:-:S07]  /*d0c0*/  PRMT R80, RZ, 0x7610, R80 ;  /* 0x00007610ff507816 */ /* 0x008fce0000000050 */
[----:B0-----:R-:W-:Y:S02]  /*d0d0*/  @!P1 IMAD.MOV.U32 R66, RZ, RZ, R15 ;  /* 0x000000ffff429224 */ /* 0x001fe400078e000f */
        /* <DEDUP_REMOVED lines=8> */
[----:B------:R-:W-:Y:S01]  /*d160*/  PRMT R69, RZ, 0x7610, R69 ;  /* 0x00007610ff457816 */ /* 0x000fe20000000045 */
[----:B------:R-:W3:Y:S01]  /*d170*/  LDL.LU.64 R66, [R1+0x1778] ;  /* 0x0017780001427983 */ /* 0x000ee20000300a00 */
[----:B----4-:R-:W-:Y:S01]  /*d180*/  @!P4 IMAD.MOV.U32 R81, RZ, RZ, R12 ;  /* 0x000000ffff51c224 */ /* 0x010fe200078e000c */
[----:B------:R-:W-:Y:S02]  /*d190*/  PRMT R68, RZ, 0x7610, R68 ;  /* 0x00007610ff447816 */ /* 0x000fe40000000044 */
[----:B--2---:R0:W-:Y:S01]  /*d1a0*/  STL [R1+0x548], R80 ;  /* 0x0005485001007387 */ /* 0x0041e20000100800 */
[----:B------:R-:W-:-:S03]  /*d1b0*/  VIADD R37, R31, 0xfffffffd ;  /* 0xfffffffd1f257836 */ /* 0x000fc60000000000 */
[----:B------:R-:W2:Y:S01]  /*d1c0*/  LDL R12, [R1+0x25c] ;  /* 0x00025c00010c7983 */ /* 0x000ea20000100800 */
[----:B0-----:R-:W-:Y:S01]  /*d1d0*/  @!P4 IMAD.MOV.U32 R80, RZ, RZ, R13 ;  /* 0x000000ffff50c224 */ /* 0x001fe200078e000d */
[----:B------:R-:W-:Y:S02]  /*d1e0*/  ISETP.GE.U32.AND P5, PT, R37, 0x7fffff7e, PT ;  /* 0x7fffff7e2500780c */ /* 0x000fe40003fa6070 */
[----:B------:R-:W4:Y:S04]  /*d1f0*/  LDL R13, [R1+0x260] ;  /* 0x00026000010d7983 */ /* 0x000f280000100800 */
[----:B------:R0:W2:Y:S02]  /*d200*/  @!P4 LDG.E.U8 R69, desc[UR18][R80.64] ;  /* 0x000000125045c981 */ /* 0x0000a4000c1e1100 */
[----:B0-----:R-:W-:-:S02]  /*d210*/  @!P6 IMAD.MOV.U32 R80, RZ, RZ, R87 ;  /* 0x000000ffff50e224 */ /* 0x001fc400078e0057 */
[----:B------:R-:W-:Y:S01]  /*d220*/  @!P6 IMAD.MOV.U32 R81, RZ, RZ, R86 ;  /* 0x000000ffff51e224 */ /* 0x000fe200078e0056 */
[----:B------:R-:W2:Y:S04]  /*d230*/  LDL R87, [R1+0xac0] ;  /* 0x000ac00001577983 */ /* 0x000ea80000100800 */
[----:B------:R-:W2:Y:S01]  /*d240*/  @!P6 LDG.E.U8 R68, desc[UR18][R80.64] ;  /* 0x000000125044e981 */ /* 0x000ea2000c1e1100 */
[----:B------:R-:W-:-:S03]  /*d250*/  VIADD R37, R31, 0xfffffff5 ;  /* 0xfffffff51f257836 */ /* 0x000fc60000000000 */
[----:B------:R-:W4:Y:S02]  /*d260*/  LDL R86, [R1+0xabc] ;  /* 0x000abc0001567983 */ /* 0x000f240000100800 */
[----:B------:R-:W-:Y:S02]  /*d270*/  ISETP.GE.U32.AND P0, PT, R37, 0x7fffff76, PT ;  /* 0x7fffff762500780c */ /* 0x000fe40003f06070 */
[----:B---3--:R-:W-:Y:S01]  /*d280*/  PRMT R67, RZ, 0x7610, R67 ;  /* 0x00007610ff437816 */ /* 0x008fe20000000043 */
[----:B------:R-:W3:Y:S01]  /*d290*/  LDL.LU R80, [R1+0x1770] ;  /* 0x0017700001507983 */ /* 0x000ee20000300800 */
[----:B------:R-:W-:-:S03]  /*d2a0*/  PRMT R66, RZ, 0x7610, R66 ;  /* 0x00007610ff427816 */ /* 0x000fc60000000042 */
[----:B--2---:R0:W-:Y:S04]  /*d2b0*/  STL [R1+0x520], R68 ;  /* 0x0005204401007387 */ /* 0x0041e80000100800 */
[----:B------:R1:W-:Y:S01]  /*d2c0*/  STL [R1+0x540], R69 ;  /* 0x0005404501007387 */ /* 0x0003e20000100800 */
[----:B0-----:R-:W-:Y:S02]  /*d2d0*/  @!P5 IMAD.MOV.U32 R68, RZ, RZ, R91 ;  /* 0x000000ffff44d224 */ /* 0x001fe400078e005b */
[----:B------:R-:W-:Y:S01]  /*d2e0*/  VIADD R37, R31, 0xffffffed ;  /* 0xffffffed1f257836 */ /* 0x000fe20000000000 */
[----:B------:R-:W2:Y:S01]  /*d2f0*/  LDL R91, [R1+0xb00] ;  /* 0x000b0000015b7983 */ /* 0x000ea20000100800 */
[----:B-1----:R-:W-:-:S03]  /*d300*/  @!P5 IMAD.MOV.U32 R69, RZ, RZ, R90 ;  /* 0x000000ffff45d224 */ /* 0x002fc600078e005a */
[----:B------:R-:W-:Y:S01]  /*d310*/  ISETP.GE.U32.AND P3, PT, R37, 0x7fffff6e, PT ;  /* 0x7fffff6e2500780c */ /* 0x000fe20003f66070 */
[----:B------:R-:W2:Y:S04]  /*d320*/  LDL R90, [R1+0xafc] ;  /* 0x000afc00015a7983 */ /* 0x000ea80000100800 */
[----:B------:R0:W2:Y:S02]  /*d330*/  @!P5 LDG.E.U8 R67, desc[UR18][R68.64] ;  /* 0x000000124443d981 */ /* 0x0000a4000c1e1100 */
[----:B0-----:R-:W-:Y:S02]  /*d340*/  @!P0 IMAD.MOV.U32 R68, RZ, RZ, R15 ;  /* 0x000000ffff448224 */ /* 0x001fe400078e000f */
[----:B------:R-:W-:Y:S01]  /*d350*/  @!P0 IMAD.MOV.U32 R69, RZ, RZ, R14 ;  /* 0x000000ffff458224 */ /* 0x000fe200078e000e */
[----:B------:R-:W2:Y:S04]  /*d360*/  LDL R15, [R1+0xb40] ;  /* 0x000b4000010f7983 */ /* 0x000ea80000100800 */
[----:B------:R-:W2:Y:S01]  /*d370*/  @!P0 LDG.E.U8 R66, desc[UR18][R68.64] ;  /* 0x0000001244428981 */ /* 0x000ea2000c1e1100 */
[----:B---3--:R-:W-:-:S03]  /*d380*/  PRMT R80, RZ, 0x7610, R80 ;  /* 0x00007610ff507816 */ /* 0x008fc60000000050 */
[----:B------:R-:W3:Y:S04]  /*d390*/  LDL R14, [R1+0xb3c] ;  /* 0x000b3c00010e7983 */ /* 0x000ee80000100800 */
[----:B------:R-:W3:Y:S04]  /*d3a0*/  LDL.LU.64 R68, [R1+0x1768] ;  /* 0x0017680001447983 */ /* 0x000ee80000300a00 */
[----:B--2---:R4:W-:Y:S04]  /*d3b0*/  STL [R1+0x518], R66 ;  /* 0x0005184201007387 */ /* 0x0049e80000100800 */
[----:B------:R0:W-:Y:S01]  /*d3c0*/  STL [R1+0x53c], R67 ;  /* 0x00053c4301007387 */ /* 0x0001e20000100800 */
[----:B----4-:R-:W-:-:S03]  /*d3d0*/  @!P3 IMAD.MOV.U32 R66, RZ, RZ, R13 ;  /* 0x000000ffff42b224 */ /* 0x010fc600078e000d */
[----:B------:R-:W2:Y:S01]  /*d3e0*/  LDL R13, [R1+0xb80] ;  /* 0x000b8000010d7983 */ /* 0x000ea20000100800 */
[----:B0-----:R-:W-:-:S03]  /*d3f0*/  @!P3 IMAD.MOV.U32 R67, RZ, RZ, R12 ;  /* 0x000000ffff43b224 */ /* 0x001fc600078e000c */
        /* <DEDUP_REMOVED lines=181> */
[----:B------:R-:W2:Y:S01]  /*df50*/  LDL R15, [R1+0xc48] ;  /* 0x000c4800010f7983 */ /* 0x000ea20000100800 */
[----:B-1----:R-:W-:-:S03]  /*df60*/  @!P1 IMAD.MOV.U32 R67, RZ, RZ, R14 ;  /* 0x000000ffff439224 */ /* 0x002fc600078e000e */
[----:B------:R-:W3:Y:S04]  /*df70*/  LDL R14, [R1+0xc44] ;  /* 0x000c4400010e7983 */ /* 0x000ee80000100800 */
[----:B------:R-:W2:Y:S04]  /*df80*/  @!P1 LDG.E.U8 R80, desc[UR18][R66.64] ;  /* 0x0000001242509981 */ /* 0x000ea8000c1e1100 */
[----:B------:R-:W3:Y:S01]  /*df90*/  LDL.LU.64 R66, [R1+0x1700] ;  /* 0x0017000001427983 */ /* 0x000ee20000300a00 */
[----:B------:R-:W-:-:S05]  /*dfa0*/  VIADD R37, R31, 0xffffffcc ;  /* 0xffffffcc1f257836 */ /* 0x000fca0000000000 */
[----:B------:R-:W-:Y:S01]  /*dfb0*/  ISETP.GE.U32.AND P4, PT, R37, 0x7fffff4d, PT ;  /* 0x7fffff4d2500780c */ /* 0x000fe20003f86070 */
[----:B------:R-:W-:-:S05]  /*dfc0*/  VIADD R37, R31, 0xffffffc4 ;  /* 0xffffffc41f257836 */ /* 0x000fca0000000000 */
[----:B------:R-:W-:Y:S01]  /*dfd0*/  ISETP.GE.U32.AND P6, PT, R37, 0x7fffff45, PT ;  /* 0x7fffff452500780c */ /* 0x000fe20003fc6070 */
[----:B------:R-:W-:Y:S01]  /*dfe0*/  VIADD R37, R31, 0xffffffbc ;  /* 0xffffffbc1f257836 */ /* 0x000fe20000000000 */
[----:B------:R-:W-:-:S04]  /*dff0*/  PRMT R71, RZ, 0x7610, R71 ;  /* 0x00007610ff477816 */ /* 0x000fc80000000047 */
[----:B------:R-:W-:Y:S01]  /*e000*/  ISETP.GE.U32.AND P5, PT, R37, 0x7fffff3d, PT ;  /* 0x7fffff3d2500780c */ /* 0x000fe20003fa6070 */
[----:B----4-:R-:W-:Y:S01]  /*e010*/  @!P4 IMAD.MOV.U32 R81, RZ, RZ, R12 ;  /* 0x000000ffff51c224 */ /* 0x010fe200078e000c */
[----:B--2---:R0:W-:Y:S01]  /*e020*/  STL [R1+0x49c], R80 ;  /* 0x00049c5001007387 */ /* 0x0041e20000100800 */
[----:B---3--:R-:W-:Y:S01]  /*e030*/  PRMT R67, RZ, 0x7610, R67 ;  /* 0x00007610ff437816 */ /* 0x008fe20000000043 */
[----:B0-----:R-:W-:Y:S01]  /*e040*/  @!P4 IMAD.MOV.U32 R80, RZ, RZ, R13 ;  /* 0x000000ffff50c224 */ /* 0x001fe200078e000d */
[----:B------:R-:W-:Y:S01]  /*e050*/  PRMT R66, RZ, 0x7610, R66 ;  /* 0x00007610ff427816 */ /* 0x000fe20000000042 */
[----:B------:R-:W-:Y:S01]  /*e060*/  VIADD R37, R31, 0xffffffb4 ;  /* 0xffffffb41f257836 */ /* 0x000fe20000000000 */
[----:B------:R-:W2:Y:S04]  /*e070*/  LDL R12, [R1+0xc84] ;  /* 0x000c8400010c7983 */ /* 0x000ea80000100800 */
[----:B------:R0:W3:Y:S04]  /*e080*/  @!P4 LDG.E.U8 R71, desc[UR18][R80.64] ;  /* 0x000000125047c981 */ /* 0x0000e8000c1e1100 */
[----:B------:R-:W2:Y:S01]  /*e090*/  LDL R13, [R1+0xc88] ;  /* 0x000c8800010d7983 */ /* 0x000ea20000100800 */
[----:B0-----:R-:W-:-:S02]  /*e0a0*/  @!P6 IMAD.MOV.U32 R80, RZ, RZ, R87 ;  /* 0x000000ffff50e224 */ /* 0x001fc400078e0057 */
[----:B------:R-:W-:Y:S01]  /*e0b0*/  @!P6 IMAD.MOV.U32 R81, RZ, RZ, R86 ;  /* 0x000000ffff51e224 */ /* 0x000fe200078e0056 */
[----:B------:R-:W-:Y:S01]  /*e0c0*/  ISETP.GE.U32.AND P0, PT, R37, 0x7fffff35, PT ;  /* 0x7fffff352500780c */ /* 0x000fe20003f06070 */
[----:B------:R-:W4:Y:S04]  /*e0d0*/  LDL R86, [R1+0xcc4] ;  /* 0x000cc40001567983 */ /* 0x000f280000100800 */
[----:B------:R0:W2:Y:S01]  /*e0e0*/  @!P6 LDG.E.U8 R67, desc[UR18][R80.64] ;  /* 0x000000125043e981 */ /* 0x0000a2000c1e1100 */
[----:B------:R-:W-:-:S03]  /*e0f0*/  PRMT R10, RZ, 0x7610, R10 ;  /* 0x00007610ff0a7816 */ /* 0x000fc6000000000a */
[----:B------:R-:W2:Y:S01]  /*e100*/  LDL R87, [R1+0xcc8] ;  /* 0x000cc80001577983 */ /* 0x000ea20000100800 */
[----:B0-----:R-:W-:Y:S02]  /*e110*/  @!P5 IMAD.MOV.U32 R80, RZ, RZ, R91 ;  /* 0x000000ffff50d224 */ /* 0x001fe400078e005b */
[----:B------:R-:W-:Y:S01]  /*e120*/  @!P5 IMAD.MOV.U32 R81, RZ, RZ, R90 ;  /* 0x000000ffff51d224 */ /* 0x000fe200078e005a */
[----:B------:R-:W2:Y:S04]  /*e130*/  LDL R91, [R1+0xd08] ;  /* 0x000d0800015b7983 */ /* 0x000ea80000100800 */
[----:B------:R-:W2:Y:S04]  /*e140*/  @!P5 LDG.E.U8 R66, desc[UR18][R80.64] ;  /* 0x000000125042d981 */ /* 0x000ea8000c1e1100 */
[----:B------:R-:W3:Y:S04]  /*e150*/  LDL R90, [R1+0xd04] ;  /* 0x000d0400015a7983 */ /* 0x000ee80000100800 */
[----:B------:R-:W3:Y:S01]  /*e160*/  LDL.LU R80, [R1+0x16f8] ;  /* 0x0016f80001507983 */ /* 0x000ee20000300800 */
[----:B------:R-:W-:-:S05]  /*e170*/  VIADD R37, R31, 0xffffffac ;  /* 0xffffffac1f257836 */ /* 0x000fca0000000000 */
[----:B------:R-:W-:Y:S01]  /*e180*/  ISETP.GE.U32.AND P3, PT, R37, 0x7fffff2d, PT ;  /* 0x7fffff2d2500780c */ /* 0x000fe20003f66070 */
[----:B--2---:R0:W-:Y:S04]  /*e190*/  STL [R1+0x490], R66 ;  /* 0x0004904201007387 */ /* 0x0041e80000100800 */
[----:B------:R1:W-:Y:S01]  /*e1a0*/  STL [R1+0x494], R67 ;  /* 0x0004944301007387 */ /* 0x0003e20000100800 */
[----:B0-----:R-:W-:-:S07]  /*e1b0*/  @!P0 IMAD.MOV.U32 R66, RZ, RZ, R15 ;  /* 0x000000ffff428224 */ /* 0x001fce00078e000f */
[-C--:B------:R-:W-:Y:S01]  /*e1c0*/  @!P3 LOP3.LUT R13, R13, R12.reuse, RZ, 0x3c, !PT ;  /* 0x0000000c0d0db212 */ /* 0x080fe200078e3cff */
[----:B------:R-:W2:Y:S01]  /*e1d0*/  LDL R15, [R1+0xd40] ;  /* 0x000d4000010f7983 */ /* 0x000ea20000100800 */
[----:B-1----:R-:W-:Y:S02]  /*e1e0*/  @!P0 IMAD.MOV.U32 R67, RZ, RZ, R14 ;  /* 0x000000ffff438224 */ /* 0x002fe400078e000e */
[----:B------:R-:W-:Y:S01]  /*e1f0*/  @!P3 LOP3.LUT R12, R13, R12, RZ, 0x3c, !PT ;  /* 0x0000000c0d0cb212 */ /* 0x000fe200078e3cff */
[----:B------:R-:W2:Y:S04]  /*e200*/  LDL R14, [R1+0xd3c] ;  /* 0x000d3c00010e7983 */ /* 0x000ea80000100800 */
[----:B------:R-:W2:Y:S01]  /*e210*/  @!P0 LDG.E.U8 R10, desc[UR18][R66.64] ;  /* 0x00000012420a8981 */ /* 0x000ea2000c1e1100 */
[----:B---3--:R-:W-:-:S02]  /*e220*/  PRMT R80, RZ, 0x7610, R80 ;  /* 0x00007610ff507816 */ /* 0x008fc40000000050 */
[----:B------:R-:W-:-:S05]  /*e230*/  @!P3 LOP3.LUT R13, R13, R12, RZ, 0x3c, !PT ;  /* 0x0000000c0d0db212 */ /* 0x000fca00078e3cff */
[----:B------:R-:W3:Y:S04]  /*e240*/  @!P3 LDG.E.U8 R80, desc[UR18][R12.64] ;  /* 0x000000120c50b981 */ /* 0x000ee8000c1e1100 */
[----:B------:R-:W3:Y:S04]  /*e250*/  LDL.LU.64 R66, [R1+0x16f0] ;  /* 0x0016f00001427983 */ /* 0x000ee80000300a00 */
[----:B------:R0:W-:Y:S02]  /*e260*/  STL [R1+0x498], R71 ;  /* 0x0004984701007387 */ /* 0x0001e40000100800 */
[----:B0-----:R-:W-:-:S02]  /*e270*/  IMAD.MOV.U32 R71, RZ, RZ, R11 ;  /* 0x000000ffff477224 */ /* 0x001fc400078e000b */
[----:B------:R-:W-:Y:S01]  /*e280*/  VIADD R37, R31, 0xffffffa4 ;  /* 0xffffffa41f257836 */ /* 0x000fe20000000000 */
[----:B--2---:R0:W-:Y:S04]  /*e290*/  STL [R1+0x48c], R10 ;  /* 0x00048c0a01007387 */ /* 0x0041e80000100800 */
[----:B------:R-:W2:Y:S04]  /*e2a0*/  LDL R11, [R1+0xd78] ;  /* 0x000d7800010b7983 */ /* 0x000ea80000100800 */
[----:B0-----:R-:W2:Y:S01]  /*e2b0*/  LDL R10, [R1+0xd74] ;  /* 0x000d7400010a7983 */ /* 0x001ea20000100800 */
[----:B------:R-:W-:Y:S01]  /*e2c0*/  ISETP.GE.U32.AND P1, PT, R37, 0x7fffff25, PT ;  /* 0x7fffff252500780c */ /* 0x000fe20003f26070 */
[----:B------:R-:W-:Y:S01]  /*e2d0*/  VIADD R37, R31, 0xffffff9c ;  /* 0xffffff9c1f257836 */ /* 0x000fe20000000000 */
[----:B------:R-:W-:Y:S01]  /*e2e0*/  PRMT R73, RZ, 0x7610, R73 ;  /* 0x00007610ff497816 */ /* 0x000fe20000000049 */
[----:B------:R-:W2:Y:S03]  /*e2f0*/  LDL.LU.64 R12, [R1+0x16e8] ;  /* 0x0016e800010c7983 */ /* 0x000ea60000300a00 */
[----:B------:R-:W-:Y:S01]  /*e300*/  ISETP.GE.U32.AND P4, PT, R37, 0x7fffff1d, PT ;  /* 0x7fffff1d2500780c */ /* 0x000fe20003f86070 */
[----:B------:R-:W-:-:S05]  /*e310*/  VIADD R37, R31, 0xffffff94 ;  /* 0xffffff941f257836 */ /* 0x000fca0000000000 */
[----:B------:R-:W-:Y:S01]  /*e320*/  ISETP.GE.U32.AND P6, PT, R37, 0x7fffff15, PT ;  /* 0x7fffff152500780c */ /* 0x000fe20003fc6070 */
[----:B------:R-:W-:-:S05]  /*e330*/  VIADD R37, R31, 0xffffff8c ;  /* 0xffffff8c1f257836 */ /* 0x000fca0000000000 */
[----:B------:R-:W-:Y:S02]  /*e340*/  ISETP.GE.U32.AND P5, PT, R37, 0x7fffff0d, PT ;  /* 0x7fffff0d2500780c */ /* 0x000fe40003fa6070 */
[-C--:B------:R-:W-:Y:S01]  /*e350*/  @!P4 LOP3.LUT R91, R91, R90.reuse, RZ, 0x3c, !PT ;  /* 0x0000005a5b5bc212 */ /* 0x080fe200078e3cff */
[----:B---3--:R0:W-:Y:S03]  /*e360*/  STL [R1+0x488], R80 ;  /* 0x0004885001007387 */ /* 0x0081e60000100800 */
[----:B------:R-:W-:Y:S02]  /*e370*/  @!P4 LOP3.LUT R90, R91, R90, RZ, 0x3c, !PT ;  /* 0x0000005a5b5ac212 */ /* 0x000fe400078e3cff */
[----:B------:R-:W-:Y:S01]  /*e380*/  @!P6 LOP3.LUT R15, R15, R14, RZ, 0x3c, !PT ;  /* 0x0000000e0f0fe212 */ /* 0x000fe200078e3cff */
[----:B------:R-:W-:Y:S01]  /*e390*/  IMAD.MOV.U32 R81, RZ, RZ, R82 ;  /* 0x000000ffff517224 */ /* 0x000fe200078e0052 */
[----:B------:R-:W-:Y:S01]  /*e3a0*/  PRMT R75, RZ, 0x7610, R75 ;  /* 0x00007610ff4b7816 */ /* 0x000fe2000000004b */
[----:B------:R-:W-:Y:S01]  /*e3b0*/  @!P1 IMAD.MOV.U32 R82, RZ, RZ, R87 ;  /* 0x000000ffff529224 */ /* 0x000fe200078e0057 */
[----:B------:R-:W-:Y:S01]  /*e3c0*/  @!P4 LOP3.LUT R91, R91, R90, RZ, 0x3c, !PT ;  /* 0x0000005a5b5bc212 */ /* 0x000fe200078e3cff */
[----:B0-----:R-:W-:Y:S01]  /*e3d0*/  IMAD.MOV.U32 R80, RZ, RZ, R83 ;  /* 0x000000ffff507224 */ /* 0x001fe200078e0053 */
[----:B------:R-:W-:Y:S01]  /*e3e0*/  @!P6 LOP3.LUT R14, R15, R14, RZ, 0x3c, !PT ;  /* 0x0000000e0f0ee212 */ /* 0x000fe200078e3cff */
[----:B----4-:R-:W-:Y:S01]  /*e3f0*/  @!P1 IMAD.MOV.U32 R83, RZ, RZ, R86 ;  /* 0x000000ffff539224 */ /* 0x010fe200078e0056 */
[----:B------:R-:W-:Y:S01]  /*e400*/  PRMT R70, RZ, 0x7610, R70 ;  /* 0x00007610ff467816 */ /* 0x000fe20000000046 */
[----:B------:R-:W3:Y:S01]  /*e410*/  @!P4 LDG.E.U8 R73, desc[UR18][R90.64] ;  /* 0x000000125a49c981 */ /* 0x000ee2000c1e1100 */
[----:B------:R-:W-:-:S02]  /*e420*/  PRMT R69, RZ, 0x7610, R69 ;  /* 0x00007610ff457816 */ /* 0x000fc40000000045 */
[----:B------:R-:W-:Y:S01]  /*e430*/  @!P6 LOP3.LUT R15, R15, R14, RZ, 0x3c, !PT ;  /* 0x0000000e0f0fe212 */ /* 0x000fe200078e3cff */
[----:B------:R0:W4:Y:S04]  /*e440*/  @!P1 LDG.E.U8 R75, desc[UR18][R82.64] ;  /* 0x00000012524b9981 */ /* 0x000128000c1e1100 */
[----:B------:R-:W4:Y:S04]  /*e450*/  @!P6 LDG.E.U8 R70, desc[UR18][R14.64] ;  /* 0x000000120e46e981 */ /* 0x000f28000c1e1100 */
[----:B------:R-:W4:Y:S04]  /*e460*/  LDL R90, [R1+0x22c] ;  /* 0x00022c00015a7983 */ /* 0x000f280000100800 */
[----:B------:R-:W4:Y:S04]  /*e470*/  LDL R91, [R1+0x230] ;  /* 0x00023000015b7983 */ /* 0x000f280000100800 */
[----:B------:R-:W4:Y:S04]  /*e480*/  LDL R86, [R1+0xdac] ;  /* 0x000dac0001567983 */ /* 0x000f280000100800 */
[----:B------:R-:W4:Y:S01]  /*e490*/  LDL R87, [R1+0xdb0] ;  /* 0x000db00001577983 */ /* 0x000f220000100800 */
[----:B0-----:R-:W-:-:S02]  /*e4a0*/  IMAD.MOV.U32 R83, RZ, RZ, R88 ;  /* 0x000000ffff537224 */ /* 0x001fc400078e0058 */
[----:B------:R-:W-:Y:S01]  /*e4b0*/  IMAD.MOV.U32 R82, RZ, RZ, R89 ;  /* 0x000000ffff527224 */ /* 0x000fe200078e0059 */
[----:B------:R-:W4:Y:S04]  /*e4c0*/  LDL R88, [R1+0x1ec] ;  /* 0x0001ec0001587983 */ /* 0x000f280000100800 */
[----:B------:R-:W4:Y:S01]  /*e4d0*/  LDL R89, [R1+0x1f0] ;  /* 0x0001f00001597983 */ /* 0x000f220000100800 */
[----:B------:R-:W-:-:S03]  /*e4e0*/  VIADD R37, R31, 0xffffff84 ;  /* 0xffffff841f257836 */ /* 0x000fc60000000000 */
[----:B------:R-:W4:Y:S01]  /*e4f0*/  LDL.LU.64 R14, [R1+0x16e0] ;  /* 0x0016e000010e7983 */ /* 0x000f220000300a00 */
[----:B--2---:R-:W-:-:S04]  /*e500*/  @!P5 LOP3.LUT R11, R11, R10, RZ, 0x3c, !PT ;  /* 0x0000000a0b0bd212 */ /* 0x004fc800078e3cff */
[----:B------:R-:W-:-:S04]  /*e510*/  @!P5 LOP3.LUT R10, R11, R10, RZ, 0x3c, !PT ;  /* 0x0000000a0b0ad212 */ /* 0x000fc800078e3cff */
[----:B------:R-:W-:-:S05]  /*e520*/  @!P5 LOP3.LUT R11, R11, R10, RZ, 0x3c, !PT ;  /* 0x0000000a0b0bd212 */ /* 0x000fca00078e3cff */
[----:B------:R-:W2:Y:S01]  /*e530*/  @!P5 LDG.E.U8 R69, desc[UR18][R10.64] ;  /* 0x000000120a45d981 */ /* 0x000ea2000c1e1100 */
[----:B------:R-:W-:Y:S01]  /*e540*/  ISETP.GE.U32.AND P0, PT, R37, 0x7fffff05, PT ;  /* 0x7fffff052500780c */ /* 0x000fe20003f06070 */
[----:B------:R-:W-:-:S05]  /*e550*/  VIADD R37, R31, 0xfffffffb ;  /* 0xfffffffb1f257836 */ /* 0x000fca0000000000 */
[----:B------:R-:W-:Y:S01]  /*e560*/  ISETP.GE.U32.AND P3, PT, R37, 0x7fffff7c, PT ;  /* 0x7fffff7c2500780c */ /* 0x000fe20003f66070 */
[----:B------:R-:W-:-:S05]  /*e570*/  VIADD R37, R31, 0xfffffff3 ;  /* 0xfffffff31f257836 */ /* 0x000fca0000000000 */
[----:B------:R-:W-:Y:S02]  /*e580*/  ISETP.GE.U32.AND P1, PT, R37, 0x7fffff74, PT ;  /* 0x7fffff742500780c */ /* 0x000fe40003f26070 */
[----:B------:R-:W-:Y:S01]  /*e590*/  PRMT R79, RZ, 0x7610, R79 ;  /* 0x00007610ff4f7816 */ /* 0x000fe2000000004f */
[----:B---3--:R0:W-:Y:S04]  /*e5a0*/  STL [R1+0x484], R73 ;  /* 0x0004844901007387 */ /* 0x0081e80000100800 */
[----:B----4-:R1:W-:Y:S01]  /*e5b0*/  STL [R1+0x480], R75 ;  /* 0x0004804b01007387 */ /* 0x0103e20000100800 */
[----:B0-----:R-:W-:-:S03]  /*e5c0*/  IMAD.MOV.U32 R73, RZ, RZ, R71 ;  /* 0x000000ffff497224 */ /* 0x001fc600078e0047 */
[----:B------:R-:W3:Y:S04]  /*e5d0*/  LDL R71, [R1+0xa90] ;  /* 0x000a900001477983 */ /* 0x000ee80000100800 */
[----:B-1----:R-:W4:Y:S01]  /*e5e0*/  LDL R75, [R1+0xa8c] ;  /* 0x000a8c00014b7983 */ /* 0x002f220000100800 */
[----:B------:R-:W-:-:S03]  /*e5f0*/  @!P1 LOP3.LUT R91, R91, R90, RZ, 0x3c, !PT ;  /* 0x0000005a5b5b9212 */ /* 0x000fc600078e3cff */
[----:B------:R-:W3:Y:S04]  /*e600*/  LDL.LU.64 R10, [R1+0x16d8] ;  /* 0x0016d800010a7983 */ /* 0x000ee80000300a00 */
[----:B------:R0:W-:Y:S01]  /*e610*/  STL [R1+0x47c], R70 ;  /* 0x00047c4601007387 */ /* 0x0001e20000100800 */
[----:B------:R-:W-:Y:S02]  /*e620*/  @!P1 LOP3.LUT R90, R91, R90, RZ, 0x3c, !PT ;  /* 0x0000005a5b5a9212 */ /* 0x000fe400078e3cff */
[----:B------:R-:W-:Y:S01]  /*e630*/  PRMT R76, RZ, 0x7610, R76 ;  /* 0x00007610ff4c7816 */ /* 0x000fe2000000004c */
[----:B0-----:R-:W-:Y:S02]  /*e640*/  IMAD.MOV.U32 R70, RZ, RZ, R80 ;  /* 0x000000ffff467224 */ /* 0x001fe400078e0050 */
[----:B------:R-:W-:Y:S01]  /*e650*/  @!P0 IMAD.MOV.U32 R80, RZ, RZ, R87 ;  /* 0x000000ffff508224 */ /* 0x000fe200078e0057 */
[----:B------:R-:W-:-:S02]  /*e660*/  PRMT R77, RZ, 0x7610, R77 ;  /* 0x00007610ff4d7816 */ /* 0x000fc4000000004d */
[----:B------:R-:W-:-:S05]  /*e670*/  @!P1 LOP3.LUT R91, R91, R90, RZ, 0x3c, !PT ;  /* 0x0000005a5b5b9212 */ /* 0x000fca00078e3cff */
[----:B------:R-:W3:Y:S04]  /*e680*/  @!P1 LDG.E.U8 R76, desc[UR18][R90.64] ;  /* 0x000000125a4c9981 */ /* 0x000ee8000c1e1100 */
[----:B--2---:R0:W-:Y:S04]  /*e690*/  STL [R1+0x478], R69 ;  /* 0x0004784501007387 */ /* 0x0041e80000100800 */
[----:B------:R-:W2:Y:S01]  /*e6a0*/  LDL R87, [R1+0xad0] ;  /* 0x000ad00001577983 */ /* 0x000ea20000100800 */
[----:B0-----:R-:W-:Y:S02]  /*e6b0*/  IMAD.MOV.U32 R69, RZ, RZ, R81 ;  /* 0x000000ffff457224 */ /* 0x001fe400078e0051 */
[----:B------:R-:W-:-:S02]  /*e6c0*/  @!P0 IMAD.MOV.U32 R81, RZ, RZ, R86 ;  /* 0x000000ffff518224 */ /* 0x000fc400078e0056 */
[----:B------:R-:W2:Y:S04]  /*e6d0*/  LDL R86, [R1+0xacc] ;  /* 0x000acc0001567983 */ /* 0x000ea80000100800 */
[----:B------:R0:W4:Y:S02]  /*e6e0*/  @!P0 LDG.E.U8 R79, desc[UR18][R80.64] ;  /* 0x00000012504f8981 */ /* 0x000124000c1e1100 */
[----:B0-----:R-:W-:Y:S02]  /*e6f0*/  IMAD.MOV.U32 R81, RZ, RZ, R82 ;  /* 0x000000ffff517224 */ /* 0x001fe400078e0052 */
[----:B------:R-:W-:Y:S02]  /*e700*/  IMAD.MOV.U32 R80, RZ, RZ, R83 ;  /* 0x000000ffff507224 */ /* 0x000fe400078e0053 */
[----:B------:R-:W-:-:S02]  /*e710*/  @!P3 IMAD.MOV.U32 R82, RZ, RZ, R89 ;  /* 0x000000ffff52b224 */ /* 0x000fc400078e0059 */
[----:B------:R-:W-:Y:S01]  /*e720*/  @!P3 IMAD.MOV.U32 R83, RZ, RZ, R88 ;  /* 0x000000ffff53b224 */ /* 0x000fe200078e0058 */
[----:B------:R-:W4:Y:S04]  /*e730*/  LDL R89, [R1+0xb10] ;  /* 0x000b100001597983 */ /* 0x000f280000100800 */
[----:B------:R-:W4:Y:S04]  /*e740*/  LDL R88, [R1+0xb0c] ;  /* 0x000b0c0001587983 */ /* 0x000f280000100800 */
[----:B------:R-:W4:Y:S04]  /*e750*/  @!P3 LDG.E.U8 R77, desc[UR18][R82.64] ;  /* 0x00000012524db981 */ /* 0x000f28000c1e1100 */
[----:B------:R-:W4:Y:S04]  /*e760*/  LDL R82, [R1+0xb4c] ;  /* 0x000b4c0001527983 */ /* 0x000f280000100800 */
[----:B------:R-:W4:Y:S01]  /*e770*/  LDL R83, [R1+0xb50] ;  /* 0x000b500001537983 */ /* 0x000f220000100800 */
[----:B------:R-:W-:Y:S01]  /*e780*/  VIADD R37, R31, 0xffffffeb ;  /* 0xffffffeb1f257836 */ /* 0x000fe20000000000 */
[----:B------:R-:W-:-:S02]  /*e790*/  PRMT R72, RZ, 0x7610, R72 ;  /* 0x00007610ff487816 */ /* 0x000fc40000000048 */
[----:B------:R-:W4:Y:S02]  /*e7a0*/  LDL.LU.64 R90, [R1+0x16d0] ;  /* 0x0016d000015a7983 */ /* 0x000f240000300a00 */
[----:B------:R-:W-:Y:S01]  /*e7b0*/  ISETP.GE.U32.AND P4, PT, R37, 0x7fffff6c, PT ;  /* 0x7fffff6c2500780c */ /* 0x000fe20003f86070 */
[----:B------:R-:W-:-:S05]  /*e7c0*/  VIADD R37, R31, 0xffffffe3 ;  /* 0xffffffe31f257836 */ /* 0x000fca0000000000 */
[----:B------:R-:W-:Y:S01]  /*e7d0*/  ISETP.GE.U32.AND P6, PT, R37, 0x7fffff64, PT ;  /* 0x7fffff642500780c */ /* 0x000fe20003fc6070 */
[----:B------:R-:W-:-:S05]  /*e7e0*/  VIADD R37, R31, 0xffffffdb ;  /* 0xffffffdb1f257836 */ /* 0x000fca0000000000 */
[----:B------:R-:W-:Y:S01]  /*e7f0*/  ISETP.GE.U32.AND P5, PT, R37, 0x7fffff5c, PT ;  /* 0x7fffff5c2500780c */ /* 0x000fe20003fa6070 */
[----:B------:R-:W-:-:S05]  /*e800*/  VIADD R37, R31, 0xffffffd3 ;  /* 0xffffffd31f257836 */ /* 0x000fca0000000000 */
[----:B------:R-:W-:Y:S01]  /*e810*/  ISETP.GE.U32.AND P0, PT, R37, 0x7fffff54, PT ;  /* 0x7fffff542500780c */ /* 0x000fe20003f06070 */
[----:B---3--:R0:W-:Y:S01]  /*e820*/  STL [R1+0x45c], R76 ;  /* 0x00045c4c01007387 */ /* 0x0081e20000100800 */
[----:B------:R-:W-:Y:S02]  /*e830*/  PRMT R66, RZ, 0x7610, R66 ;  /* 0x00007610ff427816 */ /* 0x000fe40000000042 */
[----:B------:R-:W-:Y:S01]  /*e840*/  PRMT R67, RZ, 0x7610, R67 ;  /* 0x00007610ff437816 */ /* 0x000fe20000000043 */
[----:B0-----:R-:W-:Y:S01]  /*e850*/  @!P4 IMAD.MOV.U32 R76, RZ, RZ, R71 ;  /* 0x000000ffff4cc224 */ /* 0x001fe200078e0047 */
[----:B------:R-:W-:Y:S02]  /*e860*/  PRMT R78, RZ, 0x7610, R78 ;  /* 0x00007610ff4e7816 */ /* 0x000fe4000000004e */
[----:B--2---:R-:W-:-:S04]  /*e870*/  @!P6 LOP3.LUT R87, R87, R86, RZ, 0x3c, !PT ;  /* 0x000000565757e212 */ /* 0x004fc800078e3cff */
[----:B------:R-:W-:-:S04]  /*e880*/  @!P6 LOP3.LUT R86, R87, R86, RZ, 0x3c, !PT ;  /* 0x000000565756e212 */ /* 0x000fc800078e3cff */
[----:B------:R-:W-:-:S05]  /*e890*/  @!P6 LOP3.LUT R87, R87, R86, RZ, 0x3c, !PT ;  /* 0x000000565757e212 */ /* 0x000fca00078e3cff */
[----:B------:R-:W2:Y:S01]  /*e8a0*/  @!P6 LDG.E.U8 R67, desc[UR18][R86.64] ;  /* 0x000000125643e981 */ /* 0x000ea2000c1e1100 */
[----:B----4-:R-:W-:-:S03]  /*e8b0*/  @!P5 LOP3.LUT R89, R89, R88, RZ, 0x3c, !PT ;  /* 0x000000585959d212 */ /* 0x010fc600078e3cff */
[----:B------:R0:W-:Y:S01]  /*e8c0*/  STL [R1+0x474], R77 ;  /* 0x0004744d01007387 */ /* 0x0001e20000100800 */
[----:B------:R-:W-:-:S04]  /*e8d0*/  @!P5 LOP3.LUT R88, R89, R88, RZ, 0x3c, !PT ;  /* 0x000000585958d212 */ /* 0x000fc800078e3cff */
[----:B------:R-:W-:Y:S01]  /*e8e0*/  @!P5 LOP3.LUT R89, R89, R88, RZ, 0x3c, !PT ;  /* 0x000000585959d212 */ /* 0x000fe200078e3cff */
[----:B0-----:R-:W-:-:S04]  /*e8f0*/  @!P4 IMAD.MOV.U32 R77, RZ, RZ, R75 ;  /* 0x000000ffff4dc224 */ /* 0x001fc800078e004b */
[----:B------:R-:W3:Y:S01]  /*e900*/  @!P5 LDG.E.U8 R66, desc[UR18][R88.64] ;  /* 0x000000125842d981 */ /* 0x000ee2000c1e1100 */
[----:B------:R-:W-:-:S03]  /*e910*/  @!P0 LOP3.LUT R83, R83, R82, RZ, 0x3c, !PT ;  /* 0x0000005253538212 */ /* 0x000fc600078e3cff */
[----:B------:R-:W4:Y:S01]  /*e920*/  @!P4 LDG.E.U8 R72, desc[UR18][R76.64] ;  /* 0x000000124c48c981 */ /* 0x000f22000c1e1100 */
[----:B------:R-:W-:-:S04]  /*e930*/  @!P0 LOP3.LUT R82, R83, R82, RZ, 0x3c, !PT ;  /* 0x0000005253528212 */ /* 0x000fc800078e3cff */
[----:B------:R-:W-:Y:S01]  /*e940*/  @!P0 LOP3.LUT R83, R83, R82, RZ, 0x3c, !PT ;  /* 0x0000005253538212 */ /* 0x000fe200078e3cff */
[----:B------:R0:W-:Y:S04]  /*e950*/  STL [R1+0x460], R79 ;  /* 0x0004604f01007387 */ /* 0x0001e80000100800 */
[----:B------:R-:W2:Y:S04]  /*e960*/  @!P0 LDG.E.U8 R78, desc[UR18][R82.64] ;  /* 0x00000012524e8981 */ /* 0x000ea8000c1e1100 */
[----:B------:R-:W2:Y:S04]  /*e970*/  LDL R71, [R1+0xb90] ;  /* 0x000b900001477983 */ /* 0x000ea80000100800 */
[----:B0-----:R-:W2:Y:S01]  /*e980*/  LDL R79, [R1+0xb8c] ;  /* 0x000b8c00014f7983 */ /* 0x001ea20000100800 */
[----:B------:R-:W-:-:S03]  /*e990*/  VIADD R37, R31, 0xffffffcb ;  /* 0xffffffcb1f257836 */ /* 0x000fc60000000000 */
[----:B------:R-:W2:Y:S02]  /*e9a0*/  LDL R76, [R1+0xbcc] ;  /* 0x000bcc00014c7983 */ /* 0x000ea40000100800 */
[----:B------:R-:W-:Y:S02]  /*e9b0*/  ISETP.GE.U32.AND P3, PT, R37, 0x7fffff4c, PT ;  /* 0x7fffff4c2500780c */ /* 0x000fe40003f66070 */
[----:B------:R-:W2:Y:S01]  /*e9c0*/  LDL R77, [R1+0xbd0] ;  /* 0x000bd000014d7983 */ /* 0x000ea20000100800 */
[----:B------:R-:W-:-:S03]  /*e9d0*/  IMAD.MOV.U32 R75, RZ, RZ, R80 ;  /* 0x000000ffff4b7224 */ /* 0x000fc600078e0050 */
[----:B------:R-:W2:Y:S01]  /*e9e0*/  LDL.LU.64 R86, [R1+0x16c8] ;  /* 0x0016c80001567983 */ /* 0x000ea20000300a00 */
[----:B------:R-:W-:-:S03]  /*e9f0*/  PRMT R68, RZ, 0x7610, R68 ;  /* 0x00007610ff447816 */ /* 0x000fc60000000044 */
[----:B----4-:R0:W-:Y:S04]  /*ea00*/  STL [R1+0x458], R72 ;  /* 0x0004584801007387 */ /* 0x0101e80000100800 */
[----:B------:R-:W4:Y:S01]  /*ea10*/  LDL R80, [R1+0xc0c] ;  /* 0x000c0c0001507983 */ /* 0x000f220000100800 */
[----:B0-----:R-:W-:-:S03]  /*ea20*/  IMAD.MOV.U32 R72, RZ, RZ, R81 ;  /* 0x000000ffff487224 */ /* 0x001fc600078e0051 */
[----:B------:R-:W4:Y:S04]  /*ea30*/  LDL R81, [R1+0xc10] ;  /* 0x000c100001517983 */ /* 0x000f280000100800 */
[----:B------:R-:W4:Y:S04]  /*ea40*/  LDL.LU.64 R88, [R1+0x16c0] ;  /* 0x0016c00001587983 */ /* 0x000f280000300a00 */
[----:B---3--:R0:W-:Y:S04]  /*ea50*/  STL [R1+0x450], R66 ;  /* 0x0004504201007387 */ /* 0x0081e80000100800 */
[----:B0-----:R-:W3:Y:S04]  /*ea60*/  LDL R66, [R1+0xc4c] ;  /* 0x000c4c0001427983 */ /* 0x001ee80000100800 */
[----:B--2---:R0:W-:Y:S04]  /*ea70*/  STL [R1+0x454], R67 ;  /* 0x0004544301007387 */ /* 0x0041e80000100800 */
[----:B0-----:R-:W3:Y:S04]  /*ea80*/  LDL R67, [R1+0xc50] ;  /* 0x000c500001437983 */ /* 0x001ee80000100800 */
[----:B------:R-:W2:Y:S04]  /*ea90*/  LDL.LU.64 R82, [R1+0x16b8] ;  /* 0x0016b80001527983 */ /* 0x000ea80000300a00 */
[----:B------:R0:W-:Y:S02]  /*eaa0*/  STL [R1+0x44c], R78 ;  /* 0x00044c4e01007387 */ /* 0x0001e40000100800 */
[----:B0-----:R-:W-:-:S05]  /*eab0*/  @!P3 IMAD.MOV.U32 R78, RZ, RZ, R71 ;  /* 0x000000ffff4eb224 */ /* 0x001fca00078e0047 */
[----:B------:R-:W2:Y:S01]  /*eac0*/  @!P3 LDG.E.U8 R68, desc[UR18][R78.64] ;  /* 0x000000124e44b981 */ /* 0x000ea2000c1e1100 */
[----:B------:R-:W-:Y:S02]  /*ead0*/  IMAD.MOV.U32 R71, RZ, RZ, R69 ;  /* 0x000000ffff477224 */ /* 0x000fe400078e0045 */
[----:B------:R-:W-:-:S05]  /*eae0*/  VIADD R37, R31, 0xffffffc3 ;  /* 0xffffffc31f257836 */ /* 0x000fca0000000000 */
[----:B------:R-:W-:Y:S01]  /*eaf0*/  ISETP.GE.U32.AND P1, PT, R37, 0x7fffff44, PT ;  /* 0x7fffff442500780c */ /* 0x000fe20003f26070 */
[----:B------:R-:W-:-:S05]  /*eb00*/  VIADD R37, R31, 0xffffffbb ;  /* 0xffffffbb1f257836 */ /* 0x000fca0000000000 */
[----:B------:R-:W-:Y:S01]  /*eb10*/  ISETP.GE.U32.AND P4, PT, R37, 0x7fffff3c, PT ;  /* 0x7fffff3c2500780c */ /* 0x000fe20003f86070 */
[----:B------:R-:W-:Y:S01]  /*eb20*/  VIADD R37, R31, 0xffffffb3 ;  /* 0xffffffb31f257836 */ /* 0x000fe20000000000 */
[----:B--2---:R0:W-:Y:S04]  /*eb30*/  STL [R1+0x448], R68 ;  /* 0x0004484401007387 */ /* 0x0041e80000100800 */
[----:B------:R-:W2:Y:S01]  /*eb40*/  LDL R69, [R1+0xc90] ;  /* 0x000c900001457983 */ /* 0x000ea20000100800 */
[----:B------:R-:W-:-:S06]  /*eb50*/  ISETP.GE.U32.AND P6, PT, R37, 0x7fffff34, PT ;  /* 0x7fffff342500780c */ /* 0x000fcc0003fc6070 */
[----:B----4-:R-:W-:Y:S01]  /*eb60*/  @!P4 LOP3.LUT R81, R81, R80, RZ, 0x3c, !PT ;  /* 0x000000505151c212 */ /* 0x010fe200078e3cff */
[----:B------:R-:W4:Y:S04]  /*eb70*/  LDL R78, [R1+0xccc] ;  /* 0x000ccc00014e7983 */ /* 0x000f280000100800 */
[----:B0-----:R-:W2:Y:S01]  /*eb80*/  LDL R68, [R1+0xc8c] ;  /* 0x000c8c0001447983 */ /* 0x001ea20000100800 */
[----:B------:R-:W-:Y:S01]  /*eb90*/  VIADD R37, R31, 0xffffffab ;  /* 0xffffffab1f257836 */ /* 0x000fe20000000000 */
[----:B------:R-:W-:Y:S02]  /*eba0*/  @!P1 LOP3.LUT R77, R77, R76, RZ, 0x3c, !PT ;  /* 0x0000004c4d4d9212 */ /* 0x000fe400078e3cff */
[----:B------:R-:W-:Y:S01]  /*ebb0*/  PRMT R64, RZ, 0x7610, R64 ;  /* 0x00007610ff407816 */ /* 0x000fe20000000040 */
[----:B------:R-:W4:Y:S01]  /*ebc0*/  LDL R79, [R1+0xcd0] ;  /* 0x000cd000014f7983 */ /* 0x000f220000100800 */
[----:B------:R-:W-:-:S02]  /*ebd0*/  ISETP.GE.U32.AND P5, PT, R37, 0x7fffff2c, PT ;  /* 0x7fffff2c2500780c */ /* 0x000fc40003fa6070 */
[----:B------:R-:W-:Y:S02]  /*ebe0*/  @!P4 LOP3.LUT R80, R81, R80, RZ, 0x3c, !PT ;  /* 0x000000505150c212 */ /* 0x000fe400078e3cff */
[----:B---3--:R-:W-:Y:S02]  /*ebf0*/  @!P6 LOP3.LUT R67, R67, R66, RZ, 0x3c, !PT ;  /* 0x000000424343e212 */ /* 0x008fe400078e3cff */
[----:B------:R-:W-:Y:S02]  /*ec00*/  @!P1 LOP3.LUT R76, R77, R76, RZ, 0x3c, !PT ;  /* 0x0000004c4d4c9212 */ /* 0x000fe400078e3cff */
[----:B------:R-:W-:Y:S02]  /*ec10*/  @!P4 LOP3.LUT R81, R81, R80, RZ, 0x3c, !PT ;  /* 0x000000505151c212 */ /* 0x000fe400078e3cff */
[----:B------:R-:W-:Y:S02]  /*ec20*/  PRMT R65, RZ, 0x7610, R65 ;  /* 0x00007610ff417816 */ /* 0x000fe40000000041 */
[----:B------:R-:W-:Y:S01]  /*ec30*/  @!P6 LOP3.LUT R66, R67, R66, RZ, 0x3c, !PT ;  /* 0x000000424342e212 */ /* 0x000fe200078e3cff */
[----:B------:R-:W3:Y:S01]  /*ec40*/  @!P4 LDG.E.U8 R64, desc[UR18][R80.64] ;  /* 0x000000125040c981 */ /* 0x000ee2000c1e1100 */
[----:B------:R-:W-:-:S02]  /*ec50*/  @!P1 LOP3.LUT R77, R77, R76, RZ, 0x3c, !PT ;  /* 0x0000004c4d4d9212 */ /* 0x000fc400078e3cff */
[----:B------:R-:W-:Y:S02]  /*ec60*/  PRMT R63, RZ, 0x7610, R63 ;  /* 0x00007610ff3f7816 */ /* 0x000fe4000000003f */
[----:B------:R-:W-:Y:S01]  /*ec70*/  @!P6 LOP3.LUT R67, R67, R66, RZ, 0x3c, !PT ;  /* 0x000000424343e212 */ /* 0x000fe200078e3cff */
[----:B------:R0:W4:Y:S01]  /*ec80*/  @!P1 LDG.E.U8 R65, desc[UR18][R76.64] ;  /* 0x000000124c419981 */ /* 0x000122000c1e1100 */
[----:B------:R-:W-:-:S03]  /*ec90*/  PRMT R74, RZ, 0x7610, R74 ;  /* 0x00007610ff4a7816 */ /* 0x000fc6000000004a */
[----:B------:R-:W4:Y:S01]  /*eca0*/  @!P6 LDG.E.U8 R63, desc[UR18][R66.64] ;  /* 0x00000012423fe981 */ /* 0x000f22000c1e1100 */
[----:B------:R-:W-:-:S03]  /*ecb0*/  VIADD R37, R31, 0xffffffa3 ;  /* 0xffffffa31f257836 */ /* 0x000fc60000000000 */
[----:B------:R-:W4:Y:S01]  /*ecc0*/  LDL.LU.64 R80, [R1+0x16b0] ;  /* 0x0016b00001507983 */ /* 0x000f220000300a00 */
[----:B--2---:R-:W-:-:S04]  /*ecd0*/  @!P5 LOP3.LUT R69, R69, R68, RZ, 0x3c, !PT ;  /* 0x000000444545d212 */ /* 0x004fc800078e3cff */
[----:B------:R-:W-:-:S04]  /*ece0*/  @!P5 LOP3.LUT R68, R69, R68, RZ, 0x3c, !PT ;  /* 0x000000444544d212 */ /* 0x000fc800078e3cff */
[----:B------:R-:W-:-:S05]  /*ecf0*/  @!P5 LOP3.LUT R69, R69, R68, RZ, 0x3c, !PT ;  /* 0x000000444545d212 */ /* 0x000fca00078e3cff */
[----:B------:R-:W2:Y:S01]  /*ed00*/  @!P5 LDG.E.U8 R74, desc[UR18][R68.64] ;  /* 0x00000012444ad981 */ /* 0x000ea2000c1e1100 */
[----:B------:R-:W-:-:S03]  /*ed10*/  ISETP.GE.U32.AND P0, PT, R37, 0x7fffff24, PT ;  /* 0x7fffff242500780c */ /* 0x000fc60003f06070 */
[----:B---3--:R1:W-:Y:S01]  /*ed20*/  STL [R1+0x440], R64 ;  /* 0x0004404001007387 */ /* 0x0083e20000100800 */
[----:B0-----:R-:W-:Y:S02]  /*ed30*/  IMAD.MOV.U32 R77, RZ, RZ, R72 ;  /* 0x000000ffff4d7224 */ /* 0x001fe400078e0048 */
[----:B------:R-:W-:Y:S01]  /*ed40*/  IMAD.MOV.U32 R76, RZ, RZ, R75 ;  /* 0x000000ffff4c7224 */ /* 0x000fe200078e004b */
[----:B-1----:R-:W3:Y:S06]  /*ed50*/  LDL R64, [R1+0xd0c] ;  /* 0x000d0c0001407983 */ /* 0x002eec0000100800 */
[----:B----4-:R-:W-:Y:S01]  /*ed60*/  @!P0 LOP3.LUT R79, R79, R78, RZ, 0x3c, !PT ;  /* 0x0000004e4f4f8212 */ /* 0x010fe200078e3cff */
[----:B------:R0:W-:Y:S01]  /*ed70*/  STL [R1+0x444], R65 ;  /* 0x0004444101007387 */ /* 0x0001e20000100800 */
[----:B------:R-:W-:-:S02]  /*ed80*/  IMAD.MOV.U32 R75, RZ, RZ, R70 ;  /* 0x000000ffff4b7224 */ /* 0x000fc400078e0046 */
[----:B------:R-:W-:Y:S01]  /*ed90*/  @!P0 LOP3.LUT R78, R79, R78, RZ, 0x3c, !PT ;  /* 0x0000004e4f4e8212 */ /* 0x000fe200078e3cff */
[----:B0-----:R-:W3:Y:S04]  /*eda0*/  LDL R65, [R1+0xd10] ;  /* 0x000d100001417983 */ /* 0x001ee80000100800 */
[----:B------:R-:W4:Y:S04]  /*edb0*/  LDL.LU.64 R66, [R1+0x16a8] ;  /* 0x0016a80001427983 */ /* 0x000f280000300a00 */
[----:B------:R0:W-:Y:S04]  /*edc0*/  STL [R1+0x43c], R63 ;  /* 0x00043c3f01007387 */ /* 0x0001e80000100800 */
[----:B------:R-:W4:Y:S04]  /*edd0*/  LDL R72, [R1+0xd48] ;  /* 0x000d480001487983 */ /* 0x000f280000100800 */
[----:B0-----:R-:W4:Y:S04]  /*ede0*/  LDL R63, [R1+0xd44] ;  /* 0x000d4400013f7983 */ /* 0x001f280000100800 */
[----:B------:R-:W4:Y:S01]  /*edf0*/  LDL.LU.64 R68, [R1+0x16a0] ;  /* 0x0016a00001447983 */ /* 0x000f220000300a00 */
[----:B------:R-:W-:-:S02]  /*ee00*/  PRMT R62, RZ, 0x7610, R62 ;  /* 0x00007610ff3e7816 */ /* 0x000fc4000000003e */
[----:B------:R-:W-:-:S05]  /*ee10*/  @!P0 LOP3.LUT R79, R79, R78, RZ, 0x3c, !PT ;  /* 0x0000004e4f4f8212 */ /* 0x000fca00078e3cff */
[----:B------:R-:W4:Y:S04]  /*ee20*/  @!P0 LDG.E.U8 R62, desc[UR18][R78.64] ;  /* 0x000000124e3e8981 */ /* 0x000f28000c1e1100 */
[----:B--2---:R0:W-:Y:S04]  /*ee30*/  STL [R1+0x420], R74 ;  /* 0x0004204a01007387 */ /* 0x0041e80000100800 */
[----:B------:R-:W2:Y:S01]  /*ee40*/  LDL R70, [R1+0xd7c] ;  /* 0x000d7c0001467983 */ /* 0x000ea20000100800 */
[----:B------:R-:W-:Y:S01]  /*ee50*/  VIADD R37, R31, 0xffffff9b ;  /* 0xffffff9b1f257836 */ /* 0x000fe20000000000 */
[----:B------:R-:W-:-:S02]  /*ee60*/  PRMT R61, RZ, 0x7610, R61 ;  /* 0x00007610ff3d7816 */ /* 0x000fc4000000003d */
[----:B------:R-:W2:Y:S01]  /*ee70*/  LDL R78, [R1+0xdb4] ;  /* 0x000db400014e7983 */ /* 0x000ea20000100800 */
[----:B0-----:R-:W-:-:S03]  /*ee80*/  IMAD.MOV.U32 R74, RZ, RZ, R71 ;  /* 0x000000ffff4a7224 */ /* 0x001fc600078e0047 */
[----:B------:R-:W2:Y:S01]  /*ee90*/  LDL R71, [R1+0xd80] ;  /* 0x000d800001477983 */ /* 0x000ea20000100800 */
[----:B------:R-:W-:Y:S01]  /*eea0*/  ISETP.GE.U32.AND P3, PT, R37, 0x7fffff1c, PT ;  /* 0x7fffff1c2500780c */ /* 0x000fe20003f66070 */
[----:B------:R-:W-:Y:S01]  /*eeb0*/  VIADD R37, R31, 0xffffff93 ;  /* 0xffffff931f257836 */ /* 0x000fe20000000000 */
[----:B------:R-:W-:Y:S01]  /*eec0*/  PRMT R47, RZ, 0x7610, R47 ;  /* 0x00007610ff2f7816 */ /* 0x000fe2000000002f */
[----:B------:R-:W2:Y:S03]  /*eed0*/  LDL R79, [R1+0xdb8] ;  /* 0x000db800014f7983 */ /* 0x000ea60000100800 */
[----:B------:R-:W-:Y:S01]  /*eee0*/  ISETP.GE.U32.AND P1, PT, R37, 0x7fffff14, PT ;  /* 0x7fffff142500780c */ /* 0x000fe20003f26070 */
[----:B------:R-:W-:-:S05]  /*eef0*/  VIADD R37, R31, 0xffffff8b ;  /* 0xffffff8b1f257836 */ /* 0x000fca0000000000 */
[----:B------:R-:W-:Y:S02]  /*ef00*/  ISETP.GE.U32.AND P4, PT, R37, 0x7fffff0c, PT ;  /* 0x7fffff0c2500780c */ /* 0x000fe40003f86070 */
[----:B---3--:R-:W-:-:S04]  /*ef10*/  @!P3 LOP3.LUT R65, R65, R64, RZ, 0x3c, !PT ;  /* 0x000000404141b212 */ /* 0x008fc800078e3cff */
[----:B------:R-:W-:-:S04]  /*ef20*/  @!P3 LOP3.LUT R64, R65, R64, RZ, 0x3c, !PT ;  /* 0x000000404140b212 */ /* 0x000fc800078e3cff */
[----:B------:R-:W-:Y:S02]  /*ef30*/  @!P3 LOP3.LUT R65, R65, R64, RZ, 0x3c, !PT ;  /* 0x000000404141b212 */ /* 0x000fe400078e3cff */
[----:B------:R-:W-:-:S03]  /*ef40*/  PRMT R51, RZ, 0x7610, R51 ;  /* 0x00007610ff337816 */ /* 0x000fc60000000033 */
[----:B------:R-:W3:Y:S04]  /*ef50*/  @!P3 LDG.E.U8 R61, desc[UR18][R64.64] ;  /* 0x00000012403db981 */ /* 0x000ee8000c1e1100 */
[----:B------:R-:W3:Y:S04]  /*ef60*/  LDL R64, [R1+0x1f4] ;  /* 0x0001f40001407983 */ /* 0x000ee80000100800 */
[----:B------:R-:W3:Y:S04]  /*ef70*/  LDL R65, [R1+0x1f8] ;  /* 0x0001f80001417983 */ /* 0x000ee80000100800 */
[----:B----4-:R0:W-:Y:S02]  /*ef80*/  STL [R1+0x41c], R62 ;  /* 0x00041c3e01007387 */ /* 0x0101e40000100800 */
[----:B0-----:R-:W-:-:S02]  /*ef90*/  @!P1 IMAD.MOV.U32 R62, RZ, RZ, R72 ;  /* 0x000000ffff3e9224 */ /* 0x001fc400078e0048 */
[----:B------:R-:W4:Y:S04]  /*efa0*/  LDL R72, [R1+0x234] ;  /* 0x0002340001487983 */ /* 0x000f280000100800 */
[----:B------:R0:W3:Y:S01]  /*efb0*/  @!P1 LDG.E.U8 R51, desc[UR18][R62.64] ;  /* 0x000000123e339981 */ /* 0x0000e2000c1e1100 */
[----:B--2---:R-:W-:-:S04]  /*efc0*/  @!P4 LOP3.LUT R71, R71, R70, RZ, 0x3c, !PT ;  /* 0x000000464747c212 */ /* 0x004fc800078e3cff */
[----:B------:R-:W-:-:S04]  /*efd0*/  @!P4 LOP3.LUT R70, R71, R70, RZ, 0x3c, !PT ;  /* 0x000000464746c212 */ /* 0x000fc800078e3cff */
[----:B------:R-:W-:-:S05]  /*efe0*/  @!P4 LOP3.LUT R71, R71, R70, RZ, 0x3c, !PT ;  /* 0x000000464747c212 */ /* 0x000fca00078e3cff */
[----:B------:R-:W2:Y:S01]  /*eff0*/  @!P4 LDG.E.U8 R47, desc[UR18][R70.64] ;  /* 0x00000012462fc981 */ /* 0x000ea2000c1e1100 */
[----:B0-----:R-:W-:-:S03]  /*f000*/  IMAD.MOV.U32 R63, RZ, RZ, R73 ;  /* 0x000000ffff3f7224 */ /* 0x001fc600078e0049 */
[----:B------:R-:W4:Y:S04]  /*f010*/  LDL R73, [R1+0x238] ;  /* 0x0002380001497983 */ /* 0x000f280000100800 */
[----:B------:R-:W4:Y:S01]  /*f020*/  LDL.LU.64 R70, [R1+0x1698] ;  /* 0x0016980001467983 */ /* 0x000f220000300a00 */
[----:B------:R-:W-:-:S05]  /*f030*/  VIADD R37, R31, 0xffffff83 ;  /* 0xffffff831f257836 */ /* 0x000fca0000000000 */
[----:B------:R-:W-:Y:S01]  /*f040*/  ISETP.GE.U32.AND P6, PT, R37, 0x7fffff04, PT ;  /* 0x7fffff042500780c */ /* 0x000fe20003fc6070 */
[----:B------:R-:W-:-:S05]  /*f050*/  VIADD R37, R31, 0xfffffffa ;  /* 0xfffffffa1f257836 */ /* 0x000fca0000000000 */
[----:B------:R-:W-:Y:S01]  /*f060*/  ISETP.GE.U32.AND P5, PT, R37, 0x7fffff7b, PT ;  /* 0x7fffff7b2500780c */ /* 0x000fe20003fa6070 */
[----:B--2---:R0:W-:Y:S04]  /*f070*/  STL [R1+0x410], R47 ;  /* 0x0004102f01007387 */ /* 0x0041e80000100800 */
[----:B---3--:R1:W-:Y:S01]  /*f080*/  STL [R1+0x414], R51 ;  /* 0x0004143301007387 */ /* 0x0083e20000100800 */
[----:B0-----:R-:W-:-:S03]  /*f090*/  IMAD.MOV.U32 R47, RZ, RZ, R74 ;  /* 0x000000ffff2f7224 */ /* 0x001fc600078e004a */
[----:B------:R-:W2:Y:S01]  /*f0a0*/  LDL R74, [R1+0xa94] ;  /* 0x000a9400014a7983 */ /* 0x000ea20000100800 */
[----:B-1----:R-:W-:-:S03]  /*f0b0*/  IMAD.MOV.U32 R51, RZ, RZ, R75 ;  /* 0x000000ffff337224 */ /* 0x002fc600078e004b */
[----:B------:R-:W2:Y:S01]  /*f0c0*/  LDL R75, [R1+0xa98] ;  /* 0x000a9800014b7983 */ /* 0x000ea20000100800 */
[----:B------:R-:W-:Y:S01]  /*f0d0*/  @!P6 LOP3.LUT R79, R79, R78, RZ, 0x3c, !PT ;  /* 0x0000004e4f4fe212 */ /* 0x000fe200078e3cff */
[----:B------:R-:W-:Y:S01]  /*f0e0*/  VIADD R37, R31, 0xfffffff2 ;  /* 0xfffffff21f257836 */ /* 0x000fe20000000000 */
[----:B------:R-:W-:Y:S02]  /*f0f0*/  @!P5 LOP3.LUT R65, R65, R64, RZ, 0x3c, !PT ;  /* 0x000000404141d212 */ /* 0x000fe400078e3cff */
[----:B------:R-:W-:Y:S02]  /*f100*/  @!P6 LOP3.LUT R78, R79, R78, RZ, 0x3c, !PT ;  /* 0x0000004e4f4ee212 */ /* 0x000fe400078e3cff */
[----:B------:R-:W-:Y:S02]  /*f110*/  PRMT R59, RZ, 0x7610, R59 ;  /* 0x00007610ff3b7816 */ /* 0x000fe4000000003b */
[----:B------:R-:W-:Y:S01]  /*f120*/  ISETP.GE.U32.AND P0, PT, R37, 0x7fffff73, PT ;  /* 0x7fffff732500780c */ /* 0x000fe20003f06070 */
[----:B------:R-:W-:Y:S01]  /*f130*/  VIADD R37, R31, 0xffffffea ;  /* 0xffffffea1f257836 */ /* 0x000fe20000000000 */
[----:B------:R-:W-:-:S02]  /*f140*/  @!P6 LOP3.LUT R79, R79, R78, RZ, 0x3c, !PT ;  /* 0x0000004e4f4fe212 */ /* 0x000fc400078e3cff */
[C---:B------:R-:W-:Y:S02]  /*f150*/  @!P5 LOP3.LUT R64, R65.reuse, R64, RZ, 0x3c, !PT ;  /* 0x000000404140d212 */ /* 0x040fe400078e3cff */
[----:B------:R-:W-:Y:S01]  /*f160*/  PRMT R57, RZ, 0x7610, R57 ;  /* 0x00007610ff397816 */ /* 0x000fe20000000039 */
[----:B------:R0:W3:Y:S01]  /*f170*/  @!P6 LDG.E.U8 R59, desc[UR18][R78.64] ;  /* 0x000000124e3be981 */ /* 0x0000e2000c1e1100 */
[----:B------:R-:W-:Y:S02]  /*f180*/  @!P5 LOP3.LUT R65, R65, R64, RZ, 0x3c, !PT ;  /* 0x000000404141d212 */ /* 0x000fe400078e3cff */
[----:B------:R-:W-:Y:S01]  /*f190*/  ISETP.GE.U32.AND P3, PT, R37, 0x7fffff6b, PT ;  /* 0x7fffff6b2500780c */ /* 0x000fe20003f66070 */
[----:B------:R-:W-:Y:S04]  /*f1a0*/  STL [R1+0x418], R61 ;  /* 0x0004183d01007387 */ /* 0x000fe80000100800 */
[----:B------:R1:W3:Y:S01]  /*f1b0*/  @!P5 LDG.E.U8 R57, desc[UR18][R64.64] ;  /* 0x000000124039d981 */ /* 0x0002e2000c1e1100 */
[----:B0-----:R-:W-:-:S02]  /*f1c0*/  IMAD.MOV.U32 R79, RZ, RZ, R76 ;  /* 0x000000ffff4f7224 */ /* 0x001fc400078e004c */
[----:B------:R-:W-:Y:S01]  /*f1d0*/  IMAD.MOV.U32 R78, RZ, RZ, R77 ;  /* 0x000000ffff4e7224 */ /* 0x000fe200078e004d */
[----:B------:R-:W3:Y:S04]  /*f1e0*/  LDL R76, [R1+0xad4] ;  /* 0x000ad400014c7983 */ /* 0x000ee80000100800 */
[----:B------:R-:W3:Y:S04]  /*f1f0*/  LDL R77, [R1+0xad8] ;  /* 0x000ad800014d7983 */ /* 0x000ee80000100800 */
[----:B------:R-:W1:Y:S04]  /*f200*/  LDL R64, [R1+0xb14] ;  /* 0x000b140001407983 */ /* 0x000e680000100800 */
[----:B------:R-:W1:Y:S01]  /*f210*/  LDL R65, [R1+0xb18] ;  /* 0x000b180001417983 */ /* 0x000e620000100800 */
[----:B----4-:R-:W-:-:S02]  /*f220*/  @!P0 LOP3.LUT R73, R73, R72, RZ, 0x3c, !PT ;  /* 0x0000004849498212 */ /* 0x010fc400078e3cff */
[----:B------:R-:W-:Y:S02]  /*f230*/  PRMT R53, RZ, 0x7610, R53 ;  /* 0x00007610ff357816 */ /* 0x000fe40000000035 */
[C---:B------:R-:W-:Y:S02]  /*f240*/  @!P0 LOP3.LUT R72, R73.reuse, R72, RZ, 0x3c, !PT ;  /* 0x0000004849488212 */ /* 0x040fe400078e3cff */
[----:B------:R-:W-:Y:S02]  /*f250*/  PRMT R55, RZ, 0x7610, R55 ;  /* 0x00007610ff377816 */ /* 0x000fe40000000037 */
[----:B------:R-:W-:-:S05]  /*f260*/  @!P0 LOP3.LUT R73, R73, R72, RZ, 0x3c, !PT ;  /* 0x0000004849498212 */ /* 0x000fca00078e3cff */
[----:B------:R-:W4:Y:S01]  /*f270*/  @!P0 LDG.E.U8 R55, desc[UR18][R72.64] ;  /* 0x0000001248378981 */ /* 0x000f22000c1e1100 */
[----:B------:R-:W-:Y:S01]  /*f280*/  VIADD R37, R31, 0xffffffe2 ;  /* 0xffffffe21f257836 */ /* 0x000fe20000000000 */
[-C--:B--2---:R-:W-:Y:S02]  /*f290*/  @!P3 LOP3.LUT R75, R75, R74.reuse, RZ, 0x3c, !PT ;  /* 0x0000004a4b4bb212 */ /* 0x084fe400078e3cff */
[----:B------:R-:W2:Y:S02]  /*f2a0*/  LDL.LU.64 R72, [R1+0x1690] ;  /* 0x0016900001487983 */ /* 0x000ea40000300a00 */
[----:B------:R-:W-:-:S04]  /*f2b0*/  @!P3 LOP3.LUT R74, R75, R74, RZ, 0x3c, !PT ;  /* 0x0000004a4b4ab212 */ /* 0x000fc800078e3cff */
[----:B------:R-:W-:-:S05]  /*f2c0*/  @!P3 LOP3.LUT R75, R75, R74, RZ, 0x3c, !PT ;  /* 0x0000004a4b4bb212 */ /* 0x000fca00078e3cff */
[----:B------:R-:W2:Y:S01]  /*f2d0*/  @!P3 LDG.E.U8 R53, desc[UR18][R74.64] ;  /* 0x000000124a35b981 */ /* 0x000ea2000c1e1100 */
[----:B------:R-:W-:Y:S01]  /*f2e0*/  ISETP.GE.U32.AND P1, PT, R37, 0x7fffff63, PT ;  /* 0x7fffff632500780c */ /* 0x000fe20003f26070 */
[----:B------:R-:W-:-:S05]  /*f2f0*/  VIADD R37, R31, 0xffffffda ;  /* 0xffffffda1f257836 */ /* 0x000fca0000000000 */
[----:B------:R-:W-:Y:S02]  /*f300*/  ISETP.GE.U32.AND P4, PT, R37, 0x7fffff5b, PT ;  /* 0x7fffff5b2500780c */ /* 0x000fe40003f86070 */
[----:B------:R-:W-:-:S05]  /*f310*/  PRMT R43, RZ, 0x7610, R43 ;  /* 0x00007610ff2b7816 */ /* 0x000fca000000002b */
[----:B---3--:R-:W-:-:S04]  /*f320*/  @!P1 LOP3.LUT R77, R77, R76, RZ, 0x3c, !PT ;  /* 0x0000004c4d4d9212 */ /* 0x008fc800078e3cff */
[----:B------:R-:W-:Y:S02]  /*f330*/  @!P1 LOP3.LUT R76, R77, R76, RZ, 0x3c, !PT ;  /* 0x0000004c4d4c9212 */ /* 0x000fe400078e3cff */
[----:B-1----:R-:W-:Y:S02]  /*f340*/  @!P4 LOP3.LUT R65, R65, R64, RZ, 0x3c, !PT ;  /* 0x000000404141c212 */ /* 0x002fe400078e3cff */
[----:B------:R-:W-:Y:S02]  /*f350*/  @!P1 LOP3.LUT R77, R77, R76, RZ, 0x3c, !PT ;  /* 0x0000004c4d4d9212 */ /* 0x000fe400078e3cff */
[C---:B------:R-:W-:Y:S02]  /*f360*/  @!P4 LOP3.LUT R64, R65.reuse, R64, RZ, 0x3c, !PT ;  /* 0x000000404140c212 */ /* 0x040fe400078e3cff */
[----:B------:R-:W-:Y:S01]  /*f370*/  PRMT R60, RZ, 0x7610, R60 ;  /* 0x00007610ff3c7816 */ /* 0x000fe2000000003c */
[----:B------:R-:W3:Y:S01]  /*f380*/  @!P1 LDG.E.U8 R43, desc[UR18][R76.64] ;  /* 0x000000124c2b9981 */ /* 0x000ee2000c1e1100 */
[----:B------:R-:W-:-:S03]  /*f390*/  @!P4 LOP3.LUT R65, R65, R64, RZ, 0x3c, !PT ;  /* 0x000000404141c212 */ /* 0x000fc600078e3cff */
[----:B------:R0:W-:Y:S04]  /*f3a0*/  STL [R1+0x40c], R59 ;  /* 0x00040c3b01007387 */ /* 0x0001e80000100800 */
[----:B------:R-:W3:Y:S04]  /*f3b0*/  @!P4 LDG.E.U8 R60, desc[UR18][R64.64] ;  /* 0x00000012403cc981 */ /* 0x000ee8000c1e1100 */
[----:B------:R-:W3:Y:S04]  /*f3c0*/  LDL R62, [R1+0xb58] ;  /* 0x000b5800013e7983 */ /* 0x000ee80000100800 */
[----:B0-----:R-:W3:Y:S04]  /*f3d0*/  LDL R59, [R1+0xb54] ;  /* 0x000b5400013b7983 */ /* 0x001ee80000100800 */
[----:B------:R-:W3:Y:S04]  /*f3e0*/  LDL.LU.64 R74, [R1+0x1688] ;  /* 0x00168800014a7983 */ /* 0x000ee80000300a00 */
[----:B--2---:R-:W-:Y:S04]  /*f3f0*/  STL [R1+0x400], R53 ;  /* 0x0004003501007387 */ /* 0x004fe80000100800 */
[----:B------:R0:W-:Y:S04]  /*f400*/  STL [R1+0x408], R57 ;  /* 0x0004083901007387 */ /* 0x0001e80000100800 */
[----:B0-----:R-:W2:Y:S04]  /*f410*/  LDL R57, [R1+0xb94] ;  /* 0x000b940001397983 */ /* 0x001ea80000100800 */
[----:B----4-:R0:W-:Y:S04]  /*f420*/  STL [R1+0x404], R55 ;  /* 0x0004043701007387 */ /* 0x0101e80000100800 */
[----:B0-----:R-:W4:Y:S01]  /*f430*/  LDL R55, [R1+0xb98] ;  /* 0x000b980001377983 */ /* 0x001f220000100800 */
[----:B------:R-:W-:-:S02]  /*f440*/  VIADD R37, R31, 0xffffffd2 ;  /* 0xffffffd21f257836 */ /* 0x000fc40000000000 */
[----:B------:R-:W-:Y:S01]  /*f450*/  IMAD.MOV.U32 R53, RZ, RZ, R47 ;  /* 0x000000ffff357224 */ /* 0x000fe200078e002f */
[----:B------:R-:W4:Y:S02]  /*f460*/  LDL.LU.64 R76, [R1+0x1680] ;  /* 0x00168000014c7983 */ /* 0x000f240000300a00 */
[----:B------:R-:W-:Y:S01]  /*f470*/  ISETP.GE.U32.AND P6, PT, R37, 0x7fffff53, PT ;  /* 0x7fffff532500780c */ /* 0x000fe20003fc6070 */
[----:B------:R-:W-:Y:S01]  /*f480*/  VIADD R37, R31, 0xffffffca ;  /* 0xffffffca1f257836 */ /* 0x000fe20000000000 */
[----:B---3--:R0:W-:Y:S01]  /*f490*/  STL [R1+0x3fc], R43 ;  /* 0x0003fc2b01007387 */ /* 0x0081e20000100800 */
[----:B------:R-:W-:Y:S01]  /*f4a0*/  IMAD.MOV.U32 R47, RZ, RZ, R79 ;  /* 0x000000ffff2f7224 */ /* 0x000fe200078e004f */
[----:B------:R-:W-:Y:S02]  /*f4b0*/  PRMT R45, RZ, 0x7610, R45 ;  /* 0x00007610ff2d7816 */ /* 0x000fe4000000002d */
[----:B------:R-:W3:Y:S01]  /*f4c0*/  LDL R79, [R1+0xbd8] ;  /* 0x000bd800014f7983 */ /* 0x000ee20000100800 */
[----:B------:R-:W-:-:S03]  /*f4d0*/  ISETP.GE.U32.AND P5, PT, R37, 0x7fffff4b, PT ;  /* 0x7fffff4b2500780c */ /* 0x000fc60003fa6070 */
[----:B------:R-:W3:Y:S01]  /*f4e0*/  LDL R64, [R1+0xc14] ;  /* 0x000c140001407983 */ /* 0x000ee20000100800 */
[----:B0-----:R-:W-:-:S03]  /*f4f0*/  IMAD.MOV.U32 R43, RZ, RZ, R78 ;  /* 0x000000ffff2b7224 */ /* 0x001fc600078e004e */
[----:B------:R-:W3:Y:S04]  /*f500*/  LDL R78, [R1+0xbd4] ;  /* 0x000bd400014e7983 */ /* 0x000ee80000100800 */
[----:B------:R-:W3:Y:S01]  /*f510*/  LDL R65, [R1+0xc18] ;  /* 0x000c180001417983 */ /* 0x000ee20000100800 */
[----:B------:R-:W-:-:S03]  /*f520*/  @!P6 IMAD.MOV.U32 R61, RZ, RZ, R59 ;  /* 0x000000ffff3de224 */ /* 0x000fc600078e003b */
[----:B------:R0:W-:Y:S02]  /*f530*/  STL [R1+0x3e0], R60 ;  /* 0x0003e03c01007387 */ /* 0x0001e40000100800 */
[----:B0-----:R-:W-:-:S05]  /*f540*/  @!P6 IMAD.MOV.U32 R60, RZ, RZ, R62 ;  /* 0x000000ffff3ce224 */ /* 0x001fca00078e003e */
[----:B------:R2:W3:Y:S01]  /*f550*/  @!P6 LDG.E.U8 R45, desc[UR18][R60.64] ;  /* 0x000000123c2de981 */ /* 0x0004e2000c1e1100 */
[----:B------:R-:W-:Y:S01]  /*f560*/  PRMT R54, RZ, 0x7610, R54 ;  /* 0x00007610ff367816 */ /* 0x000fe20000000036 */
[----:B--2---:R-:W-:Y:S02]  /*f570*/  @!P5 IMAD.MOV.U32 R61, RZ, RZ, R57 ;  /* 0x000000ffff3dd224 */ /* 0x004fe400078e0039 */
[----:B----4-:R-:W-:-:S05]  /*f580*/  @!P5 IMAD.MOV.U32 R60, RZ, RZ, R55 ;  /* 0x000000ffff3cd224 */ /* 0x010fca00078e0037 */
[----:B------:R-:W2:Y:S01]  /*f590*/  @!P5 LDG.E.U8 R54, desc[UR18][R60.64] ;  /* 0x000000123c36d981 */ /* 0x000ea2000c1e1100 */
[----:B------:R-:W-:-:S05]  /*f5a0*/  VIADD R37, R31, 0xffffffc2 ;  /* 0xffffffc21f257836 */ /* 0x000fca0000000000 */
[----:B------:R-:W-:Y:S02]  /*f5b0*/  ISETP.GE.U32.AND P0, PT, R37, 0x7fffff43, PT ;  /* 0x7fffff432500780c */ /* 0x000fe40003f06070 */
[----:B------:R-:W-:-:S11]  /*f5c0*/  PRMT R49, RZ, 0x7610, R49 ;  /* 0x00007610ff317816 */ /* 0x000fd60000000031 */
[----:B---3--:R-:W-:-:S04]  /*f5d0*/  @!P0 LOP3.LUT R79, R79, R78, RZ, 0x3c, !PT ;  /* 0x0000004e4f4f8212 */ /* 0x008fc800078e3cff */
[----:B------:R-:W-:Y:S01]  /*f5e0*/  @!P0 LOP3.LUT R78, R79, R78, RZ, 0x3c, !PT ;  /* 0x0000004e4f4e8212 */ /* 0x000fe200078e3cff */
[----:B------:R0:W-:Y:S04]  /*f5f0*/  STL [R1+0x3dc], R45 ;  /* 0x0003dc2d01007387 */ /* 0x0001e80000100800 */
[----:B------:R-:W3:Y:S01]  /*f600*/  LDL R62, [R1+0xc54] ;  /* 0x000c5400013e7983 */ /* 0x000ee20000100800 */
[----:B0-----:R-:W-:-:S03]  /*f610*/  IMAD.MOV.U32 R45, RZ, RZ, R63 ;  /* 0x000000ffff2d7224 */ /* 0x001fc600078e003f */
[----:B------:R-:W3:Y:S01]  /*f620*/  LDL R63, [R1+0xc58] ;  /* 0x000c5800013f7983 */ /* 0x000ee20000100800 */
[----:B------:R-:W-:-:S05]  /*f630*/  @!P0 LOP3.LUT R79, R79, R78, RZ, 0x3c, !PT ;  /* 0x0000004e4f4f8212 */ /* 0x000fca00078e3cff */
[----:B------:R-:W4:Y:S04]  /*f640*/  @!P0 LDG.E.U8 R49, desc[UR18][R78.64] ;  /* 0x000000124e318981 */ /* 0x000f28000c1e1100 */
[----:B--2---:R0:W-:Y:S04]  /*f650*/  STL [R1+0x3d8], R54 ;  /* 0x0003d83601007387 */ /* 0x0041e80000100800 */
[----:B------:R-:W2:Y:S04]  /*f660*/  LDL R59, [R1+0xc98] ;  /* 0x000c9800013b7983 */ /* 0x000ea80000100800 */
[----:B------:R-:W2:Y:S01]  /*f670*/  LDL R61, [R1+0xc94] ;  /* 0x000c9400013d7983 */ /* 0x000ea20000100800 */
[----:B------:R-:W-:Y:S01]  /*f680*/  VIADD R37, R31, 0xffffffba ;  /* 0xffffffba1f257836 */ /* 0x000fe20000000000 */
[----:B------:R-:W-:-:S02]  /*f690*/  PRMT R42, RZ, 0x7610, R42 ;  /* 0x00007610ff2a7816 */ /* 0x000fc4000000002a */
[----:B------:R-:W-:Y:S01]  /*f6a0*/  PRMT R44, RZ, 0x7610, R44 ;  /* 0x00007610ff2c7816 */ /* 0x000fe2000000002c */
[----:B------:R-:W2:Y:S01]  /*f6b0*/  LDL.LU.64 R78, [R1+0x1678] ;  /* 0x00167800014e7983 */ /* 0x000ea20000300a00 */
[----:B------:R-:W-:Y:S01]  /*f6c0*/  ISETP.GE.U32.AND P3, PT, R37, 0x7fffff3b, PT ;  /* 0x7fffff3b2500780c */ /* 0x000fe20003f66070 */
[----:B------:R-:W-:-:S05]  /*f6d0*/  VIADD R37, R31, 0xffffffb2 ;  /* 0xffffffb21f257836 */ /* 0x000fca0000000000 */
[----:B------:R-:W-:Y:S01]  /*f6e0*/  ISETP.GE.U32.AND P1, PT, R37, 0x7fffff33, PT ;  /* 0x7fffff332500780c */ /* 0x000fe20003f26070 */
[----:B------:R-:W-:-:S05]  /*f6f0*/  VIADD R37, R31, 0xffffffaa ;  /* 0xffffffaa1f257836 */ /* 0x000fca0000000000 */
[----:B------:R-:W-:Y:S02]  /*f700*/  ISETP.GE.U32.AND P4, PT, R37, 0x7fffff2b, PT ;  /* 0x7fffff2b2500780c */ /* 0x000fe40003f86070 */
[----:B------:R-:W-:-:S04]  /*f710*/  @!P3 LOP3.LUT R65, R65, R64, RZ, 0x3c, !PT ;  /* 0x000000404141b212 */ /* 0x000fc800078e3cff */
[----:B------:R-:W-:-:S04]  /*f720*/  @!P3 LOP3.LUT R64, R65, R64, RZ, 0x3c, !PT ;  /* 0x000000404140b212 */ /* 0x000fc800078e3cff */
[----:B------:R-:W-:Y:S02]  /*f730*/  @!P3 LOP3.LUT R65, R65, R64, RZ, 0x3c, !PT ;  /* 0x000000404141b212 */ /* 0x000fe400078e3cff */
[----:B------:R-:W-:-:S03]  /*f740*/  PRMT R56, RZ, 0x7610, R56 ;  /* 0x00007610ff387816 */ /* 0x000fc60000000038 */
[----:B------:R-:W2:Y:S01]  /*f750*/  @!P3 LDG.E.U8 R42, desc[UR18][R64.64] ;  /* 0x00000012402ab981 */ /* 0x000ea2000c1e1100 */
[----:B---3--:R-:W-:-:S04]  /*f760*/  @!P1 LOP3.LUT R63, R63, R62, RZ, 0x3c, !PT ;  /* 0x0000003e3f3f9212 */ /* 0x008fc800078e3cff */
[----:B------:R-:W-:-:S04]  /*f770*/  @!P1 LOP3.LUT R62, R63, R62, RZ, 0x3c, !PT ;  /* 0x0000003e3f3e9212 */ /* 0x000fc800078e3cff */
[----:B------:R-:W-:Y:S01]  /*f780*/  @!P1 LOP3.LUT R63, R63, R62, RZ, 0x3c, !PT ;  /* 0x0000003e3f3f9212 */ /* 0x000fe200078e3cff */
[----:B0-----:R-:W-:Y:S01]  /*f790*/  IMAD.MOV.U32 R54, RZ, RZ, R53 ;  /* 0x000000ffff367224 */ /* 0x001fe200078e0035 */
[----:B----4-:R0:W-:Y:S04]  /*f7a0*/  STL [R1+0x3d4], R49 ;  /* 0x0003d43101007387 */ /* 0x0101e80000100800 */
[----:B------:R-:W3:Y:S04]  /*f7b0*/  @!P1 LDG.E.U8 R44, desc[UR18][R62.64] ;  /* 0x000000123e2c9981 */ /* 0x000ee8000c1e1100 */
[----:B------:R-:W4:Y:S04]  /*f7c0*/  LDL R53, [R1+0xcd8] ;  /* 0x000cd80001357983 */ /* 0x000f280000100800 */
[----:B------:R-:W4:Y:S01]  /*f7d0*/  LDL R57, [R1+0xcd4] ;  /* 0x000cd40001397983 */ /* 0x000f220000100800 */
[----:B--2---:R-:W-:-:S03]  /*f7e0*/  @!P4 IMAD.MOV.U32 R60, RZ, RZ, R59 ;  /* 0x000000ffff3cc224 */ /* 0x004fc600078e003b */
[----:B------:R-:W2:Y:S04]  /*f7f0*/  LDL.LU.64 R64, [R1+0x1670] ;  /* 0x0016700001407983 */ /* 0x000ea80000300a00 */
[----:B------:R-:W2:Y:S01]  /*f800*/  @!P4 LDG.E.U8 R56, desc[UR18][R60.64] ;  /* 0x000000123c38c981 */ /* 0x000ea2000c1e1100 */
[----:B------:R-:W-:-:S05]  /*f810*/  VIADD R37, R31, 0xffffffa2 ;  /* 0xffffffa21f257836 */ /* 0x000fca0000000000 */
[----:B------:R-:W-:Y:S01]  /*f820*/  ISETP.GE.U32.AND P6, PT, R37, 0x7fffff23, PT ;  /* 0x7fffff232500780c */ /* 0x000fe20003fc6070 */
[----:B------:R-:W-:Y:S02]  /*f830*/  IMAD.MOV.U32 R55, RZ, RZ, R51 ;  /* 0x000000ffff377224 */ /* 0x000fe400078e0033 */
[----:B------:R-:W-:Y:S02]  /*f840*/  IMAD.MOV.U32 R51, RZ, RZ, R43 ;  /* 0x000000ffff337224 */ /* 0x000fe400078e002b */
[----:B0-----:R-:W-:Y:S02]  /*f850*/  IMAD.MOV.U32 R49, RZ, RZ, R47 ;  /* 0x000000ffff317224 */ /* 0x001fe400078e002f */
[----:B------:R-:W-:Y:S01]  /*f860*/  IMAD.MOV.U32 R47, RZ, RZ, R45 ;  /* 0x000000ffff2f7224 */ /* 0x000fe200078e002d */
[----:B------:R-:W-:Y:S01]  /*f870*/  PRMT R50, RZ, 0x7610, R50 ;  /* 0x00007610ff327816 */ /* 0x000fe20000000032 */
[----:B------:R0:W-:Y:S04]  /*f880*/  STL [R1+0x3d0], R42 ;  /* 0x0003d02a01007387 */ /* 0x0001e80000100800 */
[----:B------:R-:W4:Y:S04]  /*f890*/  LDL R43, [R1+0xd18] ;  /* 0x000d1800012b7983 */ /* 0x000f280000100800 */
[----:B0-----:R-:W4:Y:S04]  /*f8a0*/  LDL R42, [R1+0xd14] ;  /* 0x000d1400012a7983 */ /* 0x001f280000100800 */
[----:B------:R-:W4:Y:S04]  /*f8b0*/  LDL.LU.64 R62, [R1+0x1668] ;  /* 0x00166800013e7983 */ /* 0x000f280000300a00 */
[----:B---3--:R0:W-:Y:S04]  /*f8c0*/  STL [R1+0x3cc], R44 ;  /* 0x0003cc2c01007387 */ /* 0x0081e80000100800 */
[----:B------:R-:W3:Y:S04]  /*f8d0*/  LDL R45, [R1+0xd50] ;  /* 0x000d5000012d7983 */ /* 0x000ee80000100800 */
[----:B------:R-:W3:Y:S04]  /*f8e0*/  LDL R61, [R1+0xd84] ;  /* 0x000d8400013d7983 */ /* 0x000ee80000100800 */
[----:B0-----:R-:W3:Y:S04]  /*f8f0*/  LDL R44, [R1+0xd4c] ;  /* 0x000d4c00012c7983 */ /* 0x001ee80000100800 */
[----:B------:R-:W3:Y:S04]  /*f900*/  LDL R59, [R1+0xd88] ;  /* 0x000d8800013b7983 */ /* 0x000ee80000100800 */
[----:B--2---:R4:W-:Y:S02]  /*f910*/  STL [R1+0x3c8], R56 ;  /* 0x0003c83801007387 */ /* 0x0049e40000100800 */
[----:B----4-:R-:W-:-:S05]  /*f920*/  @!P6 IMAD.MOV.U32 R56, RZ, RZ, R53 ;  /* 0x000000ffff38e224 */ /* 0x010fca00078e0035 */
[----:B------:R-:W2:Y:S01]  /*f930*/  @!P6 LDG.E.U8 R50, desc[UR18][R56.64] ;  /* 0x000000123832e981 */ /* 0x000ea2000c1e1100 */
[----:B------:R-:W-:-:S05]  /*f940*/  VIADD R37, R31, 0xffffff9a ;  /* 0xffffff9a1f257836 */ /* 0x000fca0000000000 */
[----:B------:R-:W-:Y:S01]  /*f950*/  ISETP.GE.U32.AND P5, PT, R37, 0x7fffff1b, PT ;  /* 0x7fffff1b2500780c */ /* 0x000fe20003fa6070 */
[----:B------:R-:W-:-:S05]  /*f960*/  VIADD R37, R31, 0xffffff92 ;  /* 0xffffff921f257836 */ /* 0x000fca0000000000 */
[----:B------:R-:W-:Y:S02]  /*f970*/  ISETP.GE.U32.AND P0, PT, R37, 0x7fffff13, PT ;  /* 0x7fffff132500780c */ /* 0x000fe40003f06070 */
[----:B------:R-:W-:Y:S02]  /*f980*/  PRMT R48, RZ, 0x7610, R48 ;  /* 0x00007610ff307816 */ /* 0x000fe40000000030 */
[----:B------:R-:W-:-:S03]  /*f990*/  PRMT R46, RZ, 0x7610, R46 ;  /* 0x00007610ff2e7816 */ /* 0x000fc6000000002e */
[----:B------:R-:W-:-:S04]  /*f9a0*/  @!P5 LOP3.LUT R43, R43, R42, RZ, 0x3c, !PT ;  /* 0x0000002a2b2bd212 */ /* 0x000fc800078e3cff */
[----:B------:R-:W-:-:S04]  /*f9b0*/  @!P5 LOP3.LUT R42, R43, R42, RZ, 0x3c, !PT ;  /* 0x0000002a2b2ad212 */ /* 0x000fc800078e3cff */
[----:B------:R-:W-:-:S05]  /*f9c0*/  @!P5 LOP3.LUT R43, R43, R42, RZ, 0x3c, !PT ;  /* 0x0000002a2b2bd212 */ /* 0x000fca00078e3cff */
[----:B------:R-:W4:Y:S01]  /*f9d0*/  @!P5 LDG.E.U8 R48, desc[UR18][R42.64] ;  /* 0x000000122a30d981 */ /* 0x000f22000c1e1100 */
[----:B---3--:R-:W-:-:S04]  /*f9e0*/  @!P0 LOP3.LUT R45, R45, R44, RZ, 0x3c, !PT ;  /* 0x0000002c2d2d8212 */ /* 0x008fc800078e3cff */
[----:B------:R-:W-:-:S04]  /*f9f0*/  @!P0 LOP3.LUT R44, R45, R44, RZ, 0x3c, !PT ;  /* 0x0000002c2d2c8212 */ /* 0x000fc800078e3cff */
[----:B------:R-:W-:-:S05]  /*fa00*/  @!P0 LOP3.LUT R45, R45, R44, RZ, 0x3c, !PT ;  /* 0x0000002c2d2d8212 */ /* 0x000fca00078e3cff */
[----:B------:R-:W3:Y:S04]  /*fa10*/  @!P0 LDG.E.U8 R46, desc[UR18][R44.64] ;  /* 0x000000122c2e8981 */ /* 0x000ee8000c1e1100 */
[----:B--2---:R0:W-:Y:S04]  /*fa20*/  STL [R1+0x3c4], R50 ;  /* 0x0003c43201007387 */ /* 0x0041e80000100800 */
[----:B------:R-:W2:Y:S04]  /*fa30*/  LDL R56, [R1+0xdbc] ;  /* 0x000dbc0001387983 */ /* 0x000ea80000100800 */
[----:B------:R-:W2:Y:S01]  /*fa40*/  LDL R57, [R1+0xdc0] ;  /* 0x000dc00001397983 */ /* 0x000ea20000100800 */
[----:B------:R-:W-:-:S03]  /*fa50*/  VIADD R37, R31, 0xffffff8a ;  /* 0xffffff8a1f257836 */ /* 0x000fc60000000000 */
[----:B------:R-:W2:Y:S02]  /*fa60*/  LDL.LU.64 R42, [R1+0x1660] ;  /* 0x00166000012a7983 */ /* 0x000ea40000300a00 */
[----:B------:R-:W-:Y:S01]  /*fa70*/  ISETP.GE.U32.AND P3, PT, R37, 0x7fffff0b, PT ;  /* 0x7fffff0b2500780c */ /* 0x000fe20003f66070 */
[----:B------:R-:W-:Y:S01]  /*fa80*/  VIADD R37, R31, 0xffffff82 ;  /* 0xffffff821f257836 */ /* 0x000fe20000000000 */
[----:B------:R-:W2:Y:S04]  /*fa90*/  LDL R53, [R1+0x1fc] ;  /* 0x0001fc0001357983 */ /* 0x000ea80000100800 */
[----:B------:R-:W-:Y:S01]  /*faa0*/  ISETP.GE.U32.AND P1, PT, R37, 0x7fffff03, PT ;  /* 0x7fffff032500780c */ /* 0x000fe20003f26070 */
[----:B0-----:R-:W-:Y:S02]  /*fab0*/  IMAD.MOV.U32 R50, RZ, RZ, R51 ;  /* 0x000000ffff327224 */ /* 0x001fe400078e0033 */
[----:B------:R-:W-:Y:S01]  /*fac0*/  IMAD.MOV.U32 R51, RZ, RZ, R49 ;  /* 0x000000ffff337224 */ /* 0x000fe200078e0031 */
[----:B------:R-:W-:Y:S01]  /*fad0*/  PRMT R58, RZ, 0x7610, R58 ;  /* 0x00007610ff3a7816 */ /* 0x000fe2000000003a */
[----:B------:R-:W-:Y:S01]  /*fae0*/  IMAD.MOV.U32 R49, RZ, RZ, R47 ;  /* 0x000000ffff317224 */ /* 0x000fe200078e002f */
[----:B------:R-:W-:Y:S01]  /*faf0*/  PRMT R52, RZ, 0x7610, R52 ;  /* 0x00007610ff347816 */ /* 0x000fe20000000034 */
[----:B------:R-:W-:-:S05]  /*fb00*/  @!P3 IMAD.MOV.U32 R60, RZ, RZ, R59 ;  /* 0x000000ffff3cb224 */ /* 0x000fca00078e003b */
[----:B------:R-:W2:Y:S04]  /*fb10*/  @!P3 LDG.E.U8 R58, desc[UR18][R60.64] ;  /* 0x000000123c3ab981 */ /* 0x000ea8000c1e1100 */
[----:B----4-:R0:W-:Y:S04]  /*fb20*/  STL [R1+0x3c0], R48 ;  /* 0x0003c03001007387 */ /* 0x0101e80000100800 */
[----:B0-----:R-:W4:Y:S04]  /*fb30*/  LDL R48, [R1+0x200] ;  /* 0x0002000001307983 */ /* 0x001f280000100800 */
[----:B------:R-:W4:Y:S04]  /*fb40*/  LDL.LU.64 R44, [R1+0x1658] ;  /* 0x00165800012c7983 */ /* 0x000f280000300a00 */
[----:B---3--:R0:W-:Y:S04]  /*fb50*/  STL [R1+0x3bc], R46 ;  /* 0x0003bc2e01007387 */ /* 0x0081e80000100800 */
[----:B------:R-:W3:Y:S01]  /*fb60*/  LDL R47, [R1+0x240] ;  /* 0x00024000012f7983 */ /* 0x000ee20000100800 */
[----:B------:R-:W-:Y:S01]  /*fb70*/  VIADD R37, R31, 0xfffffff9 ;  /* 0xfffffff91f257836 */ /* 0x000fe20000000000 */
[----:B------:R-:W-:-:S02]  /*fb80*/  PRMT R40, RZ, 0x7610, R40 ;  /* 0x00007610ff287816 */ /* 0x000fc40000000028 */
[----:B------:R-:W3:Y:S04]  /*fb90*/  LDL R61, [R1+0xa9c] ;  /* 0x000a9c00013d7983 */ /* 0x000ee80000100800 */
[----:B0-----:R-:W3:Y:S01]  /*fba0*/  LDL R46, [R1+0x23c] ;  /* 0x00023c00012e7983 */ /* 0x001ee20000100800 */
[----:B--2---:R-:W-:-:S04]  /*fbb0*/  @!P1 LOP3.LUT R57, R57, R56, RZ, 0x3c, !PT ;  /* 0x0000003839399212 */ /* 0x004fc800078e3cff */
[----:B------:R-:W-:-:S04]  /*fbc0*/  @!P1 LOP3.LUT R56, R57, R56, RZ, 0x3c, !PT ;  /* 0x0000003839389212 */ /* 0x000fc800078e3cff */
[----:B------:R-:W-:-:S05]  /*fbd0*/  @!P1 LOP3.LUT R57, R57, R56, RZ, 0x3c, !PT ;  /* 0x0000003839399212 */ /* 0x000fca00078e3cff */
[----:B------:R-:W2:Y:S01]  /*fbe0*/  @!P1 LDG.E.U8 R52, desc[UR18][R56.64] ;  /* 0x0000001238349981 */ /* 0x000ea2000c1e1100 */
[----:B------:R-:W-:Y:S01]  /*fbf0*/  ISETP.GE.U32.AND P4, PT, R37, 0x7fffff7a, PT ;  /* 0x7fffff7a2500780c */ /* 0x000fe20003f86070 */
[----:B------:R-:W-:-:S05]  /*fc00*/  VIADD R37, R31, 0xfffffff1 ;  /* 0xfffffff11f257836 */ /* 0x000fca0000000000 */
[----:B------:R-:W-:Y:S02]  /*fc10*/  ISETP.GE.U32.AND P6, PT, R37, 0x7fffff72, PT ;  /* 0x7fffff722500780c */ /* 0x000fe40003fc6070 */
[----:B------:R-:W-:Y:S01]  /*fc20*/  PRMT R41, RZ, 0x7610, R41 ;  /* 0x00007610ff297816 */ /* 0x000fe20000000029 */
[----:B------:R0:W-:Y:S04]  /*fc30*/  STL [R1+0x3a0], R58 ;  /* 0x0003a03a01007387 */ /* 0x0001e80000100800 */
[----:B------:R-:W4:Y:S04]  /*fc40*/  LDL R56, [R1+0xadc] ;  /* 0x000adc0001387983 */ /* 0x000f280000100800 */
[----:B------:R-:W4:Y:S04]  /*fc50*/  LDL R57, [R1+0xae0] ;  /* 0x000ae00001397983 */ /* 0x000f280000100800 */
[----:B0-----:R-:W4:Y:S01]  /*fc60*/  LDL R58, [R1+0xaa0] ;  /* 0x000aa000013a7983 */ /* 0x001f220000100800 */
[----:B---3--:R-:W-:-:S04]  /*fc70*/  @!P6 LOP3.LUT R47, R47, R46, RZ, 0x3c, !PT ;  /* 0x0000002e2f2fe212 */ /* 0x008fc800078e3cff */
[----:B------:R-:W-:-:S04]  /*fc80*/  @!P6 LOP3.LUT R46, R47, R46, RZ, 0x3c, !PT ;  /* 0x0000002e2f2ee212 */ /* 0x000fc800078e3cff */
[----:B------:R-:W-:-:S05]  /*fc90*/  @!P6 LOP3.LUT R47, R47, R46, RZ, 0x3c, !PT ;  /* 0x0000002e2f2fe212 */ /* 0x000fca00078e3cff */
[----:B------:R-:W3:Y:S04]  /*fca0*/  @!P6 LDG.E.U8 R40, desc[UR18][R46.64] ;  /* 0x000000122e28e981 */ /* 0x000ee8000c1e1100 */
[----:B--2---:R4:W-:Y:S01]  /*fcb0*/  STL [R1+0x39c], R52 ;  /* 0x00039c3401007387 */ /* 0x0049e20000100800 */
[----:B------:R-:W-:-:S03]  /*fcc0*/  VIADD R37, R31, 0xffffffe9 ;  /* 0xffffffe91f257836 */ /* 0x000fc60000000000 */
[----:B------:R-:W2:Y:S01]  /*fcd0*/  LDL R59, [R1+0xb1c] ;  /* 0x000b1c00013b7983 */ /* 0x000ea20000100800 */
[----:B----4-:R-:W-:-:S05]  /*fce0*/  @!P4 IMAD.MOV.U32 R52, RZ, RZ, R48 ;  /* 0x000000ffff34c224 */ /* 0x010fca00078e0030 */
[----:B------:R0:W4:Y:S01]  /*fcf0*/  @!P4 LDG.E.U8 R41, desc[UR18][R52.64] ;  /* 0x000000123429c981 */ /* 0x000122000c1e1100 */
[----:B------:R-:W-:Y:S01]  /*fd00*/  ISETP.GE.U32.AND P5, PT, R37, 0x7fffff6a, PT ;  /* 0x7fffff6a2500780c */ /* 0x000fe20003fa6070 */
[----:B------:R-:W-:-:S05]  /*fd10*/  VIADD R37, R31, 0xffffffe1 ;  /* 0xffffffe11f257836 */ /* 0x000fca0000000000 */
[----:B------:R-:W-:Y:S01]  /*fd20*/  ISETP.GE.U32.AND P0, PT, R37, 0x7fffff62, PT ;  /* 0x7fffff622500780c */ /* 0x000fe20003f06070 */
[----:B------:R-:W2:Y:S01]  /*fd30*/  LDL R52, [R1+0xb20] ;  /* 0x000b200001347983 */ /* 0x000ea20000100800 */
[----:B0-----:R-:W-:-:S03]  /*fd40*/  IMAD.MOV.U32 R53, RZ, RZ, R49 ;  /* 0x000000ffff357224 */ /* 0x001fc600078e0031 */
[----:B------:R-:W2:Y:S01]  /*fd50*/  LDL.LU.64 R46, [R1+0x1650] ;  /* 0x00165000012e7983 */ /* 0x000ea20000300a00 */
[----:B------:R-:W-:-:S03]  /*fd60*/  PRMT R39, RZ, 0x7610, R39 ;  /* 0x00007610ff277816 */ /* 0x000fc60000000027 */
[----:B------:R-:W2:Y:S04]  /*fd70*/  LDL R48, [R1+0xb5c] ;  /* 0x000b5c0001307983 */ /* 0x000ea80000100800 */
[----:B------:R-:W2:Y:S01]  /*fd80*/  LDL R49, [R1+0xb60] ;  /* 0x000b600001317983 */ /* 0x000ea20000100800 */
[----:B------:R-:W-:-:S03]  /*fd90*/  PRMT R36, RZ, 0x7610, R36 ;  /* 0x00007610ff247816 */ /* 0x000fc60000000024 */
[----:B---3--:R0:W-:Y:S02]  /*fda0*/  STL [R1+0x394], R40 ;  /* 0x0003942801007387 */ /* 0x0081e40000100800 */
[----:B0-----:R-:W-:Y:S02]  /*fdb0*/  @!P5 IMAD.MOV.U32 R40, RZ, RZ, R58 ;  /* 0x000000ffff28d224 */ /* 0x001fe400078e003a */
[----:B----4-:R0:W-:Y:S04]  /*fdc0*/  STL [R1+0x398], R41 ;  /* 0x0003982901007387 */ /* 0x0101e80000100800 */
[----:B------:R-:W3:Y:S01]  /*fdd0*/  LDL R60, [R1+0xb9c] ;  /* 0x000b9c00013c7983 */ /* 0x000ee20000100800 */
[----:B------:R-:W-:Y:S01]  /*fde0*/  VIADD R37, R31, 0xffffffd9 ;  /* 0xffffffd91f257836 */ /* 0x000fe20000000000 */
[----:B------:R-:W-:-:S02]  /*fdf0*/  PRMT R35, RZ, 0x7610, R35 ;  /* 0x00007610ff237816 */ /* 0x000fc40000000023 */
[----:B------:R-:W-:Y:S01]  /*fe00*/  PRMT R33, RZ, 0x7610, R33 ;  /* 0x00007610ff217816 */ /* 0x000fe20000000021 */
[----:B------:R-:W4:Y:S01]  /*fe10*/  LDL R58, [R1+0xc20] ;  /* 0x000c2000013a7983 */ /* 0x000f220000100800 */
[----:B0-----:R-:W-:-:S03]  /*fe20*/  @!P5 IMAD.MOV.U32 R41, RZ, RZ, R61 ;  /* 0x000000ffff29d224 */ /* 0x001fc600078e003d */
[----:B------:R-:W3:Y:S04]  /*fe30*/  LDL R61, [R1+0xba0] ;  /* 0x000ba000013d7983 */ /* 0x000ee80000100800 */
[----:B------:R0:W4:Y:S02]  /*fe40*/  @!P5 LDG.E.U8 R39, desc[UR18][R40.64] ;  /* 0x000000122827d981 */ /* 0x000124000c1e1100 */
[----:B0-----:R-:W-:Y:S02]  /*fe50*/  @!P0 IMAD.MOV.U32 R40, RZ, RZ, R57 ;  /* 0x000000ffff288224 */ /* 0x001fe400078e0039 */
[----:B------:R-:W-:Y:S02]  /*fe60*/  @!P0 IMAD.MOV.U32 R41, RZ, RZ, R56 ;  /* 0x000000ffff298224 */ /* 0x000fe400078e0038 */
[----:B------:R-:W-:-:S02]  /*fe70*/  IMAD.MOV.U32 R57, RZ, RZ, R50 ;  /* 0x000000ffff397224 */ /* 0x000fc400078e0032 */
[----:B------:R-:W-:Y:S01]  /*fe80*/  IMAD.MOV.U32 R56, RZ, RZ, R51 ;  /* 0x000000ffff387224 */ /* 0x000fe200078e0033 */
[----:B------:R-:W4:Y:S04]  /*fe90*/  LDL R50, [R1+0xbdc] ;  /* 0x000bdc0001327983 */ /* 0x000f280000100800 */
[----:B------:R-:W4:Y:S04]  /*fea0*/  LDL R51, [R1+0xbe0] ;  /* 0x000be00001337983 */ /* 0x000f280000100800 */
[----:B------:R0:W4:Y:S01]  /*feb0*/  @!P0 LDG.E.U8 R36, desc[UR18][R40.64] ;  /* 0x0000001228248981 */ /* 0x000122000c1e1100 */
[----:B------:R-:W-:Y:S01]  /*fec0*/  ISETP.GE.U32.AND P3, PT, R37, 0x7fffff5a, PT ;  /* 0x7fffff5a2500780c */ /* 0x000fe20003f66070 */
[----:B------:R-:W-:-:S05]  /*fed0*/  VIADD R37, R31, 0xffffffd1 ;  /* 0xffffffd11f257836 */ /* 0x000fca0000000000 */
[----:B------:R-:W-:Y:S01]  /*fee0*/  ISETP.GE.U32.AND P1, PT, R37, 0x7fffff52, PT ;  /* 0x7fffff522500780c */ /* 0x000fe20003f26070 */
[----:B------:R-:W-:-:S05]  /*fef0*/  VIADD R37, R31, 0xffffffc9 ;  /* 0xffffffc91f257836 */ /* 0x000fca0000000000 */
[----:B------:R-:W-:Y:S01]  /*ff00*/  ISETP.GE.U32.AND P4, PT, R37, 0x7fffff4a, PT ;  /* 0x7fffff4a2500780c */ /* 0x000fe20003f86070 */
[----:B------:R-:W-:-:S05]  /*ff10*/  VIADD R37, R31, 0xffffffc1 ;  /* 0xffffffc11f257836 */ /* 0x000fca0000000000 */
[----:B------:R-:W-:Y:S02]  /*ff20*/  ISETP.GE.U32.AND P6, PT, R37, 0x7fffff42, PT ;  /* 0x7fffff422500780c */ /* 0x000fe40003fc6070 */
[----:B--2---:R-:W-:Y:S01]  /*ff30*/  @!P1 LOP3.LUT R49, R49, R48, RZ, 0x3c, !PT ;  /* 0x0000003031319212 */ /* 0x004fe200078e3cff */
[----:B0-----:R-:W-:-:S03]  /*ff40*/  @!P3 IMAD.MOV.U32 R40, RZ, RZ, R52 ;  /* 0x000000ffff28b224 */ /* 0x001fc600078e0034 */
[C---:B------:R-:W-:Y:S01]  /*ff50*/  @!P1 LOP3.LUT R48, R49.reuse, R48, RZ, 0x3c, !PT ;  /* 0x0000003031309212 */ /* 0x040fe200078e3cff */
[----:B------:R-:W-:Y:S01]  /*ff60*/  @!P3 IMAD.MOV.U32 R41, RZ, RZ, R59 ;  /* 0x000000ffff29b224 */ /* 0x000fe200078e003b */
[----:B------:R-:W-:Y:S02]  /*ff70*/  PRMT R16, RZ, 0x7610, R16 ;  /* 0x00007610ff107816 */ /* 0x000fe40000000010 */
[----:B------:R-:W-:Y:S02]  /*ff80*/  @!P1 LOP3.LUT R49, R49, R48, RZ, 0x3c, !PT ;  /* 0x0000003031319212 */ /* 0x000fe400078e3cff */
[----:B------:R-:W2:Y:S01]  /*ff90*/  @!P3 LDG.E.U8 R35, desc[UR18][R40.64] ;  /* 0x000000122823b981 */ /* 0x000ea2000c1e1100 */
[----:B------:R-:W-:-:S03]  /*ffa0*/  IMAD.MOV.U32 R59, RZ, RZ, R53 ;  /* 0x000000ffff3b7224 */ /* 0x000fc600078e0035 */
[----:B------:R-:W2:Y:S01]  /*ffb0*/  @!P1 LDG.E.U8 R33, desc[UR18][R48.64] ;  /* 0x0000001230219981 */ /* 0x000ea2000c1e1100 */
[----:B------:R-:W-:-:S03]  /*ffc0*/  PRMT R8, RZ, 0x7610, R8 ;  /* 0x00007610ff087816 */ /* 0x000fc60000000008 */
[----:B------:R-:W2:Y:S04]  /*ffd0*/  LDL R41, [R1+0xc1c] ;  /* 0x000c1c0001297983 */ /* 0x000ea80000100800 */
[----:B------:R-:W2:Y:S04]  /*ffe0*/  LDL.LU.64 R48, [R1+0x1648] ;  /* 0x0016480001307983 */ /* 0x000ea80000300a00 */
[----:B------:R-:W2:Y:S01]  /*fff0*/  LDL R52, [R1+0xc5c] ;  /* 0x000c5c0001347983 */ /* 0x000ea20000100800 */
[----:B---3--:R-:W-:-:S04]  /*10000*/  @!P4 LOP3.LUT R61, R61, R60, RZ, 0x3c, !PT ;  /* 0x0000003c3d3dc212 */ /* 0x008fc800078e3cff */
[----:B------:R-:W-:-:S04]  /*10010*/  @!P4 LOP3.LUT R60, R61, R60, RZ, 0x3c, !PT ;  /* 0x0000003c3d3cc212 */ /* 0x000fc800078e3cff */
[----:B------:R-:W-:Y:S01]  /*10020*/  @!P4 LOP3.LUT R61, R61, R60, RZ, 0x3c, !PT ;  /* 0x0000003c3d3dc212 */ /* 0x000fe200078e3cff */
[----:B----4-:R-:W-:Y:S04]  /*10030*/  STL [R1+0x390], R39 ;  /* 0x0003902701007387 */ /* 0x010fe80000100800 */
[----:B------:R0:W3:Y:S04]  /*10040*/  @!P4 LDG.E.U8 R16, desc[UR18][R60.64] ;  /* 0x000000123c10c981 */ /* 0x0000e8000c1e1100 */
[----:B------:R-:W4:Y:S01]  /*10050*/  LDL R53, [R1+0xc60] ;  /* 0x000c600001357983 */ /* 0x000f220000100800 */
[----:B------:R-:W-:Y:S01]  /*10060*/  @!P6 LOP3.LUT R51, R51, R50, RZ, 0x3c, !PT ;  /* 0x000000323333e212 */ /* 0x000fe200078e3cff */
[----:B0-----:R-:W-:-:S02]  /*10070*/  IMAD.MOV.U32 R61, RZ, RZ, R54 ;  /* 0x000000ffff3d7224 */ /* 0x001fc400078e0036 */
[----:B------:R-:W3:Y:S01]  /*10080*/  LDL R54, [R1+0xc9c] ;  /* 0x000c9c0001367983 */ /* 0x000ee20000100800 */
[C---:B------:R-:W-:Y:S01]  /*10090*/  @!P6 LOP3.LUT R50, R51.reuse, R50, RZ, 0x3c, !PT ;  /* 0x000000323332e212 */ /* 0x040fe200078e3cff */
[----:B------:R-:W-:Y:S02]  /*100a0*/  IMAD.MOV.U32 R60, RZ, RZ, R55 ;  /* 0x000000ffff3c7224 */ /* 0x000fe400078e0037 */
[----:B------:R-:W-:Y:S01]  /*100b0*/  STL [R1+0x38c], R36 ;  /* 0x00038c2401007387 */ /* 0x000fe20000100800 */
[----:B------:R-:W-:-:S03]  /*100c0*/  @!P6 LOP3.LUT R51, R51, R50, RZ, 0x3c, !PT ;  /* 0x000000323333e212 */ /* 0x000fc600078e3cff */
[----:B------:R-:W3:Y:S04]  /*100d0*/  LDL R55, [R1+0xca0] ;  /* 0x000ca00001377983 */ /* 0x000ee80000100800 */
[----:B------:R-:W3:Y:S01]  /*100e0*/  @!P6 LDG.E.U8 R8, desc[UR18][R50.64] ;  /* 0x000000123208e981 */ /* 0x000ee2000c1e1100 */
[----:B------:R-:W-:-:S05]  /*100f0*/  VIADD R37, R31, 0xffffffb9 ;  /* 0xffffffb91f257836 */ /* 0x000fca0000000000 */
[----:B------:R-:W-:Y:S01]  /*10100*/  ISETP.GE.U32.AND P5, PT, R37, 0x7fffff3a, PT ;  /* 0x7fffff3a2500780c */ /* 0x000fe20003fa6070 */
[----:B------:R-:W-:Y:S01]  /*10110*/  VIADD R37, R31, 0xffffffb1 ;  /* 0xffffffb11f257836 */ /* 0x000fe20000000000 */
[----:B------:R-:W-:Y:S01]  /*10120*/  PRMT R28, RZ, 0x7610, R28 ;  /* 0x00007610ff1c7816 */ /* 0x000fe2000000001c */
[----:B------:R-:W3:Y:S03]  /*10130*/  LDL.LU.64 R50, [R1+0x1640] ;  /* 0x0016400001327983 */ /* 0x000ee60000300a00 */
[----:B------:R-:W-:Y:S01]  /*10140*/  ISETP.GE.U32.AND P0, PT, R37, 0x7fffff32, PT ;  /* 0x7fffff322500780c */ /* 0x000fe20003f06070 */
[----:B------:R-:W-:-:S05]  /*10150*/  VIADD R37, R31, 0xffffffa9 ;  /* 0xffffffa91f257836 */ /* 0x000fca0000000000 */
[----:B------:R-:W-:Y:S01]  /*10160*/  ISETP.GE.U32.AND P3, PT, R37, 0x7fffff2a, PT ;  /* 0x7fffff2a2500780c */ /* 0x000fe20003f66070 */
[----:B------:R-:W-:Y:S01]  /*10170*/  @!P5 IMAD.MOV.U32 R40, RZ, RZ, R58 ;  /* 0x000000ffff28d224 */ /* 0x000fe200078e003a */
[----:B------:R-:W-:Y:S02]  /*10180*/  PRMT R7, RZ, 0x7610, R7 ;  /* 0x00007610ff077816 */ /* 0x000fe40000000007 */
[----:B------:R-:W-:Y:S02]  /*10190*/  PRMT R6, RZ, 0x7610, R6 ;  /* 0x00007610ff067816 */ /* 0x000fe40000000006 */
[----:B--2---:R0:W2:Y:S01]  /*101a0*/  @!P5 LDG.E.U8 R28, desc[UR18][R40.64] ;  /* 0x00000012281cd981 */ /* 0x0040a2000c1e1100 */
[----:B----4-:R-:W-:-:S04]  /*101b0*/  @!P0 LOP3.LUT R53, R53, R52, RZ, 0x3c, !PT ;  /* 0x0000003435358212 */ /* 0x010fc800078e3cff */
[----:B------:R-:W-:-:S04]  /*101c0*/  @!P0 LOP3.LUT R52, R53, R52, RZ, 0x3c, !PT ;  /* 0x0000003435348212 */ /* 0x000fc800078e3cff */
[----:B------:R-:W-:-:S05]  /*101d0*/  @!P0 LOP3.LUT R53, R53, R52, RZ, 0x3c, !PT ;  /* 0x0000003435358212 */ /* 0x000fca00078e3cff */
[----:B------:R-:W4:Y:S01]  /*101e0*/  @!P0 LDG.E.U8 R7, desc[UR18][R52.64] ;  /* 0x0000001234078981 */ /* 0x000f22000c1e1100 */
[----:B---3--:R-:W-:-:S03]  /*101f0*/  @!P3 LOP3.LUT R55, R55, R54, RZ, 0x3c, !PT ;  /* 0x000000363737b212 */ /* 0x008fc600078e3cff */
[----:B------:R1:W-:Y:S01]  /*10200*/  STL [R1+0x37c], R8 ;  /* 0x00037c0801007387 */ /* 0x0003e20000100800 */
[----:B------:R-:W-:-:S03]  /*10210*/  @!P3 LOP3.LUT R54, R55, R54, RZ, 0x3c, !PT ;  /* 0x000000363736b212 */ /* 0x000fc600078e3cff */
[----:B------:R-:W-:Y:S01]  /*10220*/  STL [R1+0x388], R35 ;  /* 0x0003882301007387 */ /* 0x000fe20000100800 */
[----:B------:R-:W-:-:S03]  /*10230*/  @!P3 LOP3.LUT R55, R55, R54, RZ, 0x3c, !PT ;  /* 0x000000363737b212 */ /* 0x000fc600078e3cff */
[----:B------:R3:W-:Y:S01]  /*10240*/  STL [R1+0x380], R16 ;  /* 0x0003801001007387 */ /* 0x0007e20000100800 */
[----:B-1----:R-:W-:-:S03]  /*10250*/  IMAD.MOV.U32 R8, RZ, RZ, R56 ;  /* 0x000000ffff087224 */ /* 0x002fc600078e0038 */
[----:B------:R-:W4:Y:S04]  /*10260*/  LDL R56, [R1+0xcdc] ;  /* 0x000cdc0001387983 */ /* 0x000f280000100800 */
[----:B------:R-:W4:Y:S01]  /*10270*/  @!P3 LDG.E.U8 R6, desc[UR18][R54.64] ;  /* 0x000000123606b981 */ /* 0x000f22000c1e1100 */
[----:B---3--:R-:W-:-:S03]  /*10280*/  IMAD.MOV.U32 R16, RZ, RZ, R57 ;  /* 0x000000ffff107224 */ /* 0x008fc600078e0039 */
[----:B------:R-:W3:Y:S01]  /*10290*/  LDL R57, [R1+0xce0] ;  /* 0x000ce00001397983 */ /* 0x000ee20000100800 */
[----:B------:R-:W-:-:S05]  /*102a0*/  VIADD R37, R31, 0xffffffa1 ;  /* 0xffffffa11f257836 */ /* 0x000fca0000000000 */
[----:B------:R-:W-:Y:S01]  /*102b0*/  ISETP.GE.U32.AND P1, PT, R37, 0x7fffff22, PT ;  /* 0x7fffff222500780c */ /* 0x000fe20003f26070 */
[----:B------:R-:W-:Y:S01]  /*102c0*/  STL [R1+0x384], R33 ;  /* 0x0003842101007387 */ /* 0x000fe20000100800 */
[----:B0-----:R-:W-:-:S03]  /*102d0*/  IMAD.MOV.U32 R41, RZ, RZ, R59 ;  /* 0x000000ffff297224 */ /* 0x001fc600078e003b */
[----:B--2---:R0:W-:Y:S04]  /*102e0*/  STL [R1+0x360], R28 ;  /* 0x0003601c01007387 */ /* 0x0041e80000100800 */
[----:B------:R-:W2:Y:S04]  /*102f0*/  LDL R40, [R1+0xd20] ;  /* 0x000d200001287983 */ /* 0x000ea80000100800 */
[----:B0-----:R-:W2:Y:S04]  /*10300*/  LDL R28, [R1+0xd1c] ;  /* 0x000d1c00011c7983 */ /* 0x001ea80000100800 */
[----:B------:R-:W2:Y:S04]  /*10310*/  LDL.LU.64 R52, [R1+0x1638] ;  /* 0x0016380001347983 */ /* 0x000ea80000300a00 */
[----:B------:R-:W2:Y:S04]  /*10320*/  LDL R58, [R1+0xd54] ;  /* 0x000d5400013a7983 */ /* 0x000ea80000100800 */
[----:B------:R-:W2:Y:S01]  /*10330*/  LDL R59, [R1+0xd58] ;  /* 0x000d5800013b7983 */ /* 0x000ea20000100800 */
[----:B------:R-:W-:-:S03]  /*10340*/  PRMT R29, RZ, 0x7610, R29 ;  /* 0x00007610ff1d7816 */ /* 0x000fc6000000001d */
[----:B------:R-:W2:Y:S04]  /*10350*/  LDL.LU.64 R54, [R1+0x1630] ;  /* 0x0016300001367983 */ /* 0x000ea80000300a00 */
[----:B----4-:R0:W-:Y:S02]  /*10360*/  STL [R1+0x35c], R7 ;  /* 0x00035c0701007387 */ /* 0x0101e40000100800 */
[----:B0-----:R-:W-:Y:S01]  /*10370*/  IMAD.MOV.U32 R7, RZ, RZ, R60 ;  /* 0x000000ffff077224 */ /* 0x001fe200078e003c */
[-C--:B---3--:R-:W-:Y:S01]  /*10380*/  @!P1 LOP3.LUT R57, R57, R56.reuse, RZ, 0x3c, !PT ;  /* 0x0000003839399212 */ /* 0x088fe200078e3cff */
[----:B------:R0:W-:Y:S03]  /*10390*/  STL [R1+0x358], R6 ;  /* 0x0003580601007387 */ /* 0x0001e60000100800 */
[C---:B------:R-:W-:Y:S01]  /*103a0*/  @!P1 LOP3.LUT R56, R57.reuse, R56, RZ, 0x3c, !PT ;  /* 0x0000003839389212 */ /* 0x040fe200078e3cff */
[----:B------:R-:W3:Y:S03]  /*103b0*/  LDL R60, [R1+0xd8c] ;  /* 0x000d8c00013c7983 */ /* 0x000ee60000100800 */
[----:B------:R-:W-:Y:S01]  /*103c0*/  @!P1 LOP3.LUT R57, R57, R56, RZ, 0x3c, !PT ;  /* 0x0000003839399212 */ /* 0x000fe200078e3cff */
[----:B0-----:R-:W-:-:S02]  /*103d0*/  IMAD.MOV.U32 R6, RZ, RZ, R61 ;  /* 0x000000ffff067224 */ /* 0x001fc400078e003d */
[----:B------:R-:W3:Y:S04]  /*103e0*/  LDL R61, [R1+0xd90] ;  /* 0x000d9000013d7983 */ /* 0x000ee80000100800 */
[----:B------:R-:W4:Y:S01]  /*103f0*/  @!P1 LDG.E.U8 R29, desc[UR18][R56.64] ;  /* 0x00000012381d9981 */ /* 0x000f22000c1e1100 */
[----:B------:R-:W-:-:S05]  /*10400*/  VIADD R37, R31, 0xffffff99 ;  /* 0xffffff991f257836 */ /* 0x000fca0000000000 */
[----:B------:R-:W-:Y:S01]  /*10410*/  ISETP.GE.U32.AND P4, PT, R37, 0x7fffff1a, PT ;  /* 0x7fffff1a2500780c */ /* 0x000fe20003f86070 */
[----:B------:R-:W-:Y:S01]  /*10420*/  VIADD R37, R31, 0xffffff91 ;  /* 0xffffff911f257836 */ /* 0x000fe20000000000 */
[----:B------:R-:W-:Y:S01]  /*10430*/  PRMT R18, RZ, 0x7610, R18 ;  /* 0x00007610ff127816 */ /* 0x000fe20000000012 */
[----:B------:R-:W4:Y:S03]  /*10440*/  LDL.LU.64 R56, [R1+0x1628] ;  /* 0x0016280001387983 */ /* 0x000f260000300a00 */
[----:B------:R-:W-:Y:S01]  /*10450*/  ISETP.GE.U32.AND P6, PT, R37, 0x7fffff12, PT ;  /* 0x7fffff122500780c */ /* 0x000fe20003fc6070 */
[----:B------:R-:W-:Y:S01]  /*10460*/  VIADD R37, R31, 0xffffff89 ;  /* 0xffffff891f257836 */ /* 0x000fe20000000000 */
[----:B------:R-:W4:Y:S04]  /*10470*/  LDL R33, [R1+0xdc8] ;  /* 0x000dc80001217983 */ /* 0x000f280000100800 */
[----:B------:R-:W-:-:S07]  /*10480*/  ISETP.GE.U32.AND P5, PT, R37, 0x7fffff0a, PT ;  /* 0x7fffff0a2500780c */ /* 0x000fce0003fa6070 */
[----:B--2---:R-:W-:-:S04]  /*10490*/  @!P6 LOP3.LUT R59, R59, R58, RZ, 0x3c, !PT ;  /* 0x0000003a3b3be212 */ /* 0x004fc800078e3cff */
[----:B------:R-:W-:-:S04]  /*104a0*/  @!P6 LOP3.LUT R58, R59, R58, RZ, 0x3c, !PT ;  /* 0x0000003a3b3ae212 */ /* 0x000fc800078e3cff */
[----:B------:R-:W-:Y:S02]  /*104b0*/  @!P6 LOP3.LUT R59, R59, R58, RZ, 0x3c, !PT ;  /* 0x0000003a3b3be212 */ /* 0x000fe400078e3cff */
[----:B------:R-:W-:Y:S02]  /*104c0*/  PRMT R21, RZ, 0x7610, R21 ;  /* 0x00007610ff157816 */ /* 0x000fe40000000015 */
[----:B------:R-:W-:Y:S01]  /*104d0*/  PRMT R20, RZ, 0x7610, R20 ;  /* 0x00007610ff147816 */ /* 0x000fe20000000014 */
[----:B------:R-:W2:Y:S01]  /*104e0*/  @!P6 LDG.E.U8 R18, desc[UR18][R58.64] ;  /* 0x000000123a12e981 */ /* 0x000ea2000c1e1100 */
[----:B---3--:R-:W-:-:S04]  /*104f0*/  @!P5 LOP3.LUT R61, R61, R60, RZ, 0x3c, !PT ;  /* 0x0000003c3d3dd212 */ /* 0x008fc800078e3cff */
[C---:B------:R-:W-:Y:S01]  /*10500*/  @!P5 LOP3.LUT R60, R61.reuse, R60, RZ, 0x3c, !PT ;  /* 0x0000003c3d3cd212 */ /* 0x040fe200078e3cff */
[----:B----4-:R0:W-:Y:S03]  /*10510*/  STL [R1+0x354], R29 ;  /* 0x0003541d01007387 */ /* 0x0101e60000100800 */
[----:B------:R-:W-:-:S05]  /*10520*/  @!P5 LOP3.LUT R61, R61, R60, RZ, 0x3c, !PT ;  /* 0x0000003c3d3dd212 */ /* 0x000fca00078e3cff */
[----:B------:R-:W3:Y:S01]  /*10530*/  @!P5 LDG.E.U8 R20, desc[UR18][R60.64] ;  /* 0x000000123c14d981 */ /* 0x000ee2000c1e1100 */
[----:B0-----:R-:W-:Y:S02]  /*10540*/  @!P4 IMAD.MOV.U32 R29, RZ, RZ, R28 ;  /* 0x000000ffff1dc224 */ /* 0x001fe400078e001c */
[----:B------:R-:W-:-:S05]  /*10550*/  @!P4 IMAD.MOV.U32 R28, RZ, RZ, R40 ;  /* 0x000000ffff1cc224 */ /* 0x000fca00078e0028 */
[----:B------:R-:W4:Y:S01]  /*10560*/  @!P4 LDG.E.U8 R21, desc[UR18][R28.64] ;  /* 0x000000121c15c981 */ /* 0x000f22000c1e1100 */
[----:B------:R-:W-:-:S05]  /*10570*/  VIADD R37, R31, 0xffffff81 ;  /* 0xffffff811f257836 */ /* 0x000fca0000000000 */
[----:B------:R-:W-:Y:S01]  /*10580*/  ISETP.GE.U32.AND P0, PT, R37, 0x7fffff02, PT ;  /* 0x7fffff022500780c */ /* 0x000fe20003f06070 */
[----:B------:R-:W3:Y:S04]  /*10590*/  LDL R29, [R1+0x204] ;  /* 0x00020400011d7983 */ /* 0x000ee80000100800 */
[----:B------:R-:W3:Y:S04]  /*105a0*/  LDL R28, [R1+0x208] ;  /* 0x00020800011c7983 */ /* 0x000ee80000100800 */
[----:B------:R-:W3:Y:S04]  /*105b0*/  LDL.LU.64 R58, [R1+0x1620] ;  /* 0x00162000013a7983 */ /* 0x000ee80000300a00 */
[----:B--2---:R0:W-:Y:S04]  /*105c0*/  STL [R1+0x34c], R18 ;  /* 0x00034c1201007387 */ /* 0x0041e80000100800 */
[----:B------:R-:W2:Y:S01]  /*105d0*/  LDL R40, [R1+0x244] ;  /* 0x0002440001287983 */ /* 0x000ea20000100800 */
[----:B0-----:R-:W-:-:S03]  /*105e0*/  IMAD.MOV.U32 R18, RZ, RZ, R41 ;  /* 0x000000ffff127224 */ /* 0x001fc600078e0029 */
[----:B------:R-:W2:Y:S04]  /*105f0*/  LDL R41, [R1+0x248] ;  /* 0x0002480001297983 */ /* 0x000ea80000100800 */
[----:B------:R-:W2:Y:S01]  /*10600*/  LDL.LU.64 R60, [R1+0x1618] ;  /* 0x00161800013c7983 */ /* 0x000ea20000300a00 */
[----:B------:R-:W-:Y:S01]  /*10610*/  PRMT R30, RZ, 0x7610, R30 ;  /* 0x00007610ff1e7816 */ /* 0x000fe2000000001e */
[----:B------:R-:W-:Y:S02]  /*10620*/  @!P0 IMAD.MOV.U32 R35, RZ, RZ, R34 ;  /* 0x000000ffff238224 */ /* 0x000fe400078e0022 */
[----:B------:R-:W-:-:S05]  /*10630*/  @!P0 IMAD.MOV.U32 R34, RZ, RZ, R33 ;  /* 0x000000ffff228224 */ /* 0x000fca00078e0021 */
[----:B------:R-:W2:Y:S04]  /*10640*/  @!P0 LDG.E.U8 R30, desc[UR18][R34.64] ;  /* 0x00000012221e8981 */ /* 0x000ea8000c1e1100 */
[----:B----4-:R0:W-:Y:S04]  /*10650*/  STL [R1+0x350], R21 ;  /* 0x0003501501007387 */ /* 0x0101e80000100800 */
[----:B---3--:R1:W-:Y:S04]  /*10660*/  STL [R1+0x348], R20 ;  /* 0x0003481401007387 */ /* 0x0083e80000100800 */
[----:B------:R-:W3:Y:S01]  /*10670*/  LDL R34, [R1+0xae4] ;  /* 0x000ae40001227983 */ /* 0x000ee20000100800 */
[----:B0-----:R-:W-:-:S02]  /*10680*/  IMAD.MOV.U32 R21, RZ, RZ, R16 ;  /* 0x000000ffff157224 */ /* 0x001fc400078e0010 */
[----:B------:R-:W-:Y:S01]  /*10690*/  IMAD.MOV.U32 R16, RZ, RZ, R7 ;  /* 0x000000ffff107224 */ /* 0x000fe200078e0007 */
[----:B------:R-:W4:Y:S01]  /*106a0*/  LDL R33, [R1+0xae8] ;  /* 0x000ae80001217983 */ /* 0x000f220000100800 */
[----:B-1----:R-:W-:-:S03]  /*106b0*/  IMAD.MOV.U32 R20, RZ, RZ, R6 ;  /* 0x000000ffff147224 */ /* 0x002fc600078e0006 */
[----:B------:R-:W3:Y:S04]  /*106c0*/  LDL R6, [R1+0xaa4] ;  /* 0x000aa40001067983 */ /* 0x000ee80000100800 */
[----:B------:R-:W3:Y:S01]  /*106d0*/  LDL R7, [R1+0xaa8] ;  /* 0x000aa80001077983 */ /* 0x000ee20000100800 */
[----:B------:R-:W-:-:S05]  /*106e0*/  VIADD R37, R31, 0xfffffff8 ;  /* 0xfffffff81f257836 */ /* 0x000fca0000000000 */
[----:B------:R-:W-:Y:S01]  /*106f0*/  ISETP.GE.U32.AND P3, PT, R37, 0x7fffff79, PT ;  /* 0x7fffff792500780c */ /* 0x000fe20003f66070 */
[----:B------:R-:W-:-:S05]  /*10700*/  VIADD R37, R31, 0xfffffff0 ;  /* 0xfffffff01f257836 */ /* 0x000fca0000000000 */
[----:B------:R-:W-:Y:S01]  /*10710*/  ISETP.GE.U32.AND P1, PT, R37, 0x7fffff71, PT ;  /* 0x7fffff712500780c */ /* 0x000fe20003f26070 */
[----:B------:R-:W-:-:S05]  /*10720*/  VIADD R37, R31, 0xffffffe8 ;  /* 0xffffffe81f257836 */ /* 0x000fca0000000000 */
[----:B------:R-:W-:Y:S01]  /*10730*/  ISETP.GE.U32.AND P4, PT, R37, 0x7fffff69, PT ;  /* 0x7fffff692500780c */ /* 0x000fe20003f86070 */
[----:B------:R-:W-:-:S05]  /*10740*/  VIADD R37, R31, 0xffffffe0 ;  /* 0xffffffe01f257836 */ /* 0x000fca0000000000 */
[----:B------:R-:W-:Y:S02]  /*10750*/  ISETP.GE.U32.AND P6, PT, R37, 0x7fffff61, PT ;  /* 0x7fffff612500780c */ /* 0x000fe40003fc6070 */
[-C--:B--2---:R-:W-:Y:S02]  /*10760*/  @!P1 LOP3.LUT R41, R41, R40.reuse, RZ, 0x3c, !PT ;  /* 0x0000002829299212 */ /* 0x084fe400078e3cff */
[----:B------:R-:W-:Y:S02]  /*10770*/  PRMT R26, RZ, 0x7610, R26 ;  /* 0x00007610ff1a7816 */ /* 0x000fe4000000001a */
[C---:B------:R-:W-:Y:S02]  /*10780*/  @!P1 LOP3.LUT R40, R41.reuse, R40, RZ, 0x3c, !PT ;  /* 0x0000002829289212 */ /* 0x040fe400078e3cff */
[----:B------:R-:W-:Y:S02]  /*10790*/  PRMT R25, RZ, 0x7610, R25 ;  /* 0x00007610ff197816 */ /* 0x000fe40000000019 */
[----:B------:R-:W-:Y:S01]  /*107a0*/  @!P1 LOP3.LUT R41, R41, R40, RZ, 0x3c, !PT ;  /* 0x0000002829299212 */ /* 0x000fe200078e3cff */
[----:B------:R-:W2:Y:S01]  /*107b0*/  @!P3 LDG.E.U8 R26, desc[UR18][R28.64] ;  /* 0x000000121c1ab981 */ /* 0x000ea2000c1e1100 */
[----:B------:R-:W-:-:S02]  /*107c0*/  PRMT R24, RZ, 0x7610, R24 ;  /* 0x00007610ff187816 */ /* 0x000fc40000000018 */
[----:B------:R-:W-:Y:S01]  /*107d0*/  PRMT R32, RZ, 0x7610, R32 ;  /* 0x00007610ff207816 */ /* 0x000fe20000000020 */
[----:B------:R-:W2:Y:S04]  /*107e0*/  @!P1 LDG.E.U8 R25, desc[UR18][R40.64] ;  /* 0x0000001228199981 */ /* 0x000ea8000c1e1100 */
[----:B------:R0:W-:Y:S04]  /*107f0*/  STL [R1+0x344], R30 ;  /* 0x0003441e01007387 */ /* 0x0001e80000100800 */
[----:B------:R-:W2:Y:S04]  /*10800*/  LDL R29, [R1+0xb28] ;  /* 0x000b2800011d7983 */ /* 0x000ea80000100800 */
[----:B0-----:R-:W2:Y:S01]  /*10810*/  LDL R30, [R1+0xb24] ;  /* 0x000b2400011e7983 */ /* 0x001ea20000100800 */
[----:B---3--:R-:W-:Y:S01]  /*10820*/  @!P4 LOP3.LUT R7, R7, R6, RZ, 0x3c, !PT ;  /* 0x000000060707c212 */ /* 0x008fe200078e3cff */
[----:B------:R-:W-:-:S02]  /*10830*/  @!P6 IMAD.MOV.U32 R35, RZ, RZ, R34 ;  /* 0x000000ffff23e224 */ /* 0x000fc400078e0022 */
[----:B------:R-:W3:Y:S01]  /*10840*/  LDL.LU.64 R40, [R1+0x1610] ;  /* 0x0016100001287983 */ /* 0x000ee20000300a00 */
[C---:B------:R-:W-:Y:S01]  /*10850*/  @!P4 LOP3.LUT R6, R7.reuse, R6, RZ, 0x3c, !PT ;  /* 0x000000060706c212 */ /* 0x040fe200078e3cff */
[----:B----4-:R-:W-:Y:S02]  /*10860*/  @!P6 IMAD.MOV.U32 R34, RZ, RZ, R33 ;  /* 0x000000ffff22e224 */ /* 0x010fe400078e0021 */
[----:B------:R-:W4:Y:S01]  /*10870*/  LDL R28, [R1+0xb64] ;  /* 0x000b6400011c7983 */ /* 0x000f220000100800 */
[----:B------:R-:W-:-:S03]  /*10880*/  @!P4 LOP3.LUT R7, R7, R6, RZ, 0x3c, !PT ;  /* 0x000000060707c212 */ /* 0x000fc600078e3cff */
[----:B------:R-:W3:Y:S04]  /*10890*/  @!P6 LDG.E.U8 R32, desc[UR18][R34.64] ;  /* 0x000000122220e981 */ /* 0x000ee8000c1e1100 */
[----:B------:R-:W3:Y:S01]  /*108a0*/  @!P4 LDG.E.U8 R24, desc[UR18][R6.64] ;  /* 0x000000120618c981 */ /* 0x000ee2000c1e1100 */
[----:B------:R-:W-:-:S05]  /*108b0*/  VIADD R37, R31, 0xffffffd8 ;  /* 0xffffffd81f257836 */ /* 0x000fca0000000000 */
[----:B------:R-:W-:Y:S02]  /*108c0*/  ISETP.GE.U32.AND P5, PT, R37, 0x7fffff59, PT ;  /* 0x7fffff592500780c */ /* 0x000fe40003fa6070 */
[----:B------:R-:W-:Y:S01]  /*108d0*/  PRMT R27, RZ, 0x7610, R27 ;  /* 0x00007610ff1b7816 */ /* 0x000fe2000000001b */
[----:B--2---:R0:W-:Y:S04]  /*108e0*/  STL [R1+0x340], R26 ;  /* 0x0003401a01007387 */ /* 0x0041e80000100800 */
[----:B0-----:R-:W2:Y:S04]  /*108f0*/  LDL R26, [R1+0xb68] ;  /* 0x000b6800011a7983 */ /* 0x001ea80000100800 */
[----:B------:R-:W2:Y:S04]  /*10900*/  LDL.LU.64 R6, [R1+0x1608] ;  /* 0x0016080001067983 */ /* 0x000ea80000300a00 */
[----:B------:R0:W-:Y:S01]  /*10910*/  STL [R1+0x33c], R25 ;  /* 0x00033c1901007387 */ /* 0x0001e20000100800 */
[----:B------:R-:W-:-:S03]  /*10920*/  @!P5 IMAD.MOV.U32 R33, RZ, RZ, R30 ;  /* 0x000000ffff21d224 */ /* 0x000fc600078e001e */
[----:B0-----:R-:W2:Y:S04]  /*10930*/  LDL R25, [R1+0xba4] ;  /* 0x000ba40001197983 */ /* 0x001ea80000100800 */
[----:B---3--:R0:W-:Y:S04]  /*10940*/  STL [R1+0x300], R24 ;  /* 0x0003001801007387 */ /* 0x0081e80000100800 */
[----:B0-----:R-:W2:Y:S04]  /*10950*/  LDL R24, [R1+0xba8] ;  /* 0x000ba80001187983 */ /* 0x001ea80000100800 */
[----:B------:R0:W-:Y:S01]  /*10960*/  STL [R1+0x2fc], R32 ;  /* 0x0002fc2001007387 */ /* 0x0001e20000100800 */
[----:B------:R-:W-:Y:S01]  /*10970*/  VIADD R37, R31, 0xffffffd0 ;  /* 0xffffffd01f257836 */ /* 0x000fe20000000000 */
[----:B------:R-:W-:-:S02]  /*10980*/  PRMT R19, RZ, 0x7610, R19 ;  /* 0x00007610ff137816 */ /* 0x000fc40000000013 */
[----:B------:R-:W3:Y:S01]  /*10990*/  LDL R30, [R1+0xbe8] ;  /* 0x000be800011e7983 */ /* 0x000ee20000100800 */
[----:B0-----:R-:W-:-:S05]  /*109a0*/  @!P5 IMAD.MOV.U32 R32, RZ, RZ, R29 ;  /* 0x000000ffff20d224 */ /* 0x001fca00078e001d */
[----:B------:R-:W3:Y:S01]  /*109b0*/  @!P5 LDG.E.U8 R27, desc[UR18][R32.64] ;  /* 0x00000012201bd981 */ /* 0x000ee2000c1e1100 */
[----:B------:R-:W-:-:S03]  /*109c0*/  ISETP.GE.U32.AND P0, PT, R37, 0x7fffff51, PT ;  /* 0x7fffff512500780c */ /* 0x000fc60003f06070 */
[----:B------:R-:W4:Y:S01]  /*109d0*/  LDL R32, [R1+0xbe4] ;  /* 0x000be40001207983 */ /* 0x000f220000100800 */
[----:B------:R-:W-:-:S05]  /*109e0*/  VIADD R37, R31, 0xffffffc8 ;  /* 0xffffffc81f257836 */ /* 0x000fca0000000000 */
[----:B------:R-:W-:Y:S02]  /*109f0*/  ISETP.GE.U32.AND P3, PT, R37, 0x7fffff49, PT ;  /* 0x7fffff492500780c */ /* 0x000fe40003f66070 */
[----:B------:R-:W-:-:S11]  /*10a00*/  PRMT R17, RZ, 0x7610, R17 ;  /* 0x00007610ff117816 */ /* 0x000fd60000000011 */
[----:B--2---:R-:W2:Y:S04]  /*10a10*/  @!P3 LDG.E.U8 R17, desc[UR18][R24.64] ;  /* 0x000000121811b981 */ /* 0x004ea8000c1e1100 */
[----:B---3--:R4:W-:Y:S01]  /*10a20*/  STL [R1+0x2f8], R27 ;  /* 0x0002f81b01007387 */ /* 0x0089e20000100800 */
[----:B------:R-:W-:-:S03]  /*10a30*/  VIADD R37, R31, 0xffffffc0 ;  /* 0xffffffc01f257836 */ /* 0x000fc60000000000 */
[----:B------:R-:W3:Y:S01]  /*10a40*/  LDL R29, [R1+0xc24] ;  /* 0x000c2400011d7983 */ /* 0x000ee20000100800 */
[----:B----4-:R-:W-:-:S05]  /*10a50*/  @!P0 IMAD.MOV.U32 R27, RZ, RZ, R28 ;  /* 0x000000ffff1b8224 */ /* 0x010fca00078e001c */
[----:B------:R-:W4:Y:S01]  /*10a60*/  @!P0 LDG.E.U8 R19, desc[UR18][R26.64] ;  /* 0x000000121a138981 */ /* 0x000f22000c1e1100 */
[----:B------:R-:W-:Y:S02]  /*10a70*/  ISETP.GE.U32.AND P1, PT, R37, 0x7fffff41, PT ;  /* 0x7fffff412500780c */ /* 0x000fe40003f26070 */
[----:B------:R-:W-:-:S11]  /*10a80*/  PRMT R0, RZ, 0x7610, R0 ;  /* 0x00007610ff007816 */ /* 0x000fd60000000000 */
[----:B------:R-:W-:Y:S02]  /*10a90*/  @!P1 IMAD.MOV.U32 R33, RZ, RZ, R32 ;  /* 0x000000ffff219224 */ /* 0x000fe400078e0020 */
[----:B------:R-:W-:-:S05]  /*10aa0*/  @!P1 IMAD.MOV.U32 R32, RZ, RZ, R30 ;  /* 0x000000ffff209224 */ /* 0x000fca00078e001e */
[----:B------:R3:W3:Y:S04]  /*10ab0*/  @!P1 LDG.E.U8 R0, desc[UR18][R32.64] ;  /* 0x0000001220009981 */ /* 0x0006e8000c1e1100 */
[----:B----4-:R0:W-:Y:S04]  /*10ac0*/  STL [R1+0x2f4], R19 ;  /* 0x0002f41301007387 */ /* 0x0101e80000100800 */
[----:B------:R-:W4:Y:S04]  /*10ad0*/  LDL R27, [R1+0xc64] ;  /* 0x000c6400011b7983 */ /* 0x000f280000100800 */
[----:B------:R-:W4:Y:S04]  /*10ae0*/  LDL R28, [R1+0xc68] ;  /* 0x000c6800011c7983 */ /* 0x000f280000100800 */
[----:B0-----:R-:W4:Y:S04]  /*10af0*/  LDL R19, [R1+0xc28] ;  /* 0x000c280001137983 */ /* 0x001f280000100800 */
[----:B--2---:R0:W-:Y:S04]  /*10b00*/  STL [R1+0x2f0], R17 ;  /* 0x0002f01101007387 */ /* 0x0041e80000100800 */
[----:B------:R-:W2:Y:S04]  /*10b10*/  LDL R25, [R1+0xca4] ;  /* 0x000ca40001197983 */ /* 0x000ea80000100800 */
[----:B------:R-:W2:Y:S01]  /*10b20*/  LDL R24, [R1+0xca8] ;  /* 0x000ca80001187983 */ /* 0x000ea20000100800 */
[----:B------:R-:W-:Y:S01]  /*10b30*/  VIADD R37, R31, 0xffffffb8 ;  /* 0xffffffb81f257836 */ /* 0x000fe20000000000 */
[----:B------:R-:W-:-:S02]  /*10b40*/  PRMT R9, RZ, 0x7610, R9 ;  /* 0x00007610ff097816 */ /* 0x000fc40000000009 */
[----:B------:R-:W-:Y:S01]  /*10b50*/  PRMT R22, RZ, 0x7610, R22 ;  /* 0x00007610ff167816 */ /* 0x000fe20000000016 */
[----:B0-----:R-:W2:Y:S01]  /*10b60*/  LDL R17, [R1+0x12a4] ;  /* 0x0012a40001117983 */ /* 0x001ea20000100800 */
[----:B------:R-:W-:Y:S01]  /*10b70*/  ISETP.GE.U32.AND P4, PT, R37, 0x7fffff39, PT ;  /* 0x7fffff392500780c */ /* 0x000fe20003f86070 */
[----:B------:R-:W-:Y:S01]  /*10b80*/  VIADD R37, R31, 0xffffffb0 ;  /* 0xffffffb01f257836 */ /* 0x000fe20000000000 */
[----:B------:R-:W-:Y:S01]  /*10b90*/  PRMT R23, RZ, 0x7610, R23 ;  /* 0x00007610ff177816 */ /* 0x000fe20000000017 */
[----:B------:R-:W2:Y:S03]  /*10ba0*/  LDL R26, [R1+0x1298] ;  /* 0x00129800011a7983 */ /* 0x000ea60000100800 */
[----:B------:R-:W-:Y:S01]  /*10bb0*/  ISETP.GE.U32.AND P6, PT, R37, 0x7fffff31, PT ;  /* 0x7fffff312500780c */ /* 0x000fe20003fc6070 */
[----:B------:R-:W-:-:S06]  /*10bc0*/  VIADD R37, R31, 0xffffffa8 ;  /* 0xffffffa81f257836 */ /* 0x000fcc0000000000 */
[----:B---3--:R-:W-:Y:S01]  /*10bd0*/  @!P4 IMAD.MOV.U32 R33, RZ, RZ, R29 ;  /* 0x000000ffff21c224 */ /* 0x008fe200078e001d */
[----:B------:R-:W-:Y:S01]  /*10be0*/  ISETP.GE.U32.AND P5, PT, R37, 0x7fffff29, PT ;  /* 0x7fffff292500780c */ /* 0x000fe20003fa6070 */
[----:B------:R0:W-:Y:S04]  /*10bf0*/  STL [R1+0x2ec], R0 ;  /* 0x0002ec0001007387 */ /* 0x0001e80000100800 */
[----:B0-----:R-:W3:Y:S01]  /*10c00*/  LDL R0, [R1+0x1244] ;  /* 0x0012440001007983 */ /* 0x001ee20000100800 */
[----:B----4-:R-:W-:-:S05]  /*10c10*/  @!P6 IMAD.MOV.U32 R29, RZ, RZ, R27 ;  /* 0x000000ffff1de224 */ /* 0x010fca00078e001b */
[----:B------:R-:W4:Y:S01]  /*10c20*/  @!P6 LDG.E.U8 R22, desc[UR18][R28.64] ;  /* 0x000000121c16e981 */ /* 0x000f22000c1e1100 */
[----:B------:R-:W-:Y:S02]  /*10c30*/  @!P4 IMAD.MOV.U32 R32, RZ, RZ, R19 ;  /* 0x000000ffff20c224 */ /* 0x000fe400078e0013 */
[----:B------:R-:W-:Y:S01]  /*10c40*/  VIADD R37, R31, 0xffffffa0 ;  /* 0xffffffa01f257836 */ /* 0x000fe20000000000 */
[----:B------:R-:W4:Y:S04]  /*10c50*/  LDL R19, [R1+0x11f0] ;  /* 0x0011f00001137983 */ /* 0x000f280000100800 */
[----:B------:R-:W4:Y:S04]  /*10c60*/  @!P4 LDG.E.U8 R9, desc[UR18][R32.64] ;  /* 0x000000122009c981 */ /* 0x000f28000c1e1100 */
[----:B--2---:R-:W2:Y:S01]  /*10c70*/  @!P5 LDG.E.U8 R23, desc[UR18][R24.64] ;  /* 0x000000121817d981 */ /* 0x004ea2000c1e1100 */
[----:B------:R-:W-:Y:S01]  /*10c80*/  ISETP.GE.U32.AND P0, PT, R37, 0x7fffff21, PT ;  /* 0x7fffff212500780c */ /* 0x000fe20003f06070 */
[----:B------:R-:W-:-:S05]  /*10c90*/  VIADD R37, R31, 0xffffff98 ;  /* 0xffffff981f257836 */ /* 0x000fca0000000000 */
[----:B------:R-:W-:Y:S01]  /*10ca0*/  ISETP.GE.U32.AND P3, PT, R37, 0x7fffff19, PT ;  /* 0x7fffff192500780c */ /* 0x000fe20003f66070 */
[----:B------:R-:W-:-:S05]  /*10cb0*/  VIADD R37, R31, 0xffffff90 ;  /* 0xffffff901f257836 */ /* 0x000fca0000000000 */
[----:B------:R-:W-:Y:S01]  /*10cc0*/  ISETP.GE.U32.AND P1, PT, R37, 0x7fffff11, PT ;  /* 0x7fffff112500780c */ /* 0x000fe20003f26070 */
[----:B------:R-:W-:Y:S01]  /*10cd0*/  IMAD R37, R4, 0x5f, RZ ;  /* 0x0000005f04257824 */ /* 0x000fe200078e02ff */
[----:B------:R-:W-:Y:S02]  /*10ce0*/  ISETP.GE.AND P6, PT, R17, RZ, PT ;  /* 0x000000ff1100720c */ /* 0x000fe40003fc6270 */
[----:B------:R-:W-:Y:S02]  /*10cf0*/  PRMT R5, RZ, 0x7610, R5 ;  /* 0x00007610ff057816 */ /* 0x000fe40000000005 */
[----:B---3--:R-:W-:-:S09]  /*10d00*/  ISETP.GE.AND P5, PT, R0, RZ, PT ;  /* 0x000000ff0000720c */ /* 0x008fd20003fa6270 */
[----:B------:R-:W-:Y:S01]  /*10d10*/  @!P6 IMAD.MOV R13, RZ, RZ, -R13 ;  /* 0x000000ffff0de224 */ /* 0x000fe200078e0a0d */
[----:B----4-:R0:W-:Y:S02]  /*10d20*/  STL [R1+0x2e8], R9 ;  /* 0x0002e80901007387 */ /* 0x0101e40000100800 */
[----:B0-----:R-:W-:-:S05]  /*10d30*/  IADD3 R9, P4, PT, R37, R2, RZ ;  /* 0x0000000225097210 */ /* 0x001fca0007f9e0ff */
[----:B------:R-:W-:Y:S04]  /*10d40*/  STL [R1+0xce8], R9 ;  /* 0x000ce80901007387 */ /* 0x000fe80000100800 */
[----:B------:R0:W-:Y:S04]  /*10d50*/  STL [R1+0x2e4], R22 ;  /* 0x0002e41601007387 */ /* 0x0001e80000100800 */
[----:B------:R-:W3:Y:S01]  /*10d60*/  LDL R17, [R1+0x1178] ;  /* 0x0011780001117983 */ /* 0x000ee20000100800 */
[----:B0-----:R-:W-:-:S05]  /*10d70*/  LEA.HI.X.SX32 R22, R37, R3, 0x1, P4 ;  /* 0x0000000325167211 */ /* 0x001fca00020f0eff */
[----:B------:R-:W-:Y:S04]  /*10d80*/  STL [R1+0xce4], R22 ;  /* 0x000ce41601007387 */ /* 0x000fe80000100800 */
[----:B------:R-:W4:Y:S04]  /*10d90*/  LDL.LU R0, [R1+0x3c] ;  /* 0x00003c0001007983 */ /* 0x000f280000300800 */
[----:B--2---:R0:W-:Y:S02]  /*10da0*/  STL [R1+0x2e0], R23 ;  /* 0x0002e01701007387 */ /* 0x0041e40000100800 */
[----:B0-----:R-:W-:-:S02]  /*10db0*/  @!P0 IMAD.MOV.U32 R23, RZ, RZ, R22 ;  /* 0x000000ffff178224 */ /* 0x001fc400078e0016 */
[----:B------:R-:W-:-:S05]  /*10dc0*/  @!P0 IMAD.MOV.U32 R22, RZ, RZ, R9 ;  /* 0x000000ffff168224 */ /* 0x000fca00078e0009 */
[----:B------:R-:W2:Y:S04]  /*10dd0*/  @!P0 LDG.E.U8 R5, desc[UR18][R22.64] ;  /* 0x0000001216058981 */ /* 0x000ea8000c1e1100 */
[----:B------:R0:W-:Y:S04]  /*10de0*/  STL [R1+0x14fc], R13 ;  /* 0x0014fc0d01007387 */ /* 0x0001e80000100800 */
[----:B------:R-:W2:Y:S04]  /*10df0*/  LDL.LU R22, [R1+0x38] ;  /* 0x0000380001167983 */ /* 0x000ea80000300800 */
[----:B------:R-:W2:Y:S01]  /*10e00*/  LDL.LU R23, [R1+0x34] ;  /* 0x0000340001177983 */ /* 0x000ea20000300800 */
[----:B------:R-:W1:Y:S01]  /*10e10*/  S2R R93, SR_TID.X ;  /* 0x00000000005d7919 */ /* 0x000e620000002100 */
[----:B------:R-:W-:Y:S01]  /*10e20*/  ISETP.GE.AND P4, PT, R26, RZ, PT ;  /* 0x000000ff1a00720c */ /* 0x000fe20003f86270 */
[----:B------:R-:W-:Y:S01]  /*10e30*/  @!P5 IMAD.MOV R15, RZ, RZ, -R15 ;  /* 0x000000ffff0fd224 */ /* 0x000fe200078e0a0f */
[----:B------:R-:W-:-:S04]  /*10e40*/  ISETP.GE.AND P0, PT, R19, RZ, PT ;  /* 0x000000ff1300720c */ /* 0x000fc80003f06270 */
[----:B------:R-:W-:Y:S07]  /*10e50*/  STL [R1+0x1500], R15 ;  /* 0x0015000f01007387 */ /* 0x000fee0000100800 */
[----:B------:R-:W-:Y:S01]  /*10e60*/  @!P4 IMAD.MOV R12, RZ, RZ, -R12 ;  /* 0x000000ffff0cc224 */ /* 0x000fe200078e0a0c */
[----:B------:R-:W-:Y:S02]  /*10e70*/  ISETP.NE.AND P4, PT, R11, RZ, PT ;  /* 0x000000ff0b00720c */ /* 0x000fe40003f85270 */
[----:B------:R-:W-:Y:S01]  /*10e80*/  LOP3.LUT R11, RZ, R11, RZ, 0x33, !PT ;  /* 0x0000000bff0b7212 */ /* 0x000fe200078e33ff */
[----:B------:R-:W-:-:S02]  /*10e90*/  IMAD.MOV.U32 R19, RZ, RZ, R21 ;  /* 0x000000ffff137224 */ /* 0x000fc400078e0015 */
[----:B------:R-:W-:Y:S02]  /*10ea0*/  IMAD.MOV.U32 R9, RZ, RZ, R20 ;  /* 0x000000ffff097224 */ /* 0x000fe400078e0014 */
[----:B------:R-:W-:Y:S02]  /*10eb0*/  IMAD.MOV.U32 R21, RZ, RZ, R18 ;  /* 0x000000ffff157224 */ /* 0x000fe400078e0012 */
[C---:B------:R-:W-:Y:S02]  /*10ec0*/  IMAD R18, R4.reuse, 0x6f, RZ ;  /* 0x0000006f04127824 */ /* 0x040fe400078e02ff */
[----:B------:R-:W-:Y:S02]  /*10ed0*/  IMAD R20, R4, 0x77, RZ ;  /* 0x0000007704147824 */ /* 0x000fe400078e02ff */
[----:B------:R-:W-:Y:S01]  /*10ee0*/  @!P0 IMAD.MOV R14, RZ, RZ, -R14 ;  /* 0x000000ffff0e8224 */ /* 0x000fe200078e0a0e */
[----:B-1----:R-:W-:Y:S02]  /*10ef0*/  LOP3.LUT R93, R93, 0x7f, RZ, 0xc0, !PT ;  /* 0x0000007f5d5d7812 */ /* 0x002fe400078ec0ff */
[----:B------:R-:W-:-:S02]  /*10f00*/  SEL R90, R11, R90, !P4 ;  /* 0x0000005a0b5a7207 */ /* 0x000fc40006000000 */
[C---:B------:R-:W-:Y:S02]  /*10f10*/  SEL R88, R11.reuse, R88, !P4 ;  /* 0x000000580b587207 */ /* 0x040fe40006000000 */
[C---:B------:R-:W-:Y:S02]  /*10f20*/  SEL R84, R11.reuse, R84, !P4 ;  /* 0x000000540b547207 */ /* 0x040fe40006000000 */
[C---:B------:R-:W-:Y:S02]  /*10f30*/  SEL R82, R11.reuse, R82, !P4 ;  /* 0x000000520b527207 */ /* 0x040fe40006000000 */
[----:B------:R-:W-:Y:S01]  /*10f40*/  SEL R67, R11, R67, !P4 ;  /* 0x000000430b437207 */ /* 0x000fe20006000000 */
[----:B------:R-:W-:-:S04]  /*10f50*/  IMAD.MOV.U32 R24, RZ, RZ, R19 ;  /* 0x000000ffff187224 */ /* 0x000fc800078e0013 */
[----:B------:R-:W-:Y:S02]  /*10f60*/  IMAD.MOV.U32 R25, RZ, RZ, R24 ;  /* 0x000000ffff197224 */ /* 0x000fe400078e0018 */
[----:B------:R-:W-:Y:S01]  /*10f70*/  IMAD.MOV.U32 R24, RZ, RZ, R9 ;  /* 0x000000ffff187224 */ /* 0x000fe200078e0009 */
[----:B------:R-:W-:-:S05]  /*10f80*/  SEL R39, R11, R91, !P4 ;  /* 0x0000005b0b277207 */ /* 0x000fca0006000000 */
[----:B------:R-:W-:Y:S01]  /*10f90*/  IMAD R39, R39, UR5, RZ ;  /* 0x0000000527277c24 */ /* 0x000fe2000f8e02ff */
[C---:B------:R-:W-:Y:S01]  /*10fa0*/  SEL R91, R11.reuse, R43, !P4 ;  /* 0x0000002b0b5b7207 */ /* 0x040fe20006000000 */
[----:B------:R-:W-:Y:S01]  /*10fb0*/  IMAD R43, R90, UR13, RZ ;  /* 0x0000000d5a2b7c24 */ /* 0x000fe2000f8e02ff */
[C---:B------:R-:W-:Y:S02]  /*10fc0*/  SEL R69, R11.reuse, R69, !P4 ;  /* 0x000000450b457207 */ /* 0x040fe40006000000 */
[----:B------:R-:W-:Y:S01]  /*10fd0*/  SEL R85, R11, R51, !P4 ;  /* 0x000000330b557207 */ /* 0x000fe20006000000 */
[----:B------:R-:W-:Y:S01]  /*10fe0*/  IMAD R51, R67, UR23, RZ ;  /* 0x0000001743337c24 */ /* 0x000fe2000f8e02ff */
[----:B------:R-:W-:Y:S01]  /*10ff0*/  SEL R71, R11, R71, !P4 ;  /* 0x000000470b477207 */ /* 0x000fe20006000000 */
[----:B------:R-:W-:Y:S01]  /*11000*/  IMAD R69, R69, UR25, RZ ;  /* 0x0000001945457c24 */ /* 0x000fe2000f8e02ff */
[C---:B------:R-:W-:Y:S02]  /*11010*/  SEL R86, R11.reuse, R86, !P4 ;  /* 0x000000560b567207 */ /* 0x040fe40006000000 */
[----:B------:R-:W-:Y:S01]  /*11020*/  SEL R73, R11, R73, !P4 ;  /* 0x000000490b497207 */ /* 0x000fe20006000000 */
[----:B------:R-:W-:Y:S01]  /*11030*/  IMAD R71, R71, UR27, RZ ;  /* 0x0000001b47477c24 */ /* 0x000fe2000f8e02ff */
[----:B------:R-:W-:-:S02]  /*11040*/  SEL R87, R11, R87, !P4 ;  /* 0x000000570b577207 */ /* 0x000fc40006000000 */
[----:B------:R-:W-:Y:S01]  /*11050*/  SEL R75, R11, R75, !P4 ;  /* 0x0000004b0b4b7207 */ /* 0x000fe20006000000 */
[----:B------:R-:W-:Y:S01]  /*11060*/  IMAD R73, R73, UR29, RZ ;  /* 0x0000001d49497c24 */ /* 0x000fe2000f8e02ff */
[C---:B------:R-:W-:Y:S02]  /*11070*/  SEL R76, R11.reuse, R76, !P4 ;  /* 0x0000004c0b4c7207 */ /* 0x040fe40006000000 */
[----:B0-----:R-:W-:Y:S01]  /*11080*/  SEL R13, R11, R55, !P4 ;  /* 0x000000370b0d7207 */ /* 0x001fe20006000000 */
[----:B------:R-:W-:Y:S01]  /*11090*/  IMAD R75, R75, UR31, RZ ;  /* 0x0000001f4b4b7c24 */ /* 0x000fe2000f8e02ff */
[C---:B------:R-:W-:Y:S01]  /*110a0*/  SEL R78, R11.reuse, R78, !P4 ;  /* 0x0000004e0b4e7207 */ /* 0x040fe20006000000 */
[----:B------:R-:W-:Y:S01]  /*110b0*/  IMAD R76, R76, UR33, RZ ;  /* 0x000000214c4c7c24 */ /* 0x000fe2000f8e02ff */
[----:B------:R-:W-:Y:S01]  /*110c0*/  SEL R66, R11, R66, !P4 ;  /* 0x000000420b427207 */ /* 0x000fe20006000000 */
[----:B------:R-:W-:Y:S01]  /*110d0*/  IMAD R55, R87, UR14, RZ ;  /* 0x0000000e57377c24 */ /* 0x000fe2000f8e02ff */
[C---:B------:R-:W-:Y:S01]  /*110e0*/  SEL R64, R11.reuse, R64, !P4 ;  /* 0x000000400b407207 */ /* 0x040fe20006000000 */
[----:B------:R-:W-:Y:S01]  /*110f0*/  IMAD R78, R78, UR35, RZ ;  /* 0x000000234e4e7c24 */ /* 0x000fe2000f8e02ff */
[C---:B------:R-:W-:Y:S01]  /*11100*/  SEL R42, R11.reuse, R42, !P4 ;  /* 0x0000002a0b2a7207 */ /* 0x040fe20006000000 */
[----:B------:R-:W-:Y:S01]  /*11110*/  IMAD R66, R66, UR37, RZ ;  /* 0x0000002542427c24 */ /* 0x000fe2000f8e02ff */
[C---:B------:R-:W-:Y:S01]  /*11120*/  SEL R83, R11.reuse, R83, !P4 ;  /* 0x000000530b537207 */ /* 0x040fe20006000000 */
[----:B------:R-:W-:Y:S01]  /*11130*/  IMAD R64, R64, UR39, RZ ;  /* 0x0000002740407c24 */ /* 0x000fe2000f8e02ff */
[C---:B------:R-:W-:Y:S01]  /*11140*/  SEL R44, R11.reuse, R44, !P4 ;  /* 0x0000002c0b2c7207 */ /* 0x040fe20006000000 */
[----:B------:R-:W-:Y:S01]  /*11150*/  IMAD R42, R42, UR41, RZ ;  /* 0x000000292a2a7c24 */ /* 0x000fe2000f8e02ff */
[----:B------:R-:W-:-:S02]  /*11160*/  SEL R81, R11, R81, !P4 ;  /* 0x000000510b517207 */ /* 0x000fc40006000000 */
[----:B------:R-:W-:Y:S01]  /*11170*/  SEL R46, R11, R46, !P4 ;  /* 0x0000002e0b2e7207 */ /* 0x000fe20006000000 */
[----:B------:R-:W-:Y:S01]  /*11180*/  IMAD R44, R44, UR43, RZ ;  /* 0x0000002b2c2c7c24 */ /* 0x000fe2000f8e02ff */
[----:B---3--:R-:W-:Y:S01]  /*11190*/  ISETP.GE.AND P5, PT, R17, RZ, PT ;  /* 0x000000ff1100720c */ /* 0x008fe20003fa6270 */
[C---:B------:R-:W-:Y:S01]  /*111a0*/  IMAD R17, R4.reuse, 0x67, RZ ;  /* 0x0000006704117824 */ /* 0x040fe200078e02ff */
[C---:B----4-:R-:W-:Y:S01]  /*111b0*/  SEL R37, R11.reuse, R0, !P4 ;  /* 0x000000000b257207 */ /* 0x050fe20006000000 */
[----:B------:R-:W-:Y:S01]  /*111c0*/  IMAD R0, R4, 0x7f, RZ ;  /* 0x0000007f04007824 */ /* 0x000fe200078e02ff */
[----:B--2---:R0:W-:Y:S09]  /*111d0*/  STL [R1+0x2dc], R5 ;  /* 0x0002dc0501007387 */ /* 0x0041f20000100800 */
[----:B------:R-:W-:Y:S01]  /*111e0*/  @!P5 IMAD.MOV R10, RZ, RZ, -R10 ;  /* 0x000000ffff0ad224 */ /* 0x000fe200078e0a0a */
[----:B------:R-:W-:Y:S01]  /*111f0*/  SEL R22, R11, R22, !P4 ;  /* 0x000000160b167207 */ /* 0x000fe20006000000 */
[----:B0-----:R-:W-:Y:S01]  /*11200*/  VIADD R5, R31, 0x7f ;  /* 0x0000007f1f057836 */ /* 0x001fe20000000000 */
[----:B------:R-:W-:Y:S01]  /*11210*/  STL [R1+0x12c0], R4 ;  /* 0x0012c00401007387 */ /* 0x000fe20000100800 */
[----:B------:R-:W-:-:S02]  /*11220*/  SEL R48, R11, R48, !P4 ;  /* 0x000000300b307207 */ /* 0x000fc40006000000 */
[----:B------:R-:W-:Y:S01]  /*11230*/  SEL R68, R11, R68, !P4 ;  /* 0x000000440b447207 */ /* 0x000fe20006000000 */
[----:B------:R0:W-:Y:S01]  /*11240*/  STL [R1+0x1328], R4 ;  /* 0x0013280401007387 */ /* 0x0001e20000100800 */
[----:B------:R-:W-:Y:S01]  /*11250*/  ISETP.GT.AND P0, PT, R5, 0x7f, PT ;  /* 0x0000007f0500780c */ /* 0x000fe20003f04270 */
[----:B------:R-:W-:Y:S01]  /*11260*/  IMAD R5, R37, UR11, RZ ;  /* 0x0000000b25057c24 */ /* 0x000fe2000f8e02ff */
[----:B------:R-:W-:Y:S01]  /*11270*/  SEL R37, R11, R23, !P4 ;  /* 0x000000170b257207 */ /* 0x000fe20006000000 */
[----:B------:R-:W-:Y:S01]  /*11280*/  STL [R1+0x1600], R31 ;  /* 0x0016001f01007387 */ /* 0x000fe20000100800 */
[----:B------:R-:W-:Y:S01]  /*11290*/  IMAD.MOV.U32 R23, RZ, RZ, R16 ;  /* 0x000000ffff177224 */ /* 0x000fe200078e0010 */
[----:B------:R-:W-:Y:S02]  /*112a0*/  IADD3 R16, P5, PT, R17, R2, RZ ;  /* 0x0000000211107210 */ /* 0x000fe40007fbe0ff */
[C---:B------:R-:W-:Y:S02]  /*112b0*/  SEL R62, R11.reuse, R62, !P4 ;  /* 0x0000003e0b3e7207 */ /* 0x040fe40006000000 */
[----:B------:R-:W-:-:S02]  /*112c0*/  SEL R52, R11, R52, !P4 ;  /* 0x000000340b347207 */ /* 0x000fc40006000000 */
[C---:B------:R-:W-:Y:S02]  /*112d0*/  SEL R54, R11.reuse, R54, !P4 ;  /* 0x000000360b367207 */ /* 0x040fe40006000000 */
[C---:B------:R-:W-:Y:S02]  /*112e0*/  SEL R56, R11.reuse, R56, !P4 ;  /* 0x000000380b387207 */ /* 0x040fe40006000000 */
[C---:B------:R-:W-:Y:S02]  /*112f0*/  SEL R58, R11.reuse, R58, !P4 ;  /* 0x0000003a0b3a7207 */ /* 0x040fe40006000000 */
[C---:B------:R-:W-:Y:S02]  /*11300*/  SEL R60, R11.reuse, R60, !P4 ;  /* 0x0000003c0b3c7207 */ /* 0x040fe40006000000 */
[C---:B------:R-:W-:Y:S02]  /*11310*/  SEL R50, R11.reuse, R50, !P4 ;  /* 0x000000320b327207 */ /* 0x040fe40006000000 */
[----:B------:R-:W-:-:S02]  /*11320*/  SEL R41, R11, R41, !P4 ;  /* 0x000000290b297207 */ /* 0x000fc40006000000 */
[C---:B------:R-:W-:Y:S02]  /*11330*/  SEL R40, R11.reuse, R40, !P4 ;  /* 0x000000280b287207 */ /* 0x040fe40006000000 */
[C---:B------:R-:W-:Y:S02]  /*11340*/  SEL R77, R11.reuse, R77, !P4 ;  /* 0x0000004d0b4d7207 */ /* 0x040fe40006000000 */
[C---:B------:R-:W-:Y:S02]  /*11350*/  SEL R38, R11.reuse, R38, !P4 ;  /* 0x000000260b267207 */ /* 0x040fe40006000000 */
[C---:B------:R-:W-:Y:S02]  /*11360*/  SEL R12, R11.reuse, R12, !P4 ;  /* 0x0000000c0b0c7207 */ /* 0x040fe40006000000 */
[C---:B------:R-:W-:Y:S02]  /*11370*/  SEL R14, R11.reuse, R14, !P4 ;  /* 0x0000000e0b0e7207 */ /* 0x040fe40006000000 */
[C---:B------:R-:W-:Y:S01]  /*11380*/  SEL R79, R11.reuse, R79, !P4 ;  /* 0x0000004f0b4f7207 */ /* 0x040fe20006000000 */
[----:B------:R-:W-:Y:S01]  /*11390*/  IMAD.MOV.U32 R30, RZ, RZ, R24 ;  /* 0x000000ffff1e7224 */ /* 0x000fe200078e0018 */
[C---:B0-----:R-:W-:Y:S01]  /*113a0*/  SEL R4, R11.reuse, R45, !P4 ;  /* 0x0000002d0b047207 */ /* 0x041fe20006000000 */
[----:B------:R-:W-:Y:S01]  /*113b0*/  STL [R1+0x1504], R93 ;  /* 0x0015045d01007387 */ /* 0x000fe20000100800 */
[----:B------:R-:W-:-:S02]  /*113c0*/  SEL R92, R11, R92, !P4 ;  /* 0x0000005c0b5c7207 */ /* 0x000fc40006000000 */
[----:B------:R-:W-:Y:S01]  /*113d0*/  SEL R89, R11, R89, !P4 ;  /* 0x000000590b597207 */ /* 0x000fe20006000000 */
[----:B------:R0:W-:Y:S01]  /*113e0*/  STL [R1+0x1508], R10 ;  /* 0x0015080a01007387 */ /* 0x0001e20000100800 */
[----:B------:R-:W-:Y:S02]  /*113f0*/  LEA.HI.X.SX32 R17, R17, R3, 0x1, P5 ;  /* 0x0000000311117211 */ /* 0x000fe400028f0eff */
[C---:B------:R-:W-:Y:S01]  /*11400*/  SEL R70, R11.reuse, R70, !P4 ;  /* 0x000000460b467207 */ /* 0x040fe20006000000 */
[----:B------:R-:W-:Y:S01]  /*11410*/  STL [R1+0x34], R4 ;  /* 0x0000340401007387 */ /* 0x000fe20000100800 */
[C---:B------:R-:W-:Y:S02]  /*11420*/  SEL R72, R11.reuse, R72, !P4 ;  /* 0x000000480b487207 */ /* 0x040fe40006000000 */
[C---:B------:R-:W-:Y:S01]  /*11430*/  SEL R74, R11.reuse, R74, !P4 ;  /* 0x0000004a0b4a7207 */ /* 0x040fe20006000000 */
[----:B------:R-:W-:Y:S01]  /*11440*/  STL [R1+0x150c], R11 ;  /* 0x00150c0b01007387 */ /* 0x000fe20000100800 */
[----:B------:R-:W-:-:S02]  /*11450*/  SEL R80, R11, R80, !P4 ;  /* 0x000000500b507207 */ /* 0x000fc40006000000 */
[C---:B------:R-:W-:Y:S01]  /*11460*/  SEL R65, R11.reuse, R65, !P4 ;  /* 0x000000410b417207 */ /* 0x040fe20006000000 */
[----:B------:R-:W-:Y:S01]  /*11470*/  STL [R1+0x156c], R90 ;  /* 0x00156c5a01007387 */ /* 0x000fe20000100800 */
[C---:B0-----:R-:W-:Y:S01]  /*11480*/  SEL R10, R11.reuse, R59, !P4 ;  /* 0x0000003b0b0a7207 */ /* 0x041fe20006000000 */
[----:B------:R-:W-:Y:S01]  /*11490*/  IMAD R59, R22, UR11, RZ ;  /* 0x0000000b163b7c24 */ /* 0x000fe2000f8e02ff */
[C---:B------:R-:W-:Y:S01]  /*114a0*/  SEL R63, R11.reuse, R63, !P4 ;  /* 0x0000003f0b3f7207 */ /* 0x040fe20006000000 */
[----:B------:R-:W-:Y:S01]  /*114b0*/  IMAD.MOV.U32 R22, RZ, RZ, R21 ;  /* 0x000000ffff167224 */ /* 0x000fe200078e0015 */
[----:B------:R-:W-:Y:S01]  /*114c0*/  STL [R1+0x1564], R88 ;  /* 0x0015645801007387 */ /* 0x000fe20000100800 */
[C---:B------:R-:W-:Y:S02]  /*114d0*/  IADD3 R21, P5, PT, R18.reuse, R2, RZ ;  /* 0x0000000212157210 */ /* 0x040fe40007fbe0ff */
[----:B------:R-:W-:Y:S01]  /*114e0*/  SEL R15, R11, R53, !P4 ;  /* 0x000000350b0f7207 */ /* 0x000fe20006000000 */
[----:B------:R-:W-:Y:S01]  /*114f0*/  STL [R1+0x15d0], R84 ;  /* 0x0015d05401007387 */ /* 0x000fe20000100800 */
[----:B------:R-:W-:-:S02]  /*11500*/  LEA.HI.X.SX32 R18, R18, R3, 0x1, P5 ;  /* 0x0000000312127211 */ /* 0x000fc400028f0eff */
[----:B------:R-:W-:Y:S01]  /*11510*/  SEL R61, R11, R61, !P4 ;  /* 0x0000003d0b3d7207 */ /* 0x000fe20006000000 */
[----:B------:R-:W-:Y:S01]  /*11520*/  STL [R1+0x15cc], R82 ;  /* 0x0015cc5201007387 */ /* 0x000fe20000100800 */
[----:B------:R-:W-:Y:S01]  /*11530*/  IMAD.MOV.U32 R26, RZ, RZ, R25 ;  /* 0x000000ffff1a7224 */ /* 0x000fe200078e0019 */
[----:B------:R-:W0:Y:S02]  /*11540*/  LDCU UR5, c[0x0][0x3b0] ;  /* 0x00007600ff0577ac */ /* 0x000e240008000800 */
[----:B------:R-:W-:Y:S01]  /*11550*/  STL [R1+0x1514], R67 ;  /* 0x0015144301007387 */ /* 0x000fe20000100800 */
[C---:B------:R-:W-:Y:S01]  /*11560*/  IADD3 R19, P5, PT, R20.reuse, R2, RZ ;  /* 0x0000000214137210 */ /* 0x040fe20007fbe0ff */
[----:B------:R-:W1:Y:S02]  /*11570*/  LDCU UR13, c[0x0][0x3b0] ;  /* 0x00007600ff0d77ac */ /* 0x000e640008000800 */
[----:B------:R-:W-:Y:S01]  /*11580*/  STL [R1+0x268], R16 ;  /* 0x0002681001007387 */ /* 0x000fe20000100800 */
[----:B------:R-:W2:Y:S03]  /*11590*/  LDCU UR14, c[0x0][0x3b0] ;  /* 0x00007600ff0e77ac */ /* 0x000ea60008000800 */
[----:B------:R-:W-:Y:S04]  /*115a0*/  STL [R1+0x1510], R16 ;  /* 0x0015101001007387 */ /* 0x000fe80000100800 */
[----:B------:R-:W-:Y:S04]  /*115b0*/  STL [R1+0x264], R17 ;  /* 0x0002641101007387 */ /* 0x000fe80000100800 */
[----:B------:R-:W-:Y:S01]  /*115c0*/  STL [R1+0x1518], R17 ;  /* 0x0015181101007387 */ /* 0x000fe20000100800 */
[----:B------:R-:W-:-:S03]  /*115d0*/  LEA.HI.X.SX32 R20, R20, R3, 0x1, P5 ;  /* 0x0000000314147211 */ /* 0x000fc600028f0eff */
        /* <DEDUP_REMOVED lines=8> */
[----:B------:R-:W-:-:S03]  /*11660*/  IADD3 R9, P5, PT, R0, R2, RZ ;  /* 0x0000000200097210 */ /* 0x000fc60007fbe0ff */
        /* <DEDUP_REMOVED lines=9> */
[----:B------:R3:W-:Y:S01]  /*11700*/  STL [R1+0x152c], R9 ;  /* 0x00152c0901007387 */ /* 0x0007e20000100800 */
[----:B------:R-:W-:-:S03]  /*11710*/  LEA.HI.X.SX32 R0, R0, R3, 0x1, P5 ;  /* 0x0000000300007211 */ /* 0x000fc600028f0eff */
[----:B------:R-:W-:Y:S04]  /*11720*/  STL [R1+0x12c8], R3 ;  /* 0x0012c80301007387 */ /* 0x000fe80000100800 */
[----:B------:R-:W-:Y:S04]  /*11730*/  STL [R1+0x1344], R3 ;  /* 0x0013440301007387 */ /* 0x000fe80000100800 */
[----:B------:R-:W-:Y:S04]  /*11740*/  STL [R1+0x1470], R3 ;  /* 0x0014700301007387 */ /* 0x000fe80000100800 */
[----:B------:R-:W-:Y:S04]  /*11750*/  STL [R1+0x15dc], R3 ;  /* 0x0015dc0301007387 */ /* 0x000fe80000100800 */
[----:B------:R-:W-:Y:S04]  /*11760*/  STL [R1+0x15e4], R3 ;  /* 0x0015e40301007387 */ /* 0x000fe80000100800 */
[----:B------:R-:W-:Y:S04]  /*11770*/  STL [R1+0x15ec], R3 ;  /* 0x0015ec0301007387 */ /* 0x000fe80000100800 */
[----:B------:R-:W-:Y:S01]  /*11780*/  STL [R1+0x15f4], R3 ;  /* 0x0015f40301007387 */ /* 0x000fe20000100800 */
[----:B------:R-:W-:-:S03]  /*11790*/  IMAD R37, R37, UR11, RZ ;  /* 0x0000000b25257c24 */ /* 0x000fc6000f8e02ff */
[----:B------:R-:W-:Y:S04]  /*117a0*/  STL [R1+0x15fc], R3 ;  /* 0x0015fc0301007387 */ /* 0x000fe80000100800 */
[----:B------:R-:W-:Y:S04]  /*117b0*/  STL [R1+0x27c], R0 ;  /* 0x00027c0001007387 */ /* 0x000fe80000100800 */
[----:B------:R4:W-:Y:S01]  /*117c0*/  STL [R1+0x1530], R0 ;  /* 0x0015300001007387 */ /* 0x0009e20000100800 */
[-C--:B---3--:R-:W-:Y:S02]  /*117d0*/  IADD3 R9, P6, PT, R37, R7.reuse, RZ ;  /* 0x0000000725097210 */ /* 0x088fe40007fde0ff */
[----:B----4-:R-:W-:-:S05]  /*117e0*/  IADD3 R0, P5, PT, R5, R7, RZ ;  /* 0x0000000705007210 */ /* 0x010fca0007fbe0ff */
[----:B------:R3:W-:Y:S04]  /*117f0*/  STL [R1+0x288], R0 ;  /* 0x0002880001007387 */ /* 0x0007e80000100800 */
[----:B------:R-:W-:Y:S01]  /*11800*/  STL [R1+0x2c8], R9 ;  /* 0x0002c80901007387 */ /* 0x000fe20000100800 */
[----:B---3--:R-:W-:Y:S02]  /*11810*/  LEA.HI.X.SX32 R0, R5, R6, 0x1, P5 ;  /* 0x0000000605007211 */ /* 0x008fe400028f0eff */
[----:B------:R-:W-:-:S03]  /*11820*/  IADD3 R5, P5, PT, R39, R7, RZ ;  /* 0x0000000727057210 */ /* 0x000fc60007fbe0ff */
[----:B------:R3:W-:Y:S01]  /*11830*/  STL [R1+0x284], R0 ;  /* 0x0002840001007387 */ /* 0x0007e20000100800 */
[----:B------:R-:W-:Y:S01]  /*11840*/  IMAD R45, R88, UR15, RZ ;  /* 0x0000000f582d7c24 */ /* 0x000fe2000f8e02ff */
[----:B------:R-:W-:Y:S01]  /*11850*/  ISETP.LT.AND P0, PT, R93, R31, P0 ;  /* 0x0000001f5d00720c */ /* 0x000fe20000701270 */
[----:B------:R-:W-:Y:S01]  /*11860*/  IMAD R46, R46, UR45, RZ ;  /* 0x0000002d2e2e7c24 */ /* 0x000fe2000f8e02ff */
[----:B------:R-:W-:Y:S01]  /*11870*/  STL [R1+0x320], R5 ;  /* 0x0003200501007387 */ /* 0x000fe20000100800 */
[----:B---3--:R-:W-:Y:S01]  /*11880*/  LEA.HI.X.SX32 R0, R37, R6, 0x1, P6 ;  /* 0x0000000625007211 */ /* 0x008fe200030f0eff */
[----:B------:R-:W-:Y:S01]  /*11890*/  IMAD R48, R48, UR47, RZ ;  /* 0x0000002f30307c24 */ /* 0x000fe2000f8e02ff */
[----:B------:R-:W-:Y:S01]  /*118a0*/  IADD3 R9, P6, PT, R43, R7, RZ ;  /* 0x000000072b097210 */ /* 0x000fe20007fde0ff */
[----:B------:R-:W-:Y:S02]  /*118b0*/  IMAD R62, R62, UR49, RZ ;  /* 0x000000313e3e7c24 */ /* 0x000fe4000f8e02ff */
[----:B------:R-:W-:Y:S01]  /*118c0*/  IMAD R52, R52, UR51, RZ ;  /* 0x0000003334347c24 */ /* 0x000fe2000f8e02ff */
[----:B------:R3:W-:Y:S01]  /*118d0*/  STL [R1+0x2c4], R0 ;  /* 0x0002c40001007387 */ /* 0x0007e20000100800 */
[----:B------:R-:W-:Y:S01]  /*118e0*/  SEL R31, R11, R47, !P4 ;  /* 0x0000002f0b1f7207 */ /* 0x000fe20006000000 */
[----:B------:R-:W-:-:S02]  /*118f0*/  IMAD R47, R84, UR17, RZ ;  /* 0x00000011542f7c24 */ /* 0x000fc4000f8e02ff */
[----:B------:R-:W-:Y:S01]  /*11900*/  IMAD R54, R54, UR53, RZ ;  /* 0x0000003536367c24 */ /* 0x000fe2000f8e02ff */
[----:B------:R-:W-:Y:S01]  /*11910*/  STL [R1+0x368], R9 ;  /* 0x0003680901007387 */ /* 0x000fe20000100800 */
[----:B------:R-:W-:Y:S02]  /*11920*/  IMAD R56, R56, UR55, RZ ;  /* 0x0000003738387c24 */ /* 0x000fe4000f8e02ff */
[----:B------:R-:W-:Y:S02]  /*11930*/  IMAD R58, R58, UR57, RZ ;  /* 0x000000393a3a7c24 */ /* 0x000fe4000f8e02ff */
[----:B------:R-:W-:Y:S01]  /*11940*/  IMAD R60, R60, UR59, RZ ;  /* 0x0000003b3c3c7c24 */ /* 0x000fe2000f8e02ff */
[----:B---3--:R-:W-:Y:S01]  /*11950*/  LEA.HI.X.SX32 R0, R39, R6, 0x1, P5 ;  /* 0x0000000627007211 */ /* 0x008fe200028f0eff */
[----:B------:R-:W-:Y:S01]  /*11960*/  IMAD R50, R50, UR61, RZ ;  /* 0x0000003d32327c24 */ /* 0x000fe2000f8e02ff */
[----:B------:R-:W-:Y:S01]  /*11970*/  IADD3 R5, P5, PT, R45, R7, RZ ;  /* 0x000000072d057210 */ /* 0x000fe20007fbe0ff */
[----:B------:R-:W-:-:S02]  /*11980*/  IMAD R41, R41, UR62, RZ ;  /* 0x0000003e29297c24 */ /* 0x000fc4000f8e02ff */
[----:B------:R-:W-:Y:S01]  /*11990*/  IMAD R40, R40, UR63, RZ ;  /* 0x0000003f28287c24 */ /* 0x000fe2000f8e02ff */
[----:B------:R3:W-:Y:S01]  /*119a0*/  STL [R1+0x304], R0 ;  /* 0x0003040001007387 */ /* 0x0007e20000100800 */
[----:B------:R-:W-:Y:S01]  /*119b0*/  SEL R93, R11, R49, !P4 ;  /* 0x000000310b5d7207 */ /* 0x000fe20006000000 */
[----:B------:R-:W-:Y:S02]  /*119c0*/  IMAD R49, R82, UR21, RZ ;  /* 0x0000001552317c24 */ /* 0x000fe4000f8e02ff */
[----:B------:R-:W-:Y:S01]  /*119d0*/  IMAD R38, R38, UR64, RZ ;  /* 0x0000004026267c24 */ /* 0x000fe2000f8e02ff */
[----:B------:R-:W-:Y:S01]  /*119e0*/  STL [R1+0x3a8], R5 ;  /* 0x0003a80501007387 */ /* 0x000fe20000100800 */
[----:B------:R-:W-:Y:S02]  /*119f0*/  IMAD R12, R12, UR65, RZ ;  /* 0x000000410c0c7c24 */ /* 0x000fe4000f8e02ff */
[----:B------:R-:W-:Y:S02]  /*11a00*/  IMAD.MOV.U32 R28, RZ, RZ, R23 ;  /* 0x000000ffff1c7224 */ /* 0x000fe400078e0017 */
[----:B------:R-:W-:Y:S01]  /*11a10*/  IMAD R14, R14, UR66, RZ ;  /* 0x000000420e0e7c24 */ /* 0x000fe2000f8e02ff */
[----:B---3--:R-:W-:Y:S01]  /*11a20*/  LEA.HI.X.SX32 R0, R43, R6, 0x1, P6 ;  /* 0x000000062b007211 */ /* 0x008fe200030f0eff */
[----:B------:R-:W-:Y:S01]  /*11a30*/  IMAD.MOV.U32 R27, RZ, RZ, R22 ;  /* 0x000000ffff1b7224 */ /* 0x000fe200078e0016 */
[----:B------:R-:W-:-:S02]  /*11a40*/  IADD3 R9, P6, PT, R47, R7, RZ ;  /* 0x000000072f097210 */ /* 0x000fc40007fde0ff */
[----:B------:R-:W-:Y:S01]  /*11a50*/  SEL R4, R11, R57, !P4 ;  /* 0x000000390b047207 */ /* 0x000fe20006000000 */
[----:B------:R3:W-:Y:S01]  /*11a60*/  STL [R1+0x364], R0 ;  /* 0x0003640001007387 */ /* 0x0007e20000100800 */
[----:B------:R-:W-:Y:S02]  /*11a70*/  IMAD R92, R92, UR11, RZ ;  /* 0x0000000b5c5c7c24 */ /* 0x000fe4000f8e02ff */
[----:B------:R-:W-:Y:S01]  /*11a80*/  IMAD.MOV.U32 R32, RZ, RZ, R26 ;  /* 0x000000ffff207224 */ /* 0x000fe200078e001a */
[----:B------:R-:W-:Y:S01]  /*11a90*/  STL [R1+0x3e8], R9 ;  /* 0x0003e80901007387 */ /* 0x000fe20000100800 */
[----:B------:R-:W-:Y:S02]  /*11aa0*/  IMAD R53, R89, UR16, RZ ;  /* 0x0000001059357c24 */ /* 0x000fe4000f8e02ff */
[----:B------:R-:W-:Y:S01]  /*11ab0*/  IMAD.MOV.U32 R35, RZ, RZ, R30 ;  /* 0x000000ffff237224 */ /* 0x000fe200078e001e */
[----:B------:R-:W-:Y:S01]  /*11ac0*/  PRMT R3, RZ, 0x7610, R3 ;  /* 0x00007610ff037816 */ /* 0x000fe20000000003 */
[----:B------:R-:W4:Y:S01]  /*11ad0*/  LDCU UR15, c[0x0][0x3b0] ;  /* 0x00007600ff0f77ac */ /* 0x000f220008000800 */
[----:B---3--:R-:W-:-:S02]  /*11ae0*/  LEA.HI.X.SX32 R0, R45, R6, 0x1, P5 ;  /* 0x000000062d007211 */ /* 0x008fc400028f0eff */
[----:B------:R-:W-:-:S03]  /*11af0*/  IADD3 R5, P5, PT, R49, R7, RZ ;  /* 0x0000000731057210 */ /* 0x000fc60007fbe0ff */
[----:B------:R3:W-:Y:S04]  /*11b00*/  STL [R1+0x3a4], R0 ;  /* 0x0003a40001007387 */ /* 0x0007e80000100800 */
[----:B------:R0:W-:Y:S01]  /*11b10*/  STL [R1+0x428], R5 ;  /* 0x0004280501007387 */ /* 0x0001e20000100800 */
[-C--:B---3--:R-:W-:Y:S02]  /*11b20*/  LEA.HI.X.SX32 R0, R47, R6.reuse, 0x1, P6 ;  /* 0x000000062f007211 */ /* 0x088fe400030f0eff */
[-C--:B------:R-:W-:Y:S02]  /*11b30*/  IADD3 R9, P6, PT, R51, R7.reuse, RZ ;  /* 0x0000000733097210 */ /* 0x080fe40007fde0ff */
[----:B0-----:R-:W-:Y:S01]  /*11b40*/  LEA.HI.X.SX32 R5, R49, R6, 0x1, P5 ;  /* 0x0000000631057211 */ /* 0x001fe200028f0eff */
[----:B------:R0:W-:Y:S04]  /*11b50*/  STL [R1+0x3e4], R0 ;  /* 0x0003e40001007387 */ /* 0x0001e80000100800 */
[----:B------:R3:W-:Y:S01]  /*11b60*/  STL [R1+0x468], R9 ;  /* 0x0004680901007387 */ /* 0x0007e20000100800 */
[----:B0-----:R-:W-:-:S03]  /*11b70*/  IADD3 R0, P5, PT, R69, R7, RZ ;  /* 0x0000000745007210 */ /* 0x001fc60007fbe0ff */
[----:B------:R0:W-:Y:S01]  /*11b80*/  STL [R1+0x424], R5 ;  /* 0x0004240501007387 */ /* 0x0001e20000100800 */
[----:B---3--:R-:W-:-:S03]  /*11b90*/  LEA.HI.X.SX32 R9, R51, R6, 0x1, P6 ;  /* 0x0000000633097211 */ /* 0x008fc600030f0eff */
[----:B------:R-:W-:Y:S04]  /*11ba0*/  STL [R1+0x155c], R86 ;  /* 0x00155c5601007387 */ /* 0x000fe80000100800 */
[----:B------:R3:W-:Y:S01]  /*11bb0*/  STL [R1+0x4a8], R0 ;  /* 0x0004a80001007387 */ /* 0x0007e20000100800 */
[----:B0-----:R-:W-:-:S03]  /*11bc0*/  LEA.HI.X.SX32 R5, R69, R6, 0x1, P5 ;  /* 0x0000000645057211 */ /* 0x001fc600028f0eff */
[----:B------:R-:W-:Y:S01]  /*11bd0*/  STL [R1+0x464], R9 ;  /* 0x0004640901007387 */ /* 0x000fe20000100800 */
[----:B---3--:R-:W-:-:S03]  /*11be0*/  IADD3 R0, P6, PT, R71, R7, RZ ;  /* 0x0000000747007210 */ /* 0x008fc60007fde0ff */
[----:B------:R-:W-:Y:S04]  /*11bf0*/  STL [R1+0x1534], R69 ;  /* 0x0015344501007387 */ /* 0x000fe80000100800 */
[----:B------:R0:W-:Y:S04]  /*11c00*/  STL [R1+0x4e8], R0 ;  /* 0x0004e80001007387 */ /* 0x0001e80000100800 */
[----:B------:R-:W-:Y:S01]  /*11c10*/  STL [R1+0x4a4], R5 ;  /* 0x0004a40501007387 */ /* 0x000fe20000100800 */
[----:B0-----:R-:W-:-:S03]  /*11c20*/  IADD3 R0, P5, PT, R73, R7, RZ ;  /* 0x0000000749007210 */ /* 0x001fc60007fbe0ff */
[----:B------:R-:W-:Y:S04]  /*11c30*/  STL [R1+0x15d4], R87 ;  /* 0x0015d45701007387 */ /* 0x000fe80000100800 */
[----:B------:R0:W-:Y:S04]  /*11c40*/  STL [R1+0x528], R0 ;  /* 0x0005280001007387 */ /* 0x0001e80000100800 */
[----:B------:R-:W-:Y:S01]  /*11c50*/  STL [R1+0x1538], R71 ;  /* 0x0015384701007387 */ /* 0x000fe20000100800 */
[----:B0-----:R-:W-:Y:S02]  /*11c60*/  LEA.HI.X.SX32 R0, R71, R6, 0x1, P6 ;  /* 0x0000000647007211 */ /* 0x001fe400030f0eff */
[----:B------:R-:W-:-:S03]  /*11c70*/  IADD3 R87, P6, PT, R75, R7, RZ ;  /* 0x000000074b577210 */ /* 0x000fc60007fde0ff */
[----:B------:R0:W-:Y:S04]  /*11c80*/  STL [R1+0x4e4], R0 ;  /* 0x0004e40001007387 */ /* 0x0001e80000100800 */
[----:B------:R-:W-:Y:S01]  /*11c90*/  STL [R1+0x153c], R73 ;  /* 0x00153c4901007387 */ /* 0x000fe20000100800 */
[----:B0-----:R-:W-:Y:S02]  /*11ca0*/  LEA.HI.X.SX32 R0, R73, R6, 0x1, P5 ;  /* 0x0000000649007211 */ /* 0x001fe400028f0eff */
[----:B------:R-:W-:-:S03]  /*11cb0*/  IADD3 R84, P5, PT, R76, R7, RZ ;  /* 0x000000074c547210 */ /* 0x000fc60007fbe0ff */
[----:B------:R0:W-:Y:S01]  /*11cc0*/  STL [R1+0x524], R0 ;  /* 0x0005240001007387 */ /* 0x0001e20000100800 */
[----:B------:R-:W-:-:S03]  /*11cd0*/  LEA.HI.X.SX32 R5, R76, R6, 0x1, P5 ;  /* 0x000000064c057211 */ /* 0x000fc600028f0eff */
[----:B------:R-:W-:Y:S01]  /*11ce0*/  STL [R1+0x568], R87 ;  /* 0x0005685701007387 */ /* 0x000fe20000100800 */
[----:B0-----:R-:W-:Y:S02]  /*11cf0*/  LEA.HI.X.SX32 R0, R75, R6, 0x1, P6 ;  /* 0x000000064b007211 */ /* 0x001fe400030f0eff */
[----:B------:R-:W-:-:S03]  /*11d00*/  IADD3 R82, P6, PT, R78, R7, RZ ;  /* 0x000000074e527210 */ /* 0x000fc60007fde0ff */
[----:B------:R0:W-:Y:S04]  /*11d10*/  STL [R1+0x564], R0 ;  /* 0x0005640001007387 */ /* 0x0001e80000100800 */
[----:B------:R-:W-:Y:S04]  /*11d20*/  STL [R1+0x1540], R75 ;  /* 0x0015404b01007387 */ /* 0x000fe80000100800 */
[----:B------:R-:W-:Y:S01]  /*11d30*/  STL [R1+0x5a8], R84 ;  /* 0x0005a85401007387 */ /* 0x000fe20000100800 */
[----:B0-----:R-:W-:-:S03]  /*11d40*/  IADD3 R0, P5, PT, R66, R7, RZ ;  /* 0x0000000742007210 */ /* 0x001fc60007fbe0ff */
[----:B------:R-:W-:Y:S04]  /*11d50*/  STL [R1+0x15c4], R76 ;  /* 0x0015c44c01007387 */ /* 0x000fe80000100800 */
[----:B------:R0:W-:Y:S04]  /*11d60*/  STL [R1+0x5a4], R5 ;  /* 0x0005a40501007387 */ /* 0x0001e80000100800 */
[----:B------:R-:W-:Y:S04]  /*11d70*/  STL [R1+0x5e8], R82 ;  /* 0x0005e85201007387 */ /* 0x000fe80000100800 */
[----:B------:R3:W-:Y:S01]  /*11d80*/  STL [R1+0x628], R0 ;  /* 0x0006280001007387 */ /* 0x0007e20000100800 */
[----:B0-----:R-:W-:-:S03]  /*11d90*/  LEA.HI.X.SX32 R5, R66, R6, 0x1, P5 ;  /* 0x0000000642057211 */ /* 0x001fc600028f0eff */
[----:B------:R-:W-:Y:S01]  /*11da0*/  STL [R1+0x1554], R83 ;  /* 0x0015545301007387 */ /* 0x000fe20000100800 */
[----:B---3--:R-:W-:-:S03]  /*11db0*/  LEA.HI.X.SX32 R0, R78, R6, 0x1, P6 ;  /* 0x000000064e007211 */ /* 0x008fc600030f0eff */
[----:B------:R0:W-:Y:S01]  /*11dc0*/  STL [R1+0x15c8], R78 ;  /* 0x0015c84e01007387 */ /* 0x0001e20000100800 */
[----:B------:R-:W-:-:S03]  /*11dd0*/  IADD3 R76, P6, PT, R64, R7, RZ ;  /* 0x00000007404c7210 */ /* 0x000fc60007fde0ff */
[----:B------:R3:W-:Y:S04]  /*11de0*/  STL [R1+0x5e4], R0 ;  /* 0x0005e40001007387 */ /* 0x0007e80000100800 */
[----:B------:R-:W-:Y:S01]  /*11df0*/  STL [R1+0x15b8], R66 ;  /* 0x0015b84201007387 */ /* 0x000fe20000100800 */
[----:B0-----:R-:W-:Y:S02]  /*11e00*/  LEA.HI.X.SX32 R78, R64, R6, 0x1, P6 ;  /* 0x00000006404e7211 */ /* 0x001fe400030f0eff */
[-C--:B---3--:R-:W-:Y:S01]  /*11e10*/  IADD3 R0, P5, PT, R42, R7.reuse, RZ ;  /* 0x000000072a007210 */ /* 0x088fe20007fbe0ff */
[----:B------:R0:W-:Y:S04]  /*11e20*/  STL [R1+0x624], R5 ;  /* 0x0006240501007387 */ /* 0x0001e80000100800 */
[----:B------:R-:W-:Y:S04]  /*11e30*/  STL [R1+0x668], R76 ;  /* 0x0006684c01007387 */ /* 0x000fe80000100800 */
[----:B------:R3:W-:Y:S01]  /*11e40*/  STL [R1+0x6a8], R0 ;  /* 0x0006a80001007387 */ /* 0x0007e20000100800 */
[----:B0-----:R-:W-:-:S03]  /*11e50*/  IADD3 R5, P6, PT, R44, R7, RZ ;  /* 0x000000072c057210 */ /* 0x001fc60007fde0ff */
[----:B------:R-:W-:Y:S04]  /*11e60*/  STL [R1+0x1548], R81 ;  /* 0x0015485101007387 */ /* 0x000fe80000100800 */
[----:B------:R-:W-:Y:S01]  /*11e70*/  STL [R1+0x15bc], R64 ;  /* 0x0015bc4001007387 */ /* 0x000fe20000100800 */
[----:B---3--:R-:W-:-:S03]  /*11e80*/  LEA.HI.X.SX32 R0, R42, R6, 0x1, P5 ;  /* 0x000000062a007211 */ /* 0x008fc600028f0eff */
[----:B------:R0:W-:Y:S04]  /*11e90*/  STL [R1+0x6e8], R5 ;  /* 0x0006e80501007387 */ /* 0x0001e80000100800 */
[----:B------:R-:W-:Y:S04]  /*11ea0*/  STL [R1+0x664], R78 ;  /* 0x0006644e01007387 */ /* 0x000fe80000100800 */
[----:B------:R3:W-:Y:S01]  /*11eb0*/  STL [R1+0x6a4], R0 ;  /* 0x0006a40001007387 */ /* 0x0007e20000100800 */
[----:B------:R-:W-:Y:S02]  /*11ec0*/  LEA.HI.X.SX32 R9, R44, R6, 0x1, P6 ;  /* 0x000000062c097211 */ /* 0x000fe400030f0eff */
[-C--:B0-----:R-:W-:Y:S01]  /*11ed0*/  IADD3 R5, P6, PT, R48, R7.reuse, RZ ;  /* 0x0000000730057210 */ /* 0x081fe20007fde0ff */
[----:B------:R-:W-:Y:S01]  /*11ee0*/  STL [R1+0x15c0], R68 ;  /* 0x0015c04401007387 */ /* 0x000fe20000100800 */
[----:B---3--:R-:W-:-:S05]  /*11ef0*/  IADD3 R0, P5, PT, R46, R7, RZ ;  /* 0x000000072e007210 */ /* 0x008fca0007fbe0ff */
[----:B------:R0:W-:Y:S01]  /*11f00*/  STL [R1+0x728], R0 ;  /* 0x0007280001007387 */ /* 0x0001e20000100800 */
[----:B------:R-:W-:-:S03]  /*11f10*/  IMAD R47, R68, UR24, RZ ;  /* 0x00000018442f7c24 */ /* 0x000fc6000f8e02ff */
[----:B------:R-:W-:Y:S01]  /*11f20*/  STL [R1+0x6e4], R9 ;  /* 0x0006e40901007387 */ /* 0x000fe20000100800 */
[----:B0-----:R-:W-:-:S03]  /*11f30*/  LEA.HI.X.SX32 R0, R46, R6, 0x1, P5 ;  /* 0x000000062e007211 */ /* 0x001fc600028f0eff */
[----:B------:R0:W-:Y:S01]  /*11f40*/  STL [R1+0x768], R5 ;  /* 0x0007680501007387 */ /* 0x0001e20000100800 */
[----:B------:R-:W-:-:S03]  /*11f50*/  IADD3 R68, P5, PT, R62, R7, RZ ;  /* 0x000000073e447210 */ /* 0x000fc60007fbe0ff */
[----:B------:R3:W-:Y:S04]  /*11f60*/  STL [R1+0x724], R0 ;  /* 0x0007240001007387 */ /* 0x0007e80000100800 */
[----:B------:R-:W-:Y:S01]  /*11f70*/  STL [R1+0x7a8], R68 ;  /* 0x0007a84401007387 */ /* 0x000fe20000100800 */
[-C--:B0-----:R-:W-:Y:S02]  /*11f80*/  LEA.HI.X.SX32 R5, R62, R6.reuse, 0x1, P5 ;  /* 0x000000063e057211 */ /* 0x081fe400028f0eff */
[----:B---3--:R-:W-:Y:S02]  /*11f90*/  LEA.HI.X.SX32 R0, R48, R6, 0x1, P6 ;  /* 0x0000000630007211 */ /* 0x008fe400030f0eff */
[----:B------:R-:W-:-:S03]  /*11fa0*/  IADD3 R66, P6, PT, R52, R7, RZ ;  /* 0x0000000734427210 */ /* 0x000fc60007fde0ff */
[----:B------:R0:W-:Y:S01]  /*11fb0*/  STL [R1+0x764], R0 ;  /* 0x0007640001007387 */ /* 0x0001e20000100800 */
[----:B------:R-:W-:-:S03]  /*11fc0*/  LEA.HI.X.SX32 R64, R52, R6, 0x1, P6 ;  /* 0x0000000634407211 */ /* 0x000fc600030f0eff */
[----:B------:R3:W-:Y:S01]  /*11fd0*/  STL [R1+0x15b4], R62 ;  /* 0x0015b43e01007387 */ /* 0x0007e20000100800 */
[----:B0-----:R-:W-:-:S03]  /*11fe0*/  IADD3 R0, P5, PT, R54, R7, RZ ;  /* 0x0000000736007210 */ /* 0x001fc60007fbe0ff */
[----:B------:R-:W-:Y:S04]  /*11ff0*/  STL [R1+0x7a4], R5 ;  /* 0x0007a40501007387 */ /* 0x000fe80000100800 */
[----:B------:R-:W-:Y:S04]  /*12000*/  STL [R1+0x7e8], R66 ;  /* 0x0007e84201007387 */ /* 0x000fe80000100800 */
[----:B------:R0:W-:Y:S01]  /*12010*/  STL [R1+0x828], R0 ;  /* 0x0008280001007387 */ /* 0x0001e20000100800 */
[----:B---3--:R-:W-:-:S03]  /*12020*/  LEA.HI.X.SX32 R62, R54, R6, 0x1, P5 ;  /* 0x00000006363e7211 */ /* 0x008fc600028f0eff */
[----:B------:R-:W-:Y:S01]  /*12030*/  STL [R1+0x1544], R52 ;  /* 0x0015443401007387 */ /* 0x000fe20000100800 */
[----:B0-----:R-:W-:-:S03]  /*12040*/  IADD3 R0, P6, PT, R56, R7, RZ ;  /* 0x0000000738007210 */ /* 0x001fc60007fde0ff */
[----:B------:R-:W-:Y:S04]  /*12050*/  STL [R1+0x7e4], R64 ;  /* 0x0007e44001007387 */ /* 0x000fe80000100800 */
[----:B------:R0:W-:Y:S04]  /*12060*/  STL [R1+0x868], R0 ;  /* 0x0008680001007387 */ /* 0x0001e80000100800 */
[----:B------:R-:W-:Y:S01]  /*12070*/  STL [R1+0x154c], R54 ;  /* 0x00154c3601007387 */ /* 0x000fe20000100800 */
[----:B0-----:R-:W-:-:S03]  /*12080*/  IADD3 R0, P5, PT, R58, R7, RZ ;  /* 0x000000073a007210 */ /* 0x001fc60007fbe0ff */
[----:B------:R-:W-:Y:S04]  /*12090*/  STL [R1+0x824], R62 ;  /* 0x0008243e01007387 */ /* 0x000fe80000100800 */
[----:B------:R0:W-:Y:S04]  /*120a0*/  STL [R1+0x8a8], R0 ;  /* 0x0008a80001007387 */ /* 0x0001e80000100800 */
[----:B------:R-:W-:Y:S01]  /*120b0*/  STL [R1+0x15ac], R56 ;  /* 0x0015ac3801007387 */ /* 0x000fe20000100800 */
[----:B0-----:R-:W-:-:S05]  /*120c0*/  LEA.HI.X.SX32 R0, R56, R6, 0x1, P6 ;  /* 0x0000000638007211 */ /* 0x001fca00030f0eff */
[----:B------:R0:W-:Y:S01]  /*120d0*/  STL [R1+0x864], R0 ;  /* 0x0008640001007387 */ /* 0x0001e20000100800 */
[----:B------:R-:W-:-:S03]  /*120e0*/  LEA.HI.X.SX32 R5, R58, R6, 0x1, P5 ;  /* 0x000000063a057211 */ /* 0x000fc600028f0eff */
[----:B------:R-:W-:Y:S01]  /*120f0*/  STL [R1+0x15b0], R58 ;  /* 0x0015b03a01007387 */ /* 0x000fe20000100800 */
[----:B0-----:R-:W-:-:S05]  /*12100*/  IADD3 R0, P6, PT, R60, R7, RZ ;  /* 0x000000073c007210 */ /* 0x001fca0007fde0ff */
[----:B------:R0:W-:Y:S04]  /*12110*/  STL [R1+0x8e8], R0 ;  /* 0x0008e80001007387 */ /* 0x0001e80000100800 */
[----:B------:R3:W-:Y:S01]  /*12120*/  STL [R1+0x8a4], R5 ;  /* 0x0008a40501007387 */ /* 0x0007e20000100800 */
[----:B0-----:R-:W-:Y:S02]  /*12130*/  IADD3 R0, P5, PT, R50, R7, RZ ;  /* 0x0000000732007210 */ /* 0x001fe40007fbe0ff */
[----:B---3--:R-:W-:-:S03]  /*12140*/  LEA.HI.X.SX32 R5, R60, R6, 0x1, P6 ;  /* 0x000000063c057211 */ /* 0x008fc600030f0eff */
[----:B------:R0:W-:Y:S01]  /*12150*/  STL [R1+0x928], R0 ;  /* 0x0009280001007387 */ /* 0x0001e20000100800 */
[----:B------:R-:W-:Y:S02]  /*12160*/  LEA.HI.X.SX32 R58, R50, R6, 0x1, P5 ;  /* 0x00000006323a7211 */ /* 0x000fe400028f0eff */
[-C--:B------:R-:W-:Y:S01]  /*12170*/  IADD3 R56, P5, PT, R40, R7.reuse, RZ ;  /* 0x0000000728387210 */ /* 0x080fe20007fbe0ff */
[----:B------:R-:W-:Y:S01]  /*12180*/  STL [R1+0x8e4], R5 ;  /* 0x0008e40501007387 */ /* 0x000fe20000100800 */
[----:B0-----:R-:W-:-:S05]  /*12190*/  IADD3 R0, P6, PT, R41, R7, RZ ;  /* 0x0000000729007210 */ /* 0x001fca0007fde0ff */
[----:B------:R0:W-:Y:S04]  /*121a0*/  STL [R1+0x968], R0 ;  /* 0x0009680001007387 */ /* 0x0001e80000100800 */
[----:B------:R-:W-:Y:S04]  /*121b0*/  STL [R1+0x1550], R50 ;  /* 0x0015503201007387 */ /* 0x000fe80000100800 */
[----:B------:R-:W-:Y:S01]  /*121c0*/  STL [R1+0x924], R58 ;  /* 0x0009243a01007387 */ /* 0x000fe20000100800 */
[----:B0-----:R-:W-:-:S03]  /*121d0*/  LEA.HI.X.SX32 R0, R41, R6, 0x1, P6 ;  /* 0x0000000629007211 */ /* 0x001fc600030f0eff */
[----:B------:R-:W-:Y:S04]  /*121e0*/  STL [R1+0x1558], R77 ;  /* 0x0015584d01007387 */ /* 0x000fe80000100800 */
[----:B------:R-:W-:Y:S01]  /*121f0*/  STL [R1+0x9a8], R56 ;  /* 0x0009a83801007387 */ /* 0x000fe20000100800 */
[----:B------:R-:W-:-:S03]  /*12200*/  IADD3 R34, P6, PT, R38, R7, RZ ;  /* 0x0000000726227210 */ /* 0x000fc60007fde0ff */
[----:B------:R0:W-:Y:S01]  /*12210*/  STL [R1+0x964], R0 ;  /* 0x0009640001007387 */ /* 0x0001e20000100800 */
[-C--:B------:R-:W-:Y:S02]  /*12220*/  LEA.HI.X.SX32 R36, R38, R6.reuse, 0x1, P6 ;  /* 0x0000000626247211 */ /* 0x080fe400030f0eff */
[----:B0-----:R-:W-:Y:S02]  /*12230*/  LEA.HI.X.SX32 R0, R40, R6, 0x1, P5 ;  /* 0x0000000628007211 */ /* 0x001fe400028f0eff */
[----:B------:R-:W-:-:S03]  /*12240*/  IADD3 R23, P5, PT, R12, R7, RZ ;  /* 0x000000070c177210 */ /* 0x000fc60007fbe0ff */
[----:B------:R0:W-:Y:S01]  /*12250*/  STL [R1+0x9a4], R0 ;  /* 0x0009a40001007387 */ /* 0x0001e20000100800 */
[----:B------:R-:W-:-:S03]  /*12260*/  IADD3 R22, P6, PT, R14, R7, RZ ;  /* 0x000000070e167210 */ /* 0x000fc60007fde0ff */
[----:B------:R-:W-:Y:S04]  /*12270*/  STL [R1+0x9e8], R34 ;  /* 0x0009e82201007387 */ /* 0x000fe80000100800 */
[----:B------:R-:W-:Y:S01]  /*12280*/  STL [R1+0x1560], R79 ;  /* 0x0015604f01007387 */ /* 0x000fe20000100800 */
[----:B0-----:R-:W-:-:S03]  /*12290*/  LEA.HI.X.SX32 R0, R12, R6, 0x1, P5 ;  /* 0x000000060c007211 */ /* 0x001fc600028f0eff */
[----:B------:R-:W-:Y:S01]  /*122a0*/  STL [R1+0xa20], R23 ;  /* 0x000a201701007387 */ /* 0x000fe20000100800 */
[----:B------:R-:W-:-:S03]  /*122b0*/  IADD3 R24, P5, PT, R59, R7, RZ ;  /* 0x000000073b187210 */ /* 0x000fc60007fbe0ff */
[----:B------:R-:W3:Y:S04]  /*122c0*/  LDL.LU R11, [R1+0x34] ;  /* 0x00003400010b7983 */ /* 0x000ee80000300800 */
[----:B------:R0:W-:Y:S04]  /*122d0*/  STL [R1+0xa1c], R0 ;  /* 0x000a1c0001007387 */ /* 0x0001e80000100800 */
[----:B------:R-:W-:Y:S01]  /*122e0*/  STL [R1+0x9e4], R36 ;  /* 0x0009e42401007387 */ /* 0x000fe20000100800 */
[----:B------:R-:W-:Y:S02]  /*122f0*/  IMAD R57, R86, UR12, RZ ;  /* 0x0000000c56397c24 */ /* 0x000fe4000f8e02ff */
[----:B------:R-:W-:Y:S01]  /*12300*/  IMAD.MOV.U32 R29, RZ, RZ, R28 ;  /* 0x000000ffff1d7224 */ /* 0x000fe200078e001c */
[----:B------:R-:W-:Y:S01]  /*12310*/  STL [R1+0xa58], R22 ;  /* 0x000a581601007387 */ /* 0x000fe20000100800 */
[----:B------:R-:W-:Y:S01]  /*12320*/  IMAD.MOV.U32 R33, RZ, RZ, R27 ;  /* 0x000000ffff217224 */ /* 0x000fe200078e001b */
[----:B0-----:R-:W-:Y:S01]  /*12330*/  LEA.HI.X.SX32 R0, R14, R6, 0x1, P6 ;  /* 0x000000060e007211 */ /* 0x001fe200030f0eff */
[----:B------:R-:W-:Y:S01]  /*12340*/  IMAD R51, R83, UR20, RZ ;  /* 0x0000001453337c24 */ /* 0x000fe2000f8e02ff */
[----:B------:R-:W-:Y:S01]  /*12350*/  STL [R1+0x1568], R65 ;  /* 0x0015684101007387 */ /* 0x000fe20000100800 */
[----:B------:R-:W-:-:S02]  /*12360*/  IMAD R49, R81, UR22, RZ ;  /* 0x0000001651317c24 */ /* 0x000fc4000f8e02ff */
[----:B------:R-:W-:Y:S01]  /*12370*/  IMAD R45, R70, UR26, RZ ;  /* 0x0000001a462d7c24 */ /* 0x000fe2000f8e02ff */
[----:B------:R-:W-:Y:S01]  /*12380*/  STL [R1+0x290], R24 ;  /* 0x0002901801007387 */ /* 0x000fe20000100800 */
[----:B------:R-:W-:Y:S01]  /*12390*/  IADD3 R25, P6, PT, R92, R7, RZ ;  /* 0x000000075c197210 */ /* 0x000fe20007fde0ff */
[----:B------:R-:W-:Y:S02]  /*123a0*/  IMAD R41, R31, UR46, RZ ;  /* 0x0000002e1f297c24 */ /* 0x000fe4000f8e02ff */
[----:B------:R-:W-:Y:S01]  /*123b0*/  IMAD R43, R74, UR30, RZ ;  /* 0x0000001e4a2b7c24 */ /* 0x000fe2000f8e02ff */
[----:B------:R0:W-:Y:S01]  /*123c0*/  STL [R1+0xa54], R0 ;  /* 0x000a540001007387 */ /* 0x0001e20000100800 */
[----:B------:R-:W-:Y:S02]  /*123d0*/  IMAD R39, R77, UR34, RZ ;  /* 0x000000224d277c24 */ /* 0x000fe4000f8e02ff */
[----:B------:R-:W-:Y:S02]  /*123e0*/  IMAD R37, R79, UR36, RZ ;  /* 0x000000244f257c24 */ /* 0x000fe4000f8e02ff */
[----:B------:R-:W-:-:S02]  /*123f0*/  IMAD R44, R72, UR28, RZ ;  /* 0x0000001c482c7c24 */ /* 0x000fc4000f8e02ff */
[----:B------:R-:W-:Y:S02]  /*12400*/  IMAD R42, R80, UR32, RZ ;  /* 0x00000020502a7c24 */ /* 0x000fe4000f8e02ff */
[----:B------:R-:W-:Y:S01]  /*12410*/  IMAD R48, R91, UR42, RZ ;  /* 0x0000002a5b307c24 */ /* 0x000fe2000f8e02ff */
[-C--:B0-----:R-:W-:Y:S01]  /*12420*/  LEA.HI.X.SX32 R0, R59, R6.reuse, 0x1, P5 ;  /* 0x000000063b007211 */ /* 0x081fe200028f0eff */
[----:B------:R-:W-:Y:S01]  /*12430*/  IMAD R12, R65, UR38, RZ ;  /* 0x00000026410c7c24 */ /* 0x000fe2000f8e02ff */
[----:B------:R-:W-:Y:S01]  /*12440*/  IADD3 R26, P5, PT, R57, R7, RZ ;  /* 0x00000007391a7210 */ /* 0x000fe20007fbe0ff */
[----:B------:R-:W-:Y:S01]  /*12450*/  IMAD R38, R85, UR50, RZ ;  /* 0x0000003255267c24 */ /* 0x000fe2000f8e02ff */
[----:B------:R-:W-:Y:S01]  /*12460*/  PRMT R2, RZ, 0x7610, R2 ;  /* 0x00007610ff027816 */ /* 0x000fe20000000002 */
[----:B------:R0:W-:Y:S01]  /*12470*/  STL [R1+0x28c], R0 ;  /* 0x00028c0001007387 */ /* 0x0001e20000100800 */
[----:B------:R-:W-:Y:S01]  /*12480*/  IMAD R40, R93, UR48, RZ ;  /* 0x000000305d287c24 */ /* 0x000fe2000f8e02ff */
[----:B------:R-:W-:Y:S01]  /*12490*/  PRMT R89, RZ, 0x7610, R89 ;  /* 0x00007610ff597816 */ /* 0x000fe20000000059 */
[----:B------:R-:W1:Y:S01]  /*124a0*/  LDCU UR12, c[0x0][0x3b0] ;  /* 0x00007600ff0c77ac */ /* 0x000e620008000800 */
[----:B------:R-:W-:Y:S04]  /*124b0*/  STL [R1+0x2d0], R25 ;  /* 0x0002d01901007387 */ /* 0x000fe80000100800 */
[----:B------:R-:W-:Y:S01]  /*124c0*/  STL [R1+0x1570], R63 ;  /* 0x0015703f01007387 */ /* 0x000fe20000100800 */
[----:B0-----:R-:W-:-:S03]  /*124d0*/  LEA.HI.X.SX32 R0, R92, R6, 0x1, P6 ;  /* 0x000000065c007211 */ /* 0x001fc600030f0eff */
[----:B------:R-:W-:Y:S04]  /*124e0*/  STL [R1+0x330], R26 ;  /* 0x0003301a01007387 */ /* 0x000fe80000100800 */
[----:B------:R-:W-:Y:S01]  /*124f0*/  STL [R1+0x1574], R92 ;  /* 0x0015745c01007387 */ /* 0x000fe20000100800 */
[----:B------:R-:W-:-:S03]  /*12500*/  IADD3 R28, P6, PT, R55, R7, RZ ;  /* 0x00000007371c7210 */ /* 0x000fc60007fde0ff */
[----:B------:R0:W-:Y:S02]  /*12510*/  STL [R1+0x2cc], R0 ;  /* 0x0002cc0001007387 */ /* 0x0001e40000100800 */
[----:B0-----:R-:W-:Y:S02]  /*12520*/  LEA.HI.X.SX32 R0, R57, R6, 0x1, P5 ;  /* 0x0000000639007211 */ /* 0x001fe400028f0eff */
[----:B------:R-:W-:-:S03]  /*12530*/  IADD3 R27, P5, PT, R53, R7, RZ ;  /* 0x00000007351b7210 */ /* 0x000fc60007fbe0ff */
[----:B------:R0:W-:Y:S04]  /*12540*/  STL [R1+0x32c], R0 ;  /* 0x00032c0001007387 */ /* 0x0001e80000100800 */
[----:B------:R-:W-:Y:S01]  /*12550*/  STL [R1+0x370], R28 ;  /* 0x0003701c01007387 */ /* 0x000fe20000100800 */
[----:B0-----:R-:W-:-:S03]  /*12560*/  LEA.HI.X.SX32 R0, R55, R6, 0x1, P6 ;  /* 0x0000000637007211 */ /* 0x001fc600030f0eff */
[----:B------:R-:W-:Y:S04]  /*12570*/  STL [R1+0x1578], R55 ;  /* 0x0015783701007387 */ /* 0x000fe80000100800 */
[----:B------:R-:W-:Y:S01]  /*12580*/  STL [R1+0x3b0], R27 ;  /* 0x0003b01b01007387 */ /* 0x000fe20000100800 */
[----:B------:R-:W-:-:S03]  /*12590*/  IADD3 R5, P6, PT, R51, R7, RZ ;  /* 0x0000000733057210 */ /* 0x000fc60007fde0ff */
[----:B------:R0:W-:Y:S04]  /*125a0*/  STL [R1+0x36c], R0 ;  /* 0x00036c0001007387 */ /* 0x0001e80000100800 */
[----:B------:R-:W-:Y:S01]  /*125b0*/  STL [R1+0x1580], R53 ;  /* 0x0015803501007387 */ /* 0x000fe20000100800 */
[----:B0-----:R-:W-:Y:S02]  /*125c0*/  LEA.HI.X.SX32 R0, R53, R6, 0x1, P5 ;  /* 0x0000000635007211 */ /* 0x001fe400028f0eff */
[----:B------:R-:W-:-:S03]  /*125d0*/  IADD3 R30, P5, PT, R49, R7, RZ ;  /* 0x00000007311e7210 */ /* 0x000fc60007fbe0ff */
[----:B------:R0:W-:Y:S04]  /*125e0*/  STL [R1+0x3ac], R0 ;  /* 0x0003ac0001007387 */ /* 0x0001e80000100800 */
[----:B------:R-:W-:Y:S01]  /*125f0*/  STL [R1+0x3f0], R5 ;  /* 0x0003f00501007387 */ /* 0x000fe20000100800 */
[----:B0-----:R-:W-:-:S03]  /*12600*/  LEA.HI.X.SX32 R0, R51, R6, 0x1, P6 ;  /* 0x0000000633007211 */ /* 0x001fc600030f0eff */
[----:B------:R-:W-:Y:S04]  /*12610*/  STL [R1+0x430], R30 ;  /* 0x0004301e01007387 */ /* 0x000fe80000100800 */
[----:B------:R0:W-:Y:S04]  /*12620*/  STL [R1+0x3ec], R0 ;  /* 0x0003ec0001007387 */ /* 0x0001e80000100800 */
[----:B------:R-:W2:Y:S01]  /*12630*/  LDL.LU R31, [R1+0x1600] ;  /* 0x00160000011f7983 */ /* 0x000ea20000300800 */
[----:B------:R-:W-:Y:S02]  /*12640*/  LEA.HI.X.SX32 R53, R49, R6, 0x1, P5 ;  /* 0x0000000631357211 */ /* 0x000fe400028f0eff */
[----:B------:R-:W-:Y:S01]  /*12650*/  IADD3 R90, P5, PT, R45, R7, RZ ;  /* 0x000000072d5a7210 */ /* 0x000fe20007fbe0ff */
[----:B------:R-:W-:-:S03]  /*12660*/  IMAD R14, R63, UR40, RZ ;  /* 0x000000283f0e7c24 */ /* 0x000fc6000f8e02ff */
[-C--:B------:R-:W-:Y:S02]  /*12670*/  LEA.HI.X.SX32 R63, R45, R6.reuse, 0x1, P5 ;  /* 0x000000062d3f7211 */ /* 0x080fe400028f0eff */
[-C--:B------:R-:W-:Y:S02]  /*12680*/  IADD3 R86, P5, PT, R43, R7.reuse, RZ ;  /* 0x000000072b567210 */ /* 0x080fe40007fbe0ff */
[-C--:B------:R-:W-:Y:S02]  /*12690*/  IADD3 R92, P6, PT, R47, R7.reuse, RZ ;  /* 0x000000072f5c7210 */ /* 0x080fe40007fde0ff */
[-C--:B------:R-:W-:Y:S02]  /*126a0*/  LEA.HI.X.SX32 R79, R43, R6.reuse, 0x1, P5 ;  /* 0x000000062b4f7211 */ /* 0x080fe400028f0eff */
[----:B------:R-:W-:Y:S02]  /*126b0*/  IADD3 R54, P5, PT, R39, R7, RZ ;  /* 0x0000000727367210 */ /* 0x000fe40007fbe0ff */
[----:B------:R-:W-:-:S02]  /*126c0*/  LEA.HI.X.SX32 R55, R47, R6, 0x1, P6 ;  /* 0x000000062f377211 */ /* 0x000fc400030f0eff */
[-C--:B------:R-:W-:Y:S02]  /*126d0*/  IADD3 R88, P6, PT, R44, R7.reuse, RZ ;  /* 0x000000072c587210 */ /* 0x080fe40007fde0ff */
[-C--:B------:R-:W-:Y:S02]  /*126e0*/  LEA.HI.X.SX32 R50, R39, R6.reuse, 0x1, P5 ;  /* 0x0000000627327211 */ /* 0x080fe400028f0eff */
[-C--:B------:R-:W-:Y:S02]  /*126f0*/  IADD3 R73, P5, PT, R12, R7.reuse, RZ ;  /* 0x000000070c497210 */ /* 0x080fe40007fbe0ff */
[-C--:B------:R-:W-:Y:S02]  /*12700*/  LEA.HI.X.SX32 R65, R44, R6.reuse, 0x1, P6 ;  /* 0x000000062c417211 */ /* 0x080fe400030f0eff */
[----:B------:R-:W-:Y:S02]  /*12710*/  IADD3 R83, P6, PT, R42, R7, RZ ;  /* 0x000000072a537210 */ /* 0x000fe40007fde0ff */
[----:B------:R-:W-:-:S02]  /*12720*/  LEA.HI.X.SX32 R75, R12, R6, 0x1, P5 ;  /* 0x000000060c4b7211 */ /* 0x000fc400028f0eff */
[-C--:B------:R-:W-:Y:S02]  /*12730*/  IADD3 R9, P5, PT, R48, R7.reuse, RZ ;  /* 0x0000000730097210 */ /* 0x080fe40007fbe0ff */
[-C--:B------:R-:W-:Y:S02]  /*12740*/  LEA.HI.X.SX32 R77, R42, R6.reuse, 0x1, P6 ;  /* 0x000000062a4d7211 */ /* 0x080fe400030f0eff */
[-C--:B------:R-:W-:Y:S02]  /*12750*/  IADD3 R52, P6, PT, R37, R7.reuse, RZ ;  /* 0x0000000725347210 */ /* 0x080fe40007fde0ff */
[-C--:B0-----:R-:W-:Y:S02]  /*12760*/  LEA.HI.X.SX32 R0, R48, R6.reuse, 0x1, P5 ;  /* 0x0000000630007211 */ /* 0x081fe400028f0eff */
[-C--:B------:R-:W-:Y:S02]  /*12770*/  IADD3 R21, P5, PT, R41, R7.reuse, RZ ;  /* 0x0000000729157210 */ /* 0x080fe40007fbe0ff */
[-C--:B------:R-:W-:Y:S01]  /*12780*/  LEA.HI.X.SX32 R81, R37, R6.reuse, 0x1, P6 ;  /* 0x0000000625517211 */ /* 0x080fe200030f0eff */
[----:B------:R-:W-:Y:S01]  /*12790*/  IMAD R37, R4, UR56, RZ ;  /* 0x0000003804257c24 */ /* 0x000fe2000f8e02ff */
[----:B------:R-:W-:Y:S01]  /*127a0*/  LEA.HI.X.SX32 R18, R41, R6, 0x1, P5 ;  /* 0x0000000629127211 */ /* 0x000fe200028f0eff */
[----:B------:R-:W-:Y:S01]  /*127b0*/  IMAD R39, R13, UR54, RZ ;  /* 0x000000360d277c24 */ /* 0x000fe2000f8e02ff */
[----:B------:R-:W-:-:S02]  /*127c0*/  IADD3 R69, P6, PT, R14, R7, RZ ;  /* 0x000000070e457210 */ /* 0x000fc40007fde0ff */
[-C--:B------:R-:W-:Y:S02]  /*127d0*/  IADD3 R4, P5, PT, R38, R7.reuse, RZ ;  /* 0x0000000726047210 */ /* 0x080fe40007fbe0ff */
[-C--:B------:R-:W-:Y:S01]  /*127e0*/  LEA.HI.X.SX32 R71, R14, R6.reuse, 0x1, P6 ;  /* 0x000000060e477211 */ /* 0x080fe200030f0eff */
[----:B------:R-:W-:Y:S01]  /*127f0*/  IMAD R14, R10, UR58, RZ ;  /* 0x0000003a0a0e7c24 */ /* 0x000fe2000f8e02ff */
[-C--:B------:R-:W-:Y:S02]  /*12800*/  LEA.HI.X.SX32 R67, R38, R6.reuse, 0x1, P5 ;  /* 0x0000000626437211 */ /* 0x080fe400028f0eff */
[C---:B------:R-:W-:Y:S01]  /*12810*/  IADD3 R93, P5, PT, R39.reuse, R7, RZ ;  /* 0x00000007275d7210 */ /* 0x040fe20007fbe0ff */
[----:B------:R-:W-:Y:S01]  /*12820*/  STL [R1+0x470], R92 ;  /* 0x0004705c01007387 */ /* 0x000fe20000100800 */
[----:B------:R-:W-:Y:S02]  /*12830*/  IMAD.MOV.U32 R85, RZ, RZ, R29 ;  /* 0x000000ffff557224 */ /* 0x000fe400078e001d */
[----:B------:R-:W-:Y:S01]  /*12840*/  IMAD.MOV.U32 R29, RZ, RZ, R8 ;  /* 0x000000ffff1d7224 */ /* 0x000fe200078e0008 */
[----:B------:R-:W-:Y:S01]  /*12850*/  STL [R1+0x42c], R53 ;  /* 0x00042c3501007387 */ /* 0x000fe20000100800 */
[----:B------:R-:W-:-:S02]  /*12860*/  LEA.HI.X.SX32 R10, R39, R6, 0x1, P5 ;  /* 0x00000006270a7211 */ /* 0x000fc400028f0eff */
[----:B------:R-:W-:Y:S01]  /*12870*/  IADD3 R8, P5, PT, R14, R7, RZ ;  /* 0x000000070e087210 */ /* 0x000fe20007fbe0ff */
        /* <DEDUP_REMOVED lines=15> */
[----:B------:R-:W-:Y:S04]  /*12970*/  STL [R1+0x670], R69 ;  /* 0x0006704501007387 */ /* 0x000fe80000100800 */
[----:B------:R-:W-:Y:S04]  /*12980*/  STL [R1+0x62c], R75 ;  /* 0x00062c4b01007387 */ /* 0x000fe80000100800 */
[----:B------:R-:W-:Y:S04]  /*12990*/  STL [R1+0x6b0], R9 ;  /* 0x0006b00901007387 */ /* 0x000fe80000100800 */
[----:B------:R-:W-:Y:S01]  /*129a0*/  STL [R1+0x66c], R71 ;  /* 0x00066c4701007387 */ /* 0x000fe20000100800 */
[----:B------:R-:W-:-:S02]  /*129b0*/  IMAD R12, R61, UR60, RZ ;  /* 0x0000003c3d0c7c24 */ /* 0x000fc4000f8e02ff */
[----:B---3--:R-:W-:-:S05]  /*129c0*/  IMAD R46, R11, UR44, RZ ;  /* 0x0000002c0b2e7c24 */ /* 0x008fca000f8e02ff */
[----:B------:R-:W-:-:S04]  /*129d0*/  IADD3 R19, P6, PT, R46, R7, RZ ;  /* 0x000000072e137210 */ /* 0x000fc80007fde0ff */
[-C--:B------:R-:W-:Y:S02]  /*129e0*/  LEA.HI.X.SX32 R20, R46, R6.reuse, 0x1, P6 ;  /* 0x000000062e147211 */ /* 0x080fe400030f0eff */
[CC--:B------:R-:W-:Y:S01]  /*129f0*/  IADD3 R17, P6, PT, R40.reuse, R7.reuse, RZ ;  /* 0x0000000728117210 */ /* 0x0c0fe20007fde0ff */
[----:B------:R-:W-:Y:S03]  /*12a00*/  STL [R1+0x6f0], R19 ;  /* 0x0006f01301007387 */ /* 0x000fe60000100800 */
[----:B------:R-:W-:Y:S01]  /*12a10*/  LEA.HI.X.SX32 R40, R40, R6, 0x1, P6 ;  /* 0x0000000628287211 */ /* 0x000fe200030f0eff */
[----:B------:R-:W-:Y:S01]  /*12a20*/  STL [R1+0x6ac], R0 ;  /* 0x0006ac0001007387 */ /* 0x000fe20000100800 */
[----:B------:R-:W-:-:S03]  /*12a30*/  IADD3 R11, P6, PT, R42, R7, RZ ;  /* 0x000000072a0b7210 */ /* 0x000fc60007fde0ff */
[----:B------:R-:W-:Y:S01]  /*12a40*/  STL [R1+0x730], R21 ;  /* 0x0007301501007387 */ /* 0x000fe20000100800 */
[----:B------:R-:W-:-:S03]  /*12a50*/  LEA.HI.X.SX32 R16, R42, R6, 0x1, P6 ;  /* 0x000000062a107211 */ /* 0x000fc600030f0eff */
[----:B------:R-:W-:Y:S01]  /*12a60*/  STL [R1+0x6ec], R20 ;  /* 0x0006ec1401007387 */ /* 0x000fe20000100800 */
[----:B------:R-:W-:-:S03]  /*12a70*/  IADD3 R13, P6, PT, R37, R7, RZ ;  /* 0x00000007250d7210 */ /* 0x000fc60007fde0ff */
[----:B------:R-:W-:Y:S04]  /*12a80*/  STL [R1+0x770], R17 ;  /* 0x0007701101007387 */ /* 0x000fe80000100800 */
[----:B------:R-:W-:Y:S04]  /*12a90*/  STL [R1+0x72c], R18 ;  /* 0x00072c1201007387 */ /* 0x000fe80000100800 */
[----:B------:R-:W-:Y:S04]  /*12aa0*/  STL [R1+0x7b0], R4 ;  /* 0x0007b00401007387 */ /* 0x000fe80000100800 */
[----:B------:R-:W-:Y:S01]  /*12ab0*/  STL [R1+0x76c], R40 ;  /* 0x00076c2801007387 */ /* 0x000fe20000100800 */
[----:B------:R-:W-:-:S03]  /*12ac0*/  LEA.HI.X.SX32 R15, R37, R6, 0x1, P6 ;  /* 0x00000006250f7211 */ /* 0x000fc600030f0eff */
[----:B------:R-:W-:Y:S01]  /*12ad0*/  STL [R1+0x7f0], R11 ;  /* 0x0007f00b01007387 */ /* 0x000fe20000100800 */
[----:B------:R-:W-:-:S03]  /*12ae0*/  IADD3 R37, P6, PT, R12, R7, RZ ;  /* 0x000000070c257210 */ /* 0x000fc60007fde0ff */
[----:B------:R-:W-:Y:S04]  /*12af0*/  STL [R1+0x7ac], R67 ;  /* 0x0007ac4301007387 */ /* 0x000fe80000100800 */
[----:B------:R-:W-:Y:S04]  /*12b00*/  STL [R1+0x830], R93 ;  /* 0x0008305d01007387 */ /* 0x000fe80000100800 */
[----:B------:R-:W3:Y:S04]  /*12b10*/  LDL R39, [R1+0x288] ;  /* 0x0002880001277983 */ /* 0x000ee80000100800 */
[----:B------:R-:W-:Y:S04]  /*12b20*/  STL [R1+0x7ec], R16 ;  /* 0x0007ec1001007387 */ /* 0x000fe80000100800 */
[----:B------:R-:W-:Y:S04]  /*12b30*/  STL [R1+0x870], R13 ;  /* 0x0008700d01007387 */ /* 0x000fe80000100800 */
[----:B------:R-:W-:Y:S04]  /*12b40*/  STL [R1+0x82c], R10 ;  /* 0x00082c0a01007387 */ /* 0x000fe80000100800 */
[----:B------:R-:W-:Y:S04]  /*12b50*/  STL [R1+0x8b0], R8 ;  /* 0x0008b00801007387 */ /* 0x000fe80000100800 */
[----:B------:R-:W-:Y:S04]  /*12b60*/  STL [R1+0x86c], R15 ;  /* 0x00086c0f01007387 */ /* 0x000fe80000100800 */
[----:B------:R-:W-:Y:S01]  /*12b70*/  STL [R1+0x8f0], R37 ;  /* 0x0008f02501007387 */ /* 0x000fe20000100800 */
[----:B--2---:R-:W-:Y:S01]  /*12b80*/  VIADD R38, R31, 0xffffff80 ;  /* 0xffffff801f267836 */ /* 0x004fe20000000000 */
[----:B------:R-:W-:-:S02]  /*12b90*/  LEA.HI.X.SX32 R31, R14, R6, 0x1, P5 ;  /* 0x000000060e1f7211 */ /* 0x000fc400028f0eff */
[----:B------:R-:W0:Y:S03]  /*12ba0*/  LDC R14, c[0x0][0x3a0] ;  /* 0x0000e800ff0e7b82 */ /* 0x000e260000000800 */
[----:B------:R-:W-:Y:S01]  /*12bb0*/  STL [R1+0x8ac], R31 ;  /* 0x0008ac1f01007387 */ /* 0x000fe20000100800 */
[----:B0-----:R-:W-:-:S05]  /*12bc0*/  VIADD R14, R14, 0xffffff88 ;  /* 0xffffff880e0e7836 */ /* 0x001fca0000000000 */
[----:B------:R-:W-:Y:S02]  /*12bd0*/  ISETP.GE.U32.AND P5, PT, R14, 0x7fffff09, PT ;  /* 0x7fffff090e00780c */ /* 0x000fe40003fa6070 */
[----:B------:R-:W-:Y:S02]  /*12be0*/  LEA.HI.X.SX32 R14, R12, R6, 0x1, P6 ;  /* 0x000000060c0e7211 */ /* 0x000fe400030f0eff */
[----:B------:R-:W-:Y:S01]  /*12bf0*/  ISETP.GE.U32.AND P6, PT, R38, 0x7fffff01, PT ;  /* 0x7fffff012600780c */ /* 0x000fe20003fc6070 */
[----:B------:R-:W2:Y:S04]  /*12c00*/  LDL R12, [R1+0x368] ;  /* 0x00036800010c7983 */ /* 0x000ea80000100800 */
[----:B------:R-:W3:Y:S02]  /*12c10*/  LDL R38, [R1+0x284] ;  /* 0x0002840001267983 */ /* 0x000ee40000100800 */
[----:B---3--:R-:W-:-:S04]  /*12c20*/  @P0 LOP3.LUT R39, R39, R38, RZ, 0x3c, !PT ;  /* 0x0000002627270212 */ /* 0x008fc800078e3cff */
[----:B------:R-:W-:-:S04]  /*12c30*/  @P0 LOP3.LUT R38, R39, R38, RZ, 0x3c, !PT ;  /* 0x0000002627260212 */ /* 0x000fc800078e3cff */
[----:B------:R-:W-:-:S05]  /*12c40*/  @P0 LOP3.LUT R39, R39, R38, RZ, 0x3c, !PT ;  /* 0x0000002627270212 */ /* 0x000fca00078e3cff */
[----:B------:R-:W3:Y:S04]  /*12c50*/  @P0 LDG.E.U8 R3, desc[UR18][R38.64] ;  /* 0x0000001226030981 */ /* 0x000ee8000c1e1100 */
[----:B------:R-:W-:Y:S04]  /*12c60*/  STL [R1+0x8ec], R14 ;  /* 0x0008ec0e01007387 */ /* 0x000fe80000100800 */
[----:B---3--:R0:W-:Y:S04]  /*12c70*/  STL [R1+0x2b4], R3 ;  /* 0x0002b40301007387 */ /* 0x0081e80000100800 */
[----:B0-----:R-:W3:Y:S04]  /*12c80*/  LDL.LU R3, [R1+0x15fc] ;  /* 0x0015fc0001037983 */ /* 0x001ee80000300800 */
[----:B------:R-:W2:Y:S04]  /*12c90*/  LDL R38, [R1+0x2c4] ;  /* 0x0002c40001267983 */ /* 0x000ea80000100800 */
[----:B------:R-:W2:Y:S02]  /*12ca0*/  LDL R39, [R1+0x2c8] ;  /* 0x0002c80001277983 */ /* 0x000ea40000100800 */
[----:B--2---:R-:W-:-:S04]  /*12cb0*/  @P0 LOP3.LUT R39, R39, R38, RZ, 0x3c, !PT ;  /* 0x0000002627270212 */ /* 0x004fc800078e3cff */
[----:B------:R-:W-:-:S04]  /*12cc0*/  @P0 LOP3.LUT R38, R39, R38, RZ, 0x3c, !PT ;  /* 0x0000002627260212 */ /* 0x000fc800078e3cff */
[----:B------:R-:W-:-:S05]  /*12cd0*/  @P0 LOP3.LUT R39, R39, R38, RZ, 0x3c, !PT ;  /* 0x0000002627270212 */ /* 0x000fca00078e3cff */
[----:B------:R-:W2:Y:S04]  /*12ce0*/  @P0 LDG.E.U8 R2, desc[UR18][R38.64] ;  /* 0x0000001226020981 */ /* 0x000ea8000c1e1100 */
[----:B--2---:R0:W-:Y:S04]  /*12cf0*/  STL [R1+0x2ac], R2 ;  /* 0x0002ac0201007387 */ /* 0x0041e80000100800 */
[----:B0-----:R-:W2:Y:S04]  /*12d00*/  LDL.LU R2, [R1+0x15f8] ;  /* 0x0015f80001027983 */ /* 0x001ea80000300800 */
[----:B------:R-:W2:Y:S04]  /*12d10*/  LDL R38, [R1+0x304] ;  /* 0x0003040001267983 */ /* 0x000ea80000100800 */
[----:B------:R-:W2:Y:S01]  /*12d20*/  LDL R39, [R1+0x320] ;  /* 0x0003200001277983 */ /* 0x000ea20000100800 */
[----:B---3--:R-:W-:-:S02]  /*12d30*/  PRMT R3, RZ, 0x7610, R3 ;  /* 0x00007610ff037816 */ /* 0x008fc40000000003 */
[----:B--2---:R-:W-:-:S04]  /*12d40*/  @P0 LOP3.LUT R39, R39, R38, RZ, 0x3c, !PT ;  /* 0x0000002627270212 */ /* 0x004fc800078e3cff */
[----:B------:R-:W-:-:S04]  /*12d50*/  @P0 LOP3.LUT R38, R39, R38, RZ, 0x3c, !PT ;  /* 0x0000002627260212 */ /* 0x000fc800078e3cff */
[----:B------:R-:W-:-:S05]  /*12d60*/  @P0 LOP3.LUT R39, R39, R38, RZ, 0x3c, !PT ;  /* 0x0000002627270212 */ /* 0x000fca00078e3cff */
[----:B------:R-:W2:Y:S01]  /*12d70*/  @P0 LDG.E.U8 R3, desc[UR18][R38.64] ;  /* 0x0000001226030981 */ /* 0x000ea2000c1e1100 */
[----:B------:R-:W-:-:S03]  /*12d80*/  PRMT R2, RZ, 0x7610, R2 ;  /* 0x00007610ff027816 */ /* 0x000fc60000000002 */
[----:B--2---:R0:W-:Y:S04]  /*12d90*/  STL [R1+0x2a4], R3 ;  /* 0x0002a40301007387 */ /* 0x0041e80000100800 */
[----:B0-----:R-:W2:Y:S04]  /*12da0*/  LDL.LU R3, [R1+0x15f4] ;  /* 0x0015f40001037983 */ /* 0x001ea80000300800 */
[----:B------:R-:W3:Y:S01]  /*12db0*/  LDL R39, [R1+0x364] ;  /* 0x0003640001277983 */ /* 0x000ee20000100800 */
[----:B------:R-:W-:-:S03]  /*12dc0*/  @P0 IMAD.MOV.U32 R38, RZ, RZ, R12 ;  /* 0x000000ffff260224 */ /* 0x000fc600078e000c */
[----:B------:R-:W2:Y:S04]  /*12dd0*/  LDL R12, [R1+0x564] ;  /* 0x00056400010c7983 */ /* 0x000ea80000100800 */
[----:B---3--:R-:W3:Y:S04]  /*12de0*/  @P0 LDG.E.U8 R2, desc[UR18][R38.64] ;  /* 0x0000001226020981 */ /* 0x008ee8000c1e1100 */
[----:B---3--:R0:W-:Y:S04]  /*12df0*/  STL [R1+0x29c], R2 ;  /* 0x00029c0201007387 */ /* 0x0081e80000100800 */
[----:B0-----:R-:W3:Y:S04]  /*12e00*/  LDL.LU R2, [R1+0x15f0] ;  /* 0x0015f00001027983 */ /* 0x001ee80000300800 */
[----:B------:R-:W3:Y:S04]  /*12e10*/  LDL R38, [R1+0x3a4] ;  /* 0x0003a40001267983 */ /* 0x000ee80000100800 */
[----:B------:R-:W3:Y:S01]  /*12e20*/  LDL R39, [R1+0x3a8] ;  /* 0x0003a80001277983 */ /* 0x000ee20000100800 */
[----:B--2---:R-:W-:-:S02]  /*12e30*/  PRMT R3, RZ, 0x7610, R3 ;  /* 0x00007610ff037816 */ /* 0x004fc40000000003 */
[----:B---3--:R-:W-:-:S04]  /*12e40*/  @P0 LOP3.LUT R39, R39, R38, RZ, 0x3c, !PT ;  /* 0x0000002627270212 */ /* 0x008fc800078e3cff */
[----:B------:R-:W-:-:S04]  /*12e50*/  @P0 LOP3.LUT R38, R39, R38, RZ, 0x3c, !PT ;  /* 0x0000002627260212 */ /* 0x000fc800078e3cff */
[----:B------:R-:W-:-:S05]  /*12e60*/  @P0 LOP3.LUT R39, R39, R38, RZ, 0x3c, !PT ;  /* 0x0000002627270212 */ /* 0x000fca00078e3cff */
[----:B------:R-:W2:Y:S04]  /*12e70*/  @P0 LDG.E.U8 R3, desc[UR18][R38.64] ;  /* 0x0000001226030981 */ /* 0x000ea8000c1e1100 */
[----:B--2---:R0:W-:Y:S04]  /*12e80*/  STL [R1+0x7c], R3 ;  /* 0x00007c0301007387 */ /* 0x0041e80000100800 */
[----:B0-----:R-:W2:Y:S04]  /*12e90*/  LDL.LU R3, [R1+0x15ec] ;  /* 0x0015ec0001037983 */ /* 0x001ea80000300800 */
[----:B------:R-:W3:Y:S04]  /*12ea0*/  LDL R38, [R1+0x3e4] ;  /* 0x0003e40001267983 */ /* 0x000ee80000100800 */
[----:B------:R-:W3:Y:S01]  /*12eb0*/  LDL R39, [R1+0x3e8] ;  /* 0x0003e80001277983 */ /* 0x000ee20000100800 */
[----:B------:R-:W-:-:S02]  /*12ec0*/  PRMT R2, RZ, 0x7610, R2 ;  /* 0x00007610ff027816 */ /* 0x000fc40000000002 */
[----:B---3--:R-:W-:-:S04]  /*12ed0*/  @P0 LOP3.LUT R39, R39, R38, RZ, 0x3c, !PT ;  /* 0x0000002627270212 */ /* 0x008fc800078e3cff */
[----:B------:R-:W-:-:S04]  /*12ee0*/  @P0 LOP3.LUT R38, R39, R38, RZ, 0x3c, !PT ;  /* 0x0000002627260212 */ /* 0x000fc800078e3cff */
[----:B------:R-:W-:-:S05]  /*12ef0*/  @P0 LOP3.LUT R39, R39, R38, RZ, 0x3c, !PT ;  /* 0x0000002627270212 */ /* 0x000fca00078e3cff */
[----:B------:R-:W3:Y:S04]  /*12f00*/  @P0 LDG.E.U8 R2, desc[UR18][R38.64] ;  /* 0x0000001226020981 */ /* 0x000ee8000c1e1100 */
        /* <DEDUP_REMOVED lines=44> */
[----:B------:R0:W2:Y:S01]  /*131d0*/  @P0 LDG.E.U8 R3, desc[UR18][R38.64] ;  /* 0x0000001226030981 */ /* 0x0000a2000c1e1100 */
[----:B------:R-:W-:Y:S01]  /*131e0*/  PRMT R2, RZ, 0x7610, R2 ;  /* 0x00007610ff027816 */ /* 0x000fe20000000002 */
[----:B0-----:R-:W-:Y:S02]  /*131f0*/  @P0 IMAD.MOV.U32 R38, RZ, RZ, R87 ;  /* 0x000000ffff260224 */ /* 0x001fe400078e0057 */
[----:B------:R-:W-:-:S05]  /*13200*/  @P0 IMAD.MOV.U32 R39, RZ, RZ, R12 ;  /* 0x000000ffff270224 */ /* 0x000fca00078e000c */
[----:B------:R0:W3:Y:S04]  /*13210*/  @P0 LDG.E.U8 R2, desc[UR18][R38.64] ;  /* 0x0000001226020981 */ /* 0x0000e8000c1e1100 */
[----:B--2---:R2:W-:Y:S04]  /*13220*/  STL [R1+0x1474], R3 ;  /* 0x0014740301007387 */ /* 0x0045e80000100800 */
[----:B--2---:R-:W2:Y:S04]  /*13230*/  LDL R3, [R1+0x628] ;  /* 0x0006280001037983 */ /* 0x004ea80000100800 */
[----:B------:R-:W2:Y:S04]  /*13240*/  LDL.LU R87, [R1+0x15d4] ;  /* 0x0015d40001577983 */ /* 0x000ea80000300800 */
[----:B------:R-:W2:Y:S01]  /*13250*/  LDL R39, [R1+0x5a4] ;  /* 0x0005a40001277983 */ /* 0x000ea20000100800 */
[----:B------:R-:W-:Y:S01]  /*13260*/  PRMT R91, RZ, 0x7610, R91 ;  /* 0x00007610ff5b7816 */ /* 0x000fe2000000005b */
[----:B0-----:R-:W-:-:S02]  /*13270*/  @P0 IMAD.MOV.U32 R38, RZ, RZ, R84 ;  /* 0x000000ffff260224 */ /* 0x001fc400078e0054 */
[----:B------:R-:W4:Y:S04]  /*13280*/  LDL R12, [R1+0x6e8] ;  /* 0x0006e800010c7983 */ /* 0x000f280000100800 */
[----:B---3--:R0:W-:Y:S04]  /*13290*/  STL [R1+0x1478], R2 ;  /* 0x0014780201007387 */ /* 0x0081e80000100800 */
[----:B0-----:R-:W3:Y:S04]  /*132a0*/  LDL R2, [R1+0x5e4] ;  /* 0x0005e40001027983 */ /* 0x001ee80000100800 */
[----:B------:R-:W4:Y:S04]  /*132b0*/  LDL.LU R84, [R1+0x15d0] ;  /* 0x0015d00001547983 */ /* 0x000f280000300800 */
[----:B--2---:R0:W2:Y:S02]  /*132c0*/  @P0 LDG.E.U8 R91, desc[UR18][R38.64] ;  /* 0x00000012265b0981 */ /* 0x0040a4000c1e1100 */
[----:B0-----:R-:W-:-:S02]  /*132d0*/  @P0 IMAD.MOV.U32 R38, RZ, RZ, R82 ;  /* 0x000000ffff260224 */ /* 0x001fc400078e0052 */
[----:B---3--:R-:W-:-:S05]  /*132e0*/  @P0 IMAD.MOV.U32 R39, RZ, RZ, R2 ;  /* 0x000000ffff270224 */ /* 0x008fca00078e0002 */
[----:B------:R0:W3:Y:S04]  /*132f0*/  @P0 LDG.E.U8 R89, desc[UR18][R38.64] ;  /* 0x0000001226590981 */ /* 0x0000e8000c1e1100 */
[----:B--2---:R2:W-:Y:S04]  /*13300*/  STL [R1+0x147c], R91 ;  /* 0x00147c5b01007387 */ /* 0x0045e80000100800 */
[----:B------:R-:W3:Y:S04]  /*13310*/  LDL.LU R82, [R1+0x15cc] ;  /* 0x0015cc0001527983 */ /* 0x000ee80000300800 */
[----:B------:R-:W3:Y:S01]  /*13320*/  LDL R39, [R1+0x624] ;  /* 0x0006240001277983 */ /* 0x000ee20000100800 */
[----:B------:R-:W-:Y:S01]  /*13330*/  PRMT R87, RZ, 0x7610, R87 ;  /* 0x00007610ff577816 */ /* 0x000fe20000000057 */
[----:B0-----:R-:W-:Y:S01]  /*13340*/  @P0 IMAD.MOV.U32 R38, RZ, RZ, R3 ;  /* 0x000000ffff260224 */ /* 0x001fe200078e0003 */
[----:B----4-:R-:W-:Y:S01]  /*13350*/  PRMT R84, RZ, 0x7610, R84 ;  /* 0x00007610ff547816 */ /* 0x010fe20000000054 */
[----:B--2---:R-:W2:Y:S04]  /*13360*/  LDL R91, [R1+0x764] ;  /* 0x00076400015b7983 */ /* 0x004ea80000100800 */
[----:B------:R-:W4:Y:S04]  /*13370*/  LDL R2, [R1+0x768] ;  /* 0x0007680001027983 */ /* 0x000f280000100800 */
[----:B---3--:R0:W3:Y:S02]  /*13380*/  @P0 LDG.E.U8 R87, desc[UR18][R38.64] ;  /* 0x0000001226570981 */ /* 0x0080e4000c1e1100 */
[----:B0-----:R-:W-:-:S02]  /*13390*/  @P0 IMAD.MOV.U32 R38, RZ, RZ, R76 ;  /* 0x000000ffff260224 */ /* 0x001fc400078e004c */
[----:B------:R-:W-:-:S05]  /*133a0*/  @P0 IMAD.MOV.U32 R39, RZ, RZ, R78 ;  /* 0x000000ffff270224 */ /* 0x000fca00078e004e */
[----:B------:R-:W2:Y:S04]  /*133b0*/  @P0 LDG.E.U8 R84, desc[UR18][R38.64] ;  /* 0x0000001226540981 */ /* 0x000ea8000c1e1100 */
[----:B------:R0:W-:Y:S04]  /*133c0*/  STL [R1+0x1480], R89 ;  /* 0x0014805901007387 */ /* 0x0001e80000100800 */
[----:B0-----:R-:W2:Y:S04]  /*133d0*/  LDL R89, [R1+0x728] ;  /* 0x0007280001597983 */ /* 0x001ea80000100800 */
[----:B---3--:R0:W-:Y:S04]  /*133e0*/  STL [R1+0x1484], R87 ;  /* 0x0014845701007387 */ /* 0x0081e80000100800 */
[----:B0-----:R-:W3:Y:S04]  /*133f0*/  LDL R87, [R1+0x724] ;  /* 0x0007240001577983 */ /* 0x001ee80000100800 */
[----:B------:R-:W3:Y:S04]  /*13400*/  LDL.LU R78, [R1+0x15c8] ;  /* 0x0015c800014e7983 */ /* 0x000ee80000300800 */
[----:B------:R-:W3:Y:S04]  /*13410*/  LDL.LU R76, [R1+0x15c4] ;  /* 0x0015c400014c7983 */ /* 0x000ee80000300800 */
[----:B------:R-:W3:Y:S04]  /*13420*/  LDL R38, [R1+0x6a4] ;  /* 0x0006a40001267983 */ /* 0x000ee80000100800 */
[----:B------:R-:W3:Y:S04]  /*13430*/  LDL R39, [R1+0x6a8] ;  /* 0x0006a80001277983 */ /* 0x000ee80000100800 */
[----:B------:R-:W4:Y:S04]  /*13440*/  LDL R3, [R1+0x7a4] ;  /* 0x0007a40001037983 */ /* 0x000f280000100800 */
[----:B--2---:R0:W-:Y:S04]  /*13450*/  STL [R1+0x1488], R84 ;  /* 0x0014885401007387 */ /* 0x0041e80000100800 */
[----:B0-----:R-:W2:Y:S01]  /*13460*/  LDL R84, [R1+0x6e4] ;  /* 0x0006e40001547983 */ /* 0x001ea20000100800 */
[----:B------:R-:W-:-:S02]  /*13470*/  PRMT R82, RZ, 0x7610, R82 ;  /* 0x00007610ff527816 */ /* 0x000fc40000000052 */
[----:B------:R-:W-:Y:S02]  /*13480*/  PRMT R80, RZ, 0x7610, R80 ;  /* 0x00007610ff507816 */ /* 0x000fe40000000050 */
[----:B------:R-:W-:Y:S02]  /*13490*/  PRMT R74, RZ, 0x7610, R74 ;  /* 0x00007610ff4a7816 */ /* 0x000fe4000000004a */
[----:B------:R-:W-:Y:S02]  /*134a0*/  PRMT R72, RZ, 0x7610, R72 ;  /* 0x00007610ff487816 */ /* 0x000fe40000000048 */
[----:B---3--:R-:W-:-:S04]  /*134b0*/  @P0 LOP3.LUT R39, R39, R38, RZ, 0x3c, !PT ;  /* 0x0000002627270212 */ /* 0x008fc800078e3cff */
[----:B------:R-:W-:-:S04]  /*134c0*/  @P0 LOP3.LUT R38, R39, R38, RZ, 0x3c, !PT ;  /* 0x0000002627260212 */ /* 0x000fc800078e3cff */
[----:B------:R-:W-:-:S05]  /*134d0*/  @P0 LOP3.LUT R39, R39, R38, RZ, 0x3c, !PT ;  /* 0x0000002627270212 */ /* 0x000fca00078e3cff */
[----:B------:R0:W3:Y:S01]  /*134e0*/  @P0 LDG.E.U8 R82, desc[UR18][R38.64] ;  /* 0x0000001226520981 */ /* 0x0000e2000c1e1100 */
[----:B------:R-:W-:Y:S01]  /*134f0*/  PRMT R78, RZ, 0x7610, R78 ;  /* 0x00007610ff4e7816 */ /* 0x000fe2000000004e */
[----:B0-----:R-:W-:Y:S02]  /*13500*/  @P0 IMAD.MOV.U32 R38, RZ, RZ, R12 ;  /* 0x000000ffff260224 */ /* 0x001fe400078e000c */
[----:B--2---:R-:W-:-:S05]  /*13510*/  @P0 IMAD.MOV.U32 R39, RZ, RZ, R84 ;  /* 0x000000ffff270224 */ /* 0x004fca00078e0054 */
[----:B------:R0:W2:Y:S01]  /*13520*/  @P0 LDG.E.U8 R80, desc[UR18][R38.64] ;  /* 0x0000001226500981 */ /* 0x0000a2000c1e1100 */
[----:B------:R-:W-:Y:S01]  /*13530*/  PRMT R76, RZ, 0x7610, R76 ;  /* 0x00007610ff4c7816 */ /* 0x000fe2000000004c */
[----:B0-----:R-:W-:Y:S02]  /*13540*/  @P0 IMAD.MOV.U32 R38, RZ, RZ, R89 ;  /* 0x000000ffff260224 */ /* 0x001fe400078e0059 */
[----:B------:R-:W-:-:S05]  /*13550*/  @P0 IMAD.MOV.U32 R39, RZ, RZ, R87 ;  /* 0x000000ffff270224 */ /* 0x000fca00078e0057 */
[----:B------:R4:W2:Y:S02]  /*13560*/  @P0 LDG.E.U8 R78, desc[UR18][R38.64] ;  /* 0x00000012264e0981 */ /* 0x0008a4000c1e1100 */
[----:B----4-:R-:W-:Y:S02]  /*13570*/  @P0 IMAD.MOV.U32 R38, RZ, RZ, R2 ;  /* 0x000000ffff260224 */ /* 0x010fe400078e0002 */
[----:B------:R-:W-:-:S05]  /*13580*/  @P0 IMAD.MOV.U32 R39, RZ, RZ, R91 ;  /* 0x000000ffff270224 */ /* 0x000fca00078e005b */
[----:B------:R0:W4:Y:S02]  /*13590*/  @P0 LDG.E.U8 R76, desc[UR18][R38.64] ;  /* 0x00000012264c0981 */ /* 0x000124000c1e1100 */
[----:B0-----:R-:W-:Y:S02]  /*135a0*/  @P0 IMAD.MOV.U32 R38, RZ, RZ, R68 ;  /* 0x000000ffff260224 */ /* 0x001fe400078e0044 */
[----:B------:R-:W-:-:S05]  /*135b0*/  @P0 IMAD.MOV.U32 R39, RZ, RZ, R3 ;  /* 0x000000ffff270224 */ /* 0x000fca00078e0003 */
[----:B------:R0:W4:Y:S02]  /*135c0*/  @P0 LDG.E.U8 R74, desc[UR18][R38.64] ;  /* 0x00000012264a0981 */ /* 0x000124000c1e1100 */
[----:B0-----:R-:W-:Y:S02]  /*135d0*/  @P0 IMAD.MOV.U32 R38, RZ, RZ, R66 ;  /* 0x000000ffff260224 */ /* 0x001fe400078e0042 */
[----:B------:R-:W-:-:S05]  /*135e0*/  @P0 IMAD.MOV.U32 R39, RZ, RZ, R64 ;  /* 0x000000ffff270224 */ /* 0x000fca00078e0040 */
[----:B------:R0:W4:Y:S02]  /*135f0*/  @P0 LDG.E.U8 R72, desc[UR18][R38.64] ;  /* 0x0000001226480981 */ /* 0x000124000c1e1100 */
[----:B0-----:R-:W-:Y:S02]  /*13600*/  @P0 IMAD.MOV.U32 R39, RZ, RZ, R62 ;  /* 0x000000ffff270224 */ /* 0x001fe400078e003e */
[----:B---3--:R-:W-:Y:S04]  /*13610*/  STL [R1+0x148c], R82 ;  /* 0x00148c5201007387 */ /* 0x008fe80000100800 */
[----:B------:R-:W3:Y:S04]  /*13620*/  LDL R12, [R1+0x828] ;  /* 0x00082800010c7983 */ /* 0x000ee80000100800 */
[----:B--2---:R0:W-:Y:S04]  /*13630*/  STL [R1+0x1490], R80 ;  /* 0x0014905001007387 */ /* 0x0041e80000100800 */
[----:B0-----:R-:W2:Y:S04]  /*13640*/  LDL R80, [R1+0x868] ;  /* 0x0008680001507983 */ /* 0x001ea80000100800 */
[----:B------:R0:W-:Y:S04]  /*13650*/  STL [R1+0x1494], R78 ;  /* 0x0014944e01007387 */ /* 0x0001e80000100800 */
[----:B------:R-:W2:Y:S04]  /*13660*/  LDL R82, [R1+0x8a4] ;  /* 0x0008a40001527983 */ /* 0x000ea80000100800 */
[----:B------:R-:W2:Y:S04]  /*13670*/  LDL R84, [R1+0x8a8] ;  /* 0x0008a80001547983 */ /* 0x000ea80000100800 */
[----:B0-----:R-:W2:Y:S04]  /*13680*/  LDL R78, [R1+0x864] ;  /* 0x00086400014e7983 */ /* 0x001ea80000100800 */
[----:B------:R-:W2:Y:S04]  /*13690*/  LDL R87, [R1+0x8e4] ;  /* 0x0008e40001577983 */ /* 0x000ea80000100800 */
[----:B------:R-:W2:Y:S04]  /*136a0*/  LDL R89, [R1+0x8e8] ;  /* 0x0008e80001597983 */ /* 0x000ea80000100800 */
[----:B----4-:R-:W-:Y:S04]  /*136b0*/  STL [R1+0x1498], R76 ;  /* 0x0014984c01007387 */ /* 0x010fe80000100800 */
[----:B------:R-:W4:Y:S04]  /*136c0*/  LDL.LU R68, [R1+0x15c0] ;  /* 0x0015c00001447983 */ /* 0x000f280000300800 */
[----:B------:R-:W4:Y:S04]  /*136d0*/  LDL R91, [R1+0x928] ;  /* 0x00092800015b7983 */ /* 0x000f280000100800 */
[----:B------:R-:W-:Y:S04]  /*136e0*/  STL [R1+0x149c], R74 ;  /* 0x00149c4a01007387 */ /* 0x000fe80000100800 */
[----:B------:R-:W4:Y:S04]  /*136f0*/  LDL.LU R64, [R1+0x15bc] ;  /* 0x0015bc0001407983 */ /* 0x000f280000300800 */
[----:B------:R-:W4:Y:S04]  /*13700*/  LDL.LU R66, [R1+0x15b8] ;  /* 0x0015b80001427983 */ /* 0x000f280000300800 */
[----:B------:R-:W4:Y:S04]  /*13710*/  LDL R2, [R1+0x964] ;  /* 0x0009640001027983 */ /* 0x000f280000100800 */
[----:B------:R-:W4:Y:S04]  /*13720*/  LDL R3, [R1+0x968] ;  /* 0x0009680001037983 */ /* 0x000f280000100800 */
[----:B------:R0:W-:Y:S04]  /*13730*/  STL [R1+0x14a0], R72 ;  /* 0x0014a04801007387 */ /* 0x0001e80000100800 */
[----:B------:R-:W4:Y:S01]  /*13740*/  LDL.LU R62, [R1+0x15b4] ;  /* 0x0015b400013e7983 */ /* 0x000f220000300800 */
[----:B------:R-:W-:-:S02]  /*13750*/  PRMT R70, RZ, 0x7610, R70 ;  /* 0x00007610ff467816 */ /* 0x000fc40000000046 */
[----:B------:R-:W-:Y:S01]  /*13760*/  PRMT R60, RZ, 0x7610, R60 ;  /* 0x00007610ff3c7816 */ /* 0x000fe2000000003c */
[----:B---3--:R-:W-:Y:S02]  /*13770*/  @P0 IMAD.MOV.U32 R38, RZ, RZ, R12 ;  /* 0x000000ffff260224 */ /* 0x008fe400078e000c */
[----:B------:R-:W3:Y:S04]  /*13780*/  LDL R12, [R1+0x9a4] ;  /* 0x0009a400010c7983 */ /* 0x000ee80000100800 */
[----:B------:R2:W3:Y:S02]  /*13790*/  @P0 LDG.E.U8 R70, desc[UR18][R38.64] ;  /* 0x0000001226460981 */ /* 0x0004e4000c1e1100 */
[----:B--2---:R-:W-:Y:S02]  /*137a0*/  @P0 IMAD.MOV.U32 R38, RZ, RZ, R80 ;  /* 0x000000ffff260224 */ /* 0x004fe400078e0050 */
[----:B------:R-:W-:Y:S01]  /*137b0*/  @P0 IMAD.MOV.U32 R39, RZ, RZ, R78 ;  /* 0x000000ffff270224 */ /* 0x000fe200078e004e */
[----:B----4-:R-:W-:-:S06]  /*137c0*/  PRMT R68, RZ, 0x7610, R68 ;  /* 0x00007610ff447816 */ /* 0x010fcc0000000044 */
[----:B------:R2:W4:Y:S01]  /*137d0*/  @P0 LDG.E.U8 R68, desc[UR18][R38.64] ;  /* 0x0000001226440981 */ /* 0x000522000c1e1100 */
[----:B------:R-:W-:Y:S01]  /*137e0*/  PRMT R66, RZ, 0x7610, R66 ;  /* 0x00007610ff427816 */ /* 0x000fe20000000042 */
[----:B--2---:R-:W-:Y:S02]  /*137f0*/  @P0 IMAD.MOV.U32 R38, RZ, RZ, R84 ;  /* 0x000000ffff260224 */ /* 0x004fe400078e0054 */
[----:B------:R-:W-:Y:S01]  /*13800*/  @P0 IMAD.MOV.U32 R39, RZ, RZ, R82 ;  /* 0x000000ffff270224 */ /* 0x000fe200078e0052 */
[----:B------:R-:W-:-:S04]  /*13810*/  PRMT R64, RZ, 0x7610, R64 ;  /* 0x00007610ff407816 */ /* 0x000fc80000000040 */
[----:B------:R2:W4:Y:S02]  /*13820*/  @P0 LDG.E.U8 R66, desc[UR18][R38.64] ;  /* 0x0000001226420981 */ /* 0x000524000c1e1100 */
[----:B--2---:R-:W-:Y:S02]  /*13830*/  @P0 IMAD.MOV.U32 R38, RZ, RZ, R89 ;  /* 0x000000ffff260224 */ /* 0x004fe400078e0059 */
[----:B------:R-:W-:-:S05]  /*13840*/  @P0 IMAD.MOV.U32 R39, RZ, RZ, R87 ;  /* 0x000000ffff270224 */ /* 0x000fca00078e0057 */
[----:B------:R2:W4:Y:S01]  /*13850*/  @P0 LDG.E.U8 R64, desc[UR18][R38.64] ;  /* 0x0000001226400981 */ /* 0x000522000c1e1100 */
[----:B------:R-:W-:Y:S01]  /*13860*/  PRMT R62, RZ, 0x7610, R62 ;  /* 0x00007610ff3e7816 */ /* 0x000fe2000000003e */
[----:B--2---:R-:W-:Y:S02]  /*13870*/  @P0 IMAD.MOV.U32 R38, RZ, RZ, R91 ;  /* 0x000000ffff260224 */ /* 0x004fe400078e005b */
[----:B------:R-:W-:-:S05]  /*13880*/  @P0 IMAD.MOV.U32 R39, RZ, RZ, R58 ;  /* 0x000000ffff270224 */ /* 0x000fca00078e003a */
[----:B------:R2:W4:Y:S02]  /*13890*/  @P0 LDG.E.U8 R62, desc[UR18][R38.64] ;  /* 0x00000012263e0981 */ /* 0x000524000c1e1100 */
[----:B--2---:R-:W-:Y:S02]  /*138a0*/  @P0 IMAD.MOV.U32 R38, RZ, RZ, R3 ;  /* 0x000000ffff260224 */ /* 0x004fe400078e0003 */
[----:B------:R-:W-:-:S05]  /*138b0*/  @P0 IMAD.MOV.U32 R39, RZ, RZ, R2 ;  /* 0x000000ffff270224 */ /* 0x000fca00078e0002 */
[----:B------:R2:W4:Y:S01]  /*138c0*/  @P0 LDG.E.U8 R60, desc[UR18][R38.64] ;  /* 0x00000012263c0981 */ /* 0x000522000c1e1100 */
[----:B------:R-:W-:Y:S01]  /*138d0*/  PRMT R59, RZ, 0x7610, R59 ;  /* 0x00007610ff3b7816 */ /* 0x000fe2000000003b */
[----:B--2---:R-:W-:Y:S02]  /*138e0*/  @P0 IMAD.MOV.U32 R38, RZ, RZ, R56 ;  /* 0x000000ffff260224 */ /* 0x004fe400078e0038 */
[----:B---3--:R-:W-:Y:S01]  /*138f0*/  @P0 IMAD.MOV.U32 R39, RZ, RZ, R12 ;  /* 0x000000ffff270224 */ /* 0x008fe200078e000c */
[----:B------:R-:W-:Y:S04]  /*13900*/  STL [R1+0x14a4], R70 ;  /* 0x0014a44601007387 */ /* 0x000fe80000100800 */
[----:B------:R2:W3:Y:S04]  /*13910*/  @P0 LDG.E.U8 R59, desc[UR18][R38.64] ;  /* 0x00000012263b0981 */ /* 0x0004e8000c1e1100 */
[----:B----4-:R-:W-:Y:S04]  /*13920*/  STL [R1+0x14a8], R68 ;  /* 0x0014a84401007387 */ /* 0x010fe80000100800 */
[----:B------:R-:W-:Y:S04]  /*13930*/  STL [R1+0x14ac], R66 ;  /* 0x0014ac4201007387 */ /* 0x000fe80000100800 */
[----:B------:R-:W4:Y:S04]  /*13940*/  LDL R82, [R1+0xa1c] ;  /* 0x000a1c0001527983 */ /* 0x000f280000100800 */
[----:B------:R-:W-:Y:S04]  /*13950*/  STL [R1+0x14b0], R64 ;  /* 0x0014b04001007387 */ /* 0x000fe80000100800 */
[----:B------:R-:W4:Y:S04]  /*13960*/  LDL.LU R58, [R1+0x15b0] ;  /* 0x0015b000013a7983 */ /* 0x000f280000300800 */
[----:B------:R-:W4:Y:S04]  /*13970*/  LDL R84, [R1+0xa54] ;  /* 0x000a540001547983 */ /* 0x000f280000100800 */
[----:B------:R-:W4:Y:S04]  /*13980*/  LDL R87, [R1+0x28c] ;  /* 0x00028c0001577983 */ /* 0x000f280000100800 */
[----:B------:R-:W-:Y:S04]  /*13990*/  STL [R1+0x14b4], R62 ;  /* 0x0014b43e01007387 */ /* 0x000fe80000100800 */
[----:B------:R-:W4:Y:S04]  /*139a0*/  LDL R89, [R1+0x2cc] ;  /* 0x0002cc0001597983 */ /* 0x000f280000100800 */
[----:B------:R-:W-:Y:S04]  /*139b0*/  STL [R1+0x14b8], R60 ;  /* 0x0014b83c01007387 */ /* 0x000fe80000100800 */
[----:B------:R-:W4:Y:S01]  /*139c0*/  LDL.LU R56, [R1+0x15ac] ;  /* 0x0015ac0001387983 */ /* 0x000f220000300800 */
[----:B--2---:R-:W-:-:S03]  /*139d0*/  @P0 IMAD.MOV.U32 R39, RZ, RZ, R36 ;  /* 0x000000ffff270224 */ /* 0x004fc600078e0024 */
[----:B------:R-:W2:Y:S04]  /*139e0*/  LDL R91, [R1+0x32c] ;  /* 0x00032c00015b7983 */ /* 0x000ea80000100800 */
[----:B------:R-:W2:Y:S01]  /*139f0*/  LDL R2, [R1+0x36c] ;  /* 0x00036c0001027983 */ /* 0x000ea20000100800 */
[----:B------:R-:W-:Y:S01]  /*13a00*/  @P0 IMAD.MOV.U32 R38, RZ, RZ, R34 ;  /* 0x000000ffff260224 */ /* 0x000fe200078e0022 */
[----:B------:R-:W-:Y:S02]  /*13a10*/  PRMT R57, RZ, 0x7610, R57 ;  /* 0x00007610ff397816 */ /* 0x000fe40000000039 */
[----:B---3--:R-:W-:Y:S04]  /*13a20*/  STL [R1+0x14bc], R59 ;  /* 0x0014bc3b01007387 */ /* 0x008fe80000100800 */
[----:B------:R-:W3:Y:S04]  /*13a30*/  LDL.LU R36, [R1+0x15a8] ;  /* 0x0015a80001247983 */ /* 0x000ee80000300800 */
[----:B------:R-:W2:Y:S04]  /*13a40*/  LDL.LU R34, [R1+0x15a4] ;  /* 0x0015a40001227983 */ /* 0x000ea80000300800 */
[----:B------:R-:W2:Y:S04]  /*13a50*/  LDL R3, [R1+0x3ac] ;  /* 0x0003ac0001037983 */ /* 0x000ea80000100800 */
[----:B------:R-:W2:Y:S01]  /*13a60*/  LDL R12, [R1+0x3ec] ;  /* 0x0003ec00010c7983 */ /* 0x000ea20000100800 */
[----:B----4-:R-:W-:-:S06]  /*13a70*/  PRMT R58, RZ, 0x7610, R58 ;  /* 0x00007610ff3a7816 */ /* 0x010fcc000000003a */
[----:B------:R4:W2:Y:S02]  /*13a80*/  @P0 LDG.E.U8 R58, desc[UR18][R38.64] ;  /* 0x00000012263a0981 */ /* 0x0008a4000c1e1100 */
[----:B----4-:R-:W-:Y:S02]  /*13a90*/  @P0 IMAD.MOV.U32 R38, RZ, RZ, R23 ;  /* 0x000000ffff260224 */ /* 0x010fe400078e0017 */
[----:B------:R-:W-:-:S05]  /*13aa0*/  @P0 IMAD.MOV.U32 R39, RZ, RZ, R82 ;  /* 0x000000ffff270224 */ /* 0x000fca00078e0052 */
[----:B------:R4:W2:Y:S02]  /*13ab0*/  @P0 LDG.E.U8 R57, desc[UR18][R38.64] ;  /* 0x0000001226390981 */ /* 0x0008a4000c1e1100 */
[----:B----4-:R-:W-:Y:S01]  /*13ac0*/  @P0 IMAD.MOV.U32 R38, RZ, RZ, R22 ;  /* 0x000000ffff260224 */ /* 0x010fe200078e0016 */
[----:B------:R-:W-:Y:S01]  /*13ad0*/  PRMT R56, RZ, 0x7610, R56 ;  /* 0x00007610ff387816 */ /* 0x000fe20000000038 */
[----:B------:R-:W-:-:S05]  /*13ae0*/  @P0 IMAD.MOV.U32 R39, RZ, RZ, R84 ;  /* 0x000000ffff270224 */ /* 0x000fca00078e0054 */
[----:B------:R4:W2:Y:S02]  /*13af0*/  @P0 LDG.E.U8 R56, desc[UR18][R38.64] ;  /* 0x0000001226380981 */ /* 0x0008a4000c1e1100 */
[----:B----4-:R-:W-:Y:S02]  /*13b00*/  @P0 IMAD.MOV.U32 R38, RZ, RZ, R24 ;  /* 0x000000ffff260224 */ /* 0x010fe400078e0018 */
[----:B------:R-:W-:Y:S01]  /*13b10*/  @P0 IMAD.MOV.U32 R39, RZ, RZ, R87 ;  /* 0x000000ffff270224 */ /* 0x000fe200078e0057 */
[----:B---3--:R-:W-:Y:S02]  /*13b20*/  PRMT R36, RZ, 0x7610, R36 ;  /* 0x00007610ff247816 */ /* 0x008fe40000000024 */
[----:B--2---:R-:W-:-:S04]  /*13b30*/  PRMT R34, RZ, 0x7610, R34 ;  /* 0x00007610ff227816 */ /* 0x004fc80000000022 */
[----:B------:R2:W3:Y:S02]  /*13b40*/  @P0 LDG.E.U8 R36, desc[UR18][R38.64] ;  /* 0x0000001226240981 */ /* 0x0004e4000c1e1100 */
[----:B--2---:R-:W-:Y:S02]  /*13b50*/  @P0 IMAD.MOV.U32 R38, RZ, RZ, R25 ;  /* 0x000000ffff260224 */ /* 0x004fe400078e0019 */
[----:B------:R-:W-:-:S05]  /*13b60*/  @P0 IMAD.MOV.U32 R39, RZ, RZ, R89 ;  /* 0x000000ffff270224 */ /* 0x000fca00078e0059 */
[----:B------:R2:W4:Y:S04]  /*13b70*/  @P0 LDG.E.U8 R34, desc[UR18][R38.64] ;  /* 0x0000001226220981 */ /* 0x000528000c1e1100 */
[----:B------:R-:W-:Y:S04]  /*13b80*/  STL [R1+0x14c0], R58 ;  /* 0x0014c03a01007387 */ /* 0x000fe80000100800 */
[----:B------:R-:W4:Y:S04]  /*13b90*/  LDL.LU R23, [R1+0x15a0] ;  /* 0x0015a00001177983 */ /* 0x000f280000300800 */
[----:B------:R-:W-:Y:S04]  /*13ba0*/  STL [R1+0x14c4], R57 ;  /* 0x0014c43901007387 */ /* 0x000fe80000100800 */
[----:B------:R-:W4:Y:S04]  /*13bb0*/  LDL.LU R22, [R1+0x159c] ;  /* 0x00159c0001167983 */ /* 0x000f280000300800 */
[----:B------:R-:W-:Y:S04]  /*13bc0*/  STL [R1+0x14c8], R56 ;  /* 0x0014c83801007387 */ /* 0x000fe80000100800 */
[----:B------:R-:W4:Y:S01]  /*13bd0*/  LDL.LU R24, [R1+0x1598] ;  /* 0x0015980001187983 */ /* 0x000f220000300800 */
[----:B--2---:R-:W-:-:S02]  /*13be0*/  @P0 IMAD.MOV.U32 R38, RZ, RZ, R26 ;  /* 0x000000ffff260224 */ /* 0x004fc400078e001a */
[----:B------:R-:W-:Y:S01]  /*13bf0*/  @P0 IMAD.MOV.U32 R39, RZ, RZ, R91 ;  /* 0x000000ffff270224 */ /* 0x000fe200078e005b */
[----:B---3--:R-:W-:Y:S04]  /*13c00*/  STL [R1+0x14cc], R36 ;  /* 0x0014cc2401007387 */ /* 0x008fe80000100800 */
[----:B------:R-:W2:Y:S04]  /*13c10*/  LDL.LU R25, [R1+0x1594] ;  /* 0x0015940001197983 */ /* 0x000ea80000300800 */
[----:B----4-:R3:W-:Y:S04]  /*13c20*/  STL [R1+0x14d0], R34 ;  /* 0x0014d02201007387 */ /* 0x0107e80000100800 */
[----:B------:R-:W4:Y:S01]  /*13c30*/  LDL.LU R26, [R1+0x1590] ;  /* 0x00159000011a7983 */ /* 0x000f220000300800 */
[----:B------:R-:W-:-:S06]  /*13c40*/  PRMT R23, RZ, 0x7610, R23 ;  /* 0x00007610ff177816 */ /* 0x000fcc0000000017 */
[----:B------:R0:W3:Y:S02]  /*13c50*/  @P0 LDG.E.U8 R23, desc[UR18][R38.64] ;  /* 0x0000001226170981 */ /* 0x0000e4000c1e1100 */
[----:B0-----:R-:W-:Y:S02]  /*13c60*/  @P0 IMAD.MOV.U32 R38, RZ, RZ, R28 ;  /* 0x000000ffff260224 */ /* 0x001fe400078e001c */
[----:B------:R-:W3:Y:S01]  /*13c70*/  LDL.LU R28, [R1+0x158c] ;  /* 0x00158c00011c7983 */ /* 0x000ee20000300800 */
[----:B------:R-:W-:Y:S01]  /*13c80*/  PRMT R22, RZ, 0x7610, R22 ;  /* 0x00007610ff167816 */ /* 0x000fe20000000016 */
[----:B------:R-:W-:-:S05]  /*13c90*/  @P0 IMAD.MOV.U32 R39, RZ, RZ, R2 ;  /* 0x000000ffff270224 */ /* 0x000fca00078e0002 */
        /* <DEDUP_REMOVED lines=8> */
[----:B------:R-:W-:Y:S01]  /*13d20*/  @P0 IMAD.MOV.U32 R39, RZ, RZ, R12 ;  /* 0x000000ffff270224 */ /* 0x000fe200078e000c */
[----:B--2---:R-:W-:-:S06]  /*13d30*/  PRMT R25, RZ, 0x7610, R25 ;  /* 0x00007610ff197816 */ /* 0x004fcc0000000019 */
[----:B------:R0:W2:Y:S02]  /*13d40*/  @P0 LDG.E.U8 R25, desc[UR18][R38.64] ;  /* 0x0000001226190981 */ /* 0x0000a4000c1e1100 */
[----:B0-----:R-:W-:Y:S01]  /*13d50*/  @P0 IMAD.MOV.U32 R38, RZ, RZ, R30 ;  /* 0x000000ffff260224 */ /* 0x001fe200078e001e */
[----:B----4-:R-:W-:Y:S01]  /*13d60*/  PRMT R26, RZ, 0x7610, R26 ;  /* 0x00007610ff1a7816 */ /* 0x010fe2000000001a */
[----:B------:R-:W-:Y:S02]  /*13d70*/  @P0 IMAD.MOV.U32 R39, RZ, RZ, R53 ;  /* 0x000000ffff270224 */ /* 0x000fe400078e0035 */
[----:B------:R-:W4:Y:S04]  /*13d80*/  LDL.LU R53, [R1+0x1580] ;  /* 0x0015800001357983 */ /* 0x000f280000300800 */
[----:B------:R-:W2:Y:S04]  /*13d90*/  LDL.LU R30, [R1+0x157c] ;  /* 0x00157c00011e7983 */ /* 0x000ea80000300800 */
[----:B------:R0:W4:Y:S02]  /*13da0*/  @P0 LDG.E.U8 R26, desc[UR18][R38.64] ;  /* 0x00000012261a0981 */ /* 0x000124000c1e1100 */
[----:B0-----:R-:W-:-:S02]  /*13db0*/  @P0 IMAD.MOV.U32 R38, RZ, RZ, R92 ;  /* 0x000000ffff260224 */ /* 0x001fc400078e005c */
[----:B------:R-:W-:Y:S02]  /*13dc0*/  @P0 IMAD.MOV.U32 R39, RZ, RZ, R55 ;  /* 0x000000ffff270224 */ /* 0x000fe400078e0037 */
[----:B------:R-:W4:Y:S04]  /*13dd0*/  LDL.LU R55, [R1+0x1578] ;  /* 0x0015780001377983 */ /* 0x000f280000300800 */
[----:B------:R-:W4:Y:S01]  /*13de0*/  LDL.LU R92, [R1+0x1574] ;  /* 0x00157400015c7983 */ /* 0x000f220000300800 */
[----:B---3--:R-:W-:-:S06]  /*13df0*/  PRMT R28, RZ, 0x7610, R28 ;  /* 0x00007610ff1c7816 */ /* 0x008fcc000000001c */
[----:B------:R0:W3:Y:S02]  /*13e00*/  @P0 LDG.E.U8 R28, desc[UR18][R38.64] ;  /* 0x00000012261c0981 */ /* 0x0000e4000c1e1100 */
[----:B0-----:R-:W-:Y:S02]  /*13e10*/  @P0 IMAD.MOV.U32 R39, RZ, RZ, R63 ;  /* 0x000000ffff270224 */ /* 0x001fe400078e003f */
[----:B------:R-:W-:Y:S01]  /*13e20*/  @P0 IMAD.MOV.U32 R38, RZ, RZ, R90 ;  /* 0x000000ffff260224 */ /* 0x000fe200078e005a */
[----:B------:R-:W3:Y:S04]  /*13e30*/  LDL.LU R63, [R1+0x1570] ;  /* 0x00157000013f7983 */ /* 0x000ee80000300800 */
[----:B------:R-:W3:Y:S01]  /*13e40*/  LDL.LU R90, [R1+0x156c] ;  /* 0x00156c00015a7983 */ /* 0x000ee20000300800 */
[----:B------:R-:W-:-:S06]  /*13e50*/  PRMT R27, RZ, 0x7610, R27 ;  /* 0x00007610ff1b7816 */ /* 0x000fcc000000001b */
        /* <DEDUP_REMOVED lines=11> */
[----:B--2---:R-:W-:-:S06]  /*13f10*/  PRMT R30, RZ, 0x7610, R30 ;  /* 0x00007610ff1e7816 */ /* 0x004fcc000000001e */
[----:B------:R0:W2:Y:S02]  /*13f20*/  @P0 LDG.E.U8 R30, desc[UR18][R38.64] ;  /* 0x00000012261e0981 */ /* 0x0000a4000c1e1100 */
[----:B0-----:R-:W-:Y:S02]  /*13f30*/  @P0 IMAD.MOV.U32 R38, RZ, RZ, R83 ;  /* 0x000000ffff260224 */ /* 0x001fe400078e0053 */
[----:B------:R-:W-:Y:S02]  /*13f40*/  @P0 IMAD.MOV.U32 R39, RZ, RZ, R77 ;  /* 0x000000ffff270224 */ /* 0x000fe400078e004d */
[----:B------:R-:W2:Y:S01]  /*13f50*/  LDL.LU R77, [R1+0x1558] ;  /* 0x00155800014d7983 */ /* 0x000ea20000300800 */
[----:B----4-:R-:W-:-:S03]  /*13f60*/  PRMT R92, RZ, 0x7610, R92 ;  /* 0x00007610ff5c7816 */ /* 0x010fc6000000005c */
[----:B------:R-:W4:Y:S04]  /*13f70*/  LDL.LU R83, [R1+0x1554] ;  /* 0x0015540001537983 */ /* 0x000f280000300800 */
[----:B------:R0:W2:Y:S02]  /*13f80*/  @P0 LDG.E.U8 R92, desc[UR18][R38.64] ;  /* 0x00000012265c0981 */ /* 0x0000a4000c1e1100 */
[----:B0-----:R-:W-:Y:S02]  /*13f90*/  @P0 IMAD.MOV.U32 R38, RZ, RZ, R54 ;  /* 0x000000ffff260224 */ /* 0x001fe400078e0036 */
[----:B------:R-:W-:Y:S02]  /*13fa0*/  @P0 IMAD.MOV.U32 R39, RZ, RZ, R50 ;  /* 0x000000ffff270224 */ /* 0x000fe400078e0032 */
[----:B------:R-:W2:Y:S04]  /*13fb0*/  LDL.LU R50, [R1+0x1550] ;  /* 0x0015500001327983 */ /* 0x000ea80000300800 */
[----:B------:R-:W2:Y:S01]  /*13fc0*/  LDL.LU R54, [R1+0x154c] ;  /* 0x00154c0001367983 */ /* 0x000ea20000300800 */
[----:B---3--:R-:W-:-:S06]  /*13fd0*/  PRMT R90, RZ, 0x7610, R90 ;  /* 0x00007610ff5a7816 */ /* 0x008fcc000000005a */
[----:B------:R0:W3:Y:S02]  /*13fe0*/  @P0 LDG.E.U8 R90, desc[UR18][R38.64] ;  /* 0x00000012265a0981 */ /* 0x0000e4000c1e1100 */
[----:B0-----:R-:W-:Y:S02]  /*13ff0*/  @P0 IMAD.MOV.U32 R39, RZ, RZ, R81 ;  /* 0x000000ffff270224 */ /* 0x001fe400078e0051 */
[----:B------:R-:W3:Y:S01]  /*14000*/  LDL.LU R81, [R1+0x1548] ;  /* 0x0015480001517983 */ /* 0x000ee20000300800 */
[----:B------:R-:W-:-:S03]  /*14010*/  @P0 IMAD.MOV.U32 R38, RZ, RZ, R52 ;  /* 0x000000ffff260224 */ /* 0x000fc600078e0034 */
[----:B------:R-:W3:Y:S01]  /*14020*/  LDL.LU R52, [R1+0x1544] ;  /* 0x0015440001347983 */ /* 0x000ee20000300800 */
[----:B------:R-:W-:-:S06]  /*14030*/  PRMT R88, RZ, 0x7610, R88 ;  /* 0x00007610ff587816 */ /* 0x000fcc0000000058 */
        /* <DEDUP_REMOVED lines=11> */
[----:B------:R-:W-:Y:S02]  /*140f0*/  PRMT R79, RZ, 0x7610, R79 ;  /* 0x00007610ff4f7816 */ /* 0x000fe4000000004f */
[----:B----4-:R-:W-:-:S06]  /*14100*/  PRMT R83, RZ, 0x7610, R83 ;  /* 0x00007610ff537816 */ /* 0x010fcc0000000053 */
[----:B------:R0:W4:Y:S02]  /*14110*/  @P0 LDG.E.U8 R83, desc[UR18][R38.64] ;  /* 0x0000001226530981 */ /* 0x000124000c1e1100 */
[----:B0-----:R-:W-:Y:S02]  /*14120*/  @P0 IMAD.MOV.U32 R38, RZ, RZ, R9 ;  /* 0x000000ffff260224 */ /* 0x001fe400078e0009 */
[----:B------:R-:W-:Y:S01]  /*14130*/  @P0 IMAD.MOV.U32 R39, RZ, RZ, R0 ;  /* 0x000000ffff270224 */ /* 0x000fe200078e0000 */
[----:B--2---:R-:W-:Y:S01]  /*14140*/  PRMT R77, RZ, 0x7610, R77 ;  /* 0x00007610ff4d7816 */ /* 0x004fe2000000004d */
[----:B------:R-:W2:Y:S04]  /*14150*/  LDL.LU R0, [R1+0x1530] ;  /* 0x0015300001007983 */ /* 0x000ea80000300800 */
[----:B------:R-:W2:Y:S01]  /*14160*/  LDL.LU R9, [R1+0x152c] ;  /* 0x00152c0001097983 */ /* 0x000ea20000300800 */
[----:B---3--:R-:W-:-:S06]  /*14170*/  PRMT R81, RZ, 0x7610, R81 ;  /* 0x00007610ff517816 */ /* 0x008fcc0000000051 */
[----:B------:R0:W3:Y:S02]  /*14180*/  @P0 LDG.E.U8 R81, desc[UR18][R38.64] ;  /* 0x0000001226510981 */ /* 0x0000e4000c1e1100 */
[----:B0-----:R-:W-:Y:S02]  /*14190*/  @P0 IMAD.MOV.U32 R38, RZ, RZ, R19 ;  /* 0x000000ffff260224 */ /* 0x001fe400078e0013 */
[----:B------:R-:W-:Y:S02]  /*141a0*/  @P0 IMAD.MOV.U32 R39, RZ, RZ, R20 ;  /* 0x000000ffff270224 */ /* 0x000fe400078e0014 */
[----:B------:R-:W2:Y:S04]  /*141b0*/  LDL.LU R20, [R1+0x1528] ;  /* 0x0015280001147983 */ /* 0x000ea80000300800 */
[----:B------:R0:W2:Y:S01]  /*141c0*/  @P0 LDG.E.U8 R79, desc[UR18][R38.64] ;  /* 0x00000012264f0981 */ /* 0x0000a2000c1e1100 */
[----:B------:R-:W-:-:S03]  /*141d0*/  PRMT R75, RZ, 0x7610, R75 ;  /* 0x00007610ff4b7816 */ /* 0x000fc6000000004b */
[----:B------:R-:W2:Y:S04]  /*141e0*/  LDL.LU R19, [R1+0x1524] ;  /* 0x0015240001137983 */ /* 0x000ea80000300800 */
[----:B------:R-:W2:Y:S01]  /*141f0*/  LDL.LU R12, [R1+0x1c0] ;  /* 0x0001c000010c7983 */ /* 0x000ea20000300800 */
[----:B0-----:R-:W-:Y:S02]  /*14200*/  @P0 IMAD.MOV.U32 R38, RZ, RZ, R21 ;  /* 0x000000ffff260224 */ /* 0x001fe400078e0015 */
[----:B------:R-:W-:Y:S02]  /*14210*/  @P0 IMAD.MOV.U32 R39, RZ, RZ, R18 ;  /* 0x000000ffff270224 */ /* 0x000fe400078e0012 */
[----:B------:R-:W2:Y:S04]  /*14220*/  LDL.LU R18, [R1+0x1520] ;  /* 0x0015200001127983 */ /* 0x000ea80000300800 */
[----:B------:R0:W2:Y:S04]  /*14230*/  @P0 LDG.E.U8 R77, desc[UR18][R38.64] ;  /* 0x00000012264d0981 */ /* 0x0000a8000c1e1100 */
[----:B------:R-:W2:Y:S01]  /*14240*/  LDL.LU R21, [R1+0x151c] ;  /* 0x00151c0001157983 */ /* 0x000ea20000300800 */
[----:B0-----:R-:W-:-:S02]  /*14250*/  @P0 IMAD.MOV.U32 R38, RZ, RZ, R17 ;  /* 0x000000ffff260224 */ /* 0x001fc400078e0011 */
[----:B------:R-:W-:Y:S01]  /*14260*/  @P0 IMAD.MOV.U32 R39, RZ, RZ, R40 ;  /* 0x000000ffff270224 */ /* 0x000fe200078e0028 */
[----:B------:R-:W2:Y:S04]  /*14270*/  LDL.LU R17, [R1+0x1518] ;  /* 0x0015180001117983 */ /* 0x000ea80000300800 */
[----:B------:R0:W2:Y:S04]  /*14280*/  @P0 LDG.E.U8 R75, desc[UR18][R38.64] ;  /* 0x00000012264b0981 */ /* 0x0000a8000c1e1100 */
[----:B------:R-:W2:Y:S01]  /*14290*/  LDL.LU R40, [R1+0x1bc] ;  /* 0x0001bc0001287983 */ /* 0x000ea20000300800 */
[----:B0-----:R-:W-:-:S03]  /*142a0*/  @P0 IMAD.MOV.U32 R39, RZ, RZ, R67 ;  /* 0x000000ffff270224 */ /* 0x001fc600078e0043 */
[----:B------:R-:W2:Y:S01]  /*142b0*/  LDL.LU R67, [R1+0x1514] ;  /* 0x0015140001437983 */ /* 0x000ea20000300800 */
[----:B------:R-:W-:Y:S01]  /*142c0*/  PRMT R73, RZ, 0x7610, R73 ;  /* 0x00007610ff497816 */ /* 0x000fe20000000049 */
[----:B------:R-:W-:Y:S02]  /*142d0*/  @P0 IMAD.MOV.U32 R38, RZ, RZ, R4 ;  /* 0x000000ffff260224 */ /* 0x000fe400078e0004 */
[----:B------:R-:W3:Y:S01]  /*142e0*/  LDL.LU R4, [R1+0x1b8] ;  /* 0x0001b80001047983 */ /* 0x000ee20000300800 */
[----:B------:R-:W-:-:S03]  /*142f0*/  PRMT R71, RZ, 0x7610, R71 ;  /* 0x00007610ff477816 */ /* 0x000fc60000000047 */
[----:B------:R0:W3:Y:S01]  /*14300*/  @P0 LDG.E.U8 R73, desc[UR18][R38.64] ;  /* 0x0000001226490981 */ /* 0x0000e2000c1e1100 */
[----:B------:R-:W-:Y:S01]  /*14310*/  PRMT R69, RZ, 0x7610, R69 ;  /* 0x00007610ff457816 */ /* 0x000fe20000000045 */
[----:B0-----:R-:W-:Y:S02]  /*14320*/  @P0 IMAD.MOV.U32 R39, RZ, RZ, R16 ;  /* 0x000000ffff270224 */ /* 0x001fe400078e0010 */
[----:B------:R-:W-:Y:S01]  /*14330*/  @P0 IMAD.MOV.U32 R38, RZ, RZ, R11 ;  /* 0x000000ffff260224 */ /* 0x000fe200078e000b */
[----:B------:R-:W3:Y:S04]  /*14340*/  LDL.LU R16, [R1+0x1510] ;  /* 0x0015100001107983 */ /* 0x000ee80000300800 */
[----:B------:R-:W3:Y:S04]  /*14350*/  LDL.LU R11, [R1+0x150c] ;  /* 0x00150c00010b7983 */ /* 0x000ee80000300800 */
[----:B------:R0:W4:Y:S02]  /*14360*/  @P0 LDG.E.U8 R71, desc[UR18][R38.64] ;  /* 0x0000001226470981 */ /* 0x000124000c1e1100 */
[----:B0-----:R-:W-:-:S02]  /*14370*/  @P0 IMAD.MOV.U32 R38, RZ, RZ, R93 ;  /* 0x000000ffff260224 */ /* 0x001fc400078e005d */
[----:B------:R-:W-:Y:S02]  /*14380*/  @P0 IMAD.MOV.U32 R39, RZ, RZ, R10 ;  /* 0x000000ffff270224 */ /* 0x000fe400078e000a */
[----:B------:R-:W4:Y:S04]  /*14390*/  LDL.LU R10, [R1+0x1508] ;  /* 0x00150800010a7983 */ /* 0x000f280000300800 */
[----:B------:R0:W4:Y:S04]  /*143a0*/  @P0 LDG.E.U8 R69, desc[UR18][R38.64] ;  /* 0x0000001226450981 */ /* 0x000128000c1e1100 */
[----:B------:R-:W4:Y:S01]  /*143b0*/  LDL.LU R93, [R1+0x1504] ;  /* 0x00150400015d7983 */ /* 0x000f220000300800 */
[----:B0-----:R-:W-:-:S02]  /*143c0*/  @P0 IMAD.MOV.U32 R39, RZ, RZ, R15 ;  /* 0x000000ffff270224 */ /* 0x001fc400078e000f */
[----:B------:R-:W-:Y:S01]  /*143d0*/  @P0 IMAD.MOV.U32 R38, RZ, RZ, R13 ;  /* 0x000000ffff260224 */ /* 0x000fe200078e000d */
[----:B------:R-:W4:Y:S04]  /*143e0*/  LDL.LU R15, [R1+0x1500] ;  /* 0x00150000010f7983 */ /* 0x000f280000300800 */
[----:B------:R-:W4:Y:S01]  /*143f0*/  LDL.LU R13, [R1+0x14fc] ;  /* 0x0014fc00010d7983 */ /* 0x000f220000300800 */
[----:B------:R-:W-:Y:S02]  /*14400*/  PRMT R65, RZ, 0x7610, R65 ;  /* 0x00007610ff417816 */ /* 0x000fe40000000041 */
[----:B------:R-:W-:Y:S02]  /*14410*/  PRMT R63, RZ, 0x7610, R63 ;  /* 0x00007610ff3f7816 */ /* 0x000fe4000000003f */
[----:B------:R-:W-:-:S02]  /*14420*/  PRMT R72, RZ, 0x7610, R72 ;  /* 0x00007610ff487816 */ /* 0x000fc40000000048 */
[----:B------:R-:W-:Y:S02]  /*14430*/  PRMT R61, RZ, 0x7610, R61 ;  /* 0x00007610ff3d7816 */ /* 0x000fe4000000003d */
[----:B------:R-:W-:Y:S02]  /*14440*/  PRMT R55, RZ, 0x7610, R55 ;  /* 0x00007610ff377816 */ /* 0x000fe40000000037 */
[----:B------:R-:W-:Y:S02]  /*14450*/  PRMT R52, RZ, 0x7610, R52 ;  /* 0x00007610ff347816 */ /* 0x000fe40000000034 */
[----:B--2---:R-:W-:-:S06]  /*14460*/  PRMT R67, RZ, 0x7610, R67 ;  /* 0x00007610ff437816 */ /* 0x004fcc0000000043 */
[----:B------:R0:W2:Y:S02]  /*14470*/  @P0 LDG.E.U8 R67, desc[UR18][R38.64] ;  /* 0x0000001226430981 */ /* 0x0000a4000c1e1100 */
[----:B0-----:R-:W-:Y:S02]  /*14480*/  @P0 IMAD.MOV.U32 R38, RZ, RZ, R8 ;  /* 0x000000ffff260224 */ /* 0x001fe400078e0008 */
[----:B------:R-:W-:Y:S02]  /*14490*/  @P0 IMAD.MOV.U32 R39, RZ, RZ, R31 ;  /* 0x000000ffff270224 */ /* 0x000fe400078e001f */
[----:B------:R-:W2:Y:S04]  /*144a0*/  LDL.LU R31, [R1+0x14f8] ;  /* 0x0014f800011f7983 */ /* 0x000ea80000300800 */
[----:B------:R0:W2:Y:S01]  /*144b0*/  @P0 LDG.E.U8 R65, desc[UR18][R38.64] ;  /* 0x0000001226410981 */ /* 0x0000a2000c1e1100 */
[----:B---3--:R-:W-:-:S03]  /*144c0*/  SEL R12, R11, R12, !P4 ;  /* 0x0000000c0b0c7207 */ /* 0x008fc60006000000 */
[----:B------:R-:W3:Y:S01]  /*144d0*/  LDL.LU R8, [R1+0x14f4] ;  /* 0x0014f40001087983 */ /* 0x000ee20000300800 */
[----:B0-----:R-:W-:Y:S02]  /*144e0*/  @P0 IMAD.MOV.U32 R38, RZ, RZ, R37 ;  /* 0x000000ffff260224 */ /* 0x001fe400078e0025 */
[----:B------:R-:W-:Y:S01]  /*144f0*/  @P0 IMAD.MOV.U32 R39, RZ, RZ, R14 ;  /* 0x000000ffff270224 */ /* 0x000fe200078e000e */
[C---:B------:R-:W-:Y:S01]  /*14500*/  SEL R14, R11.reuse, R40, !P4 ;  /* 0x000000280b0e7207 */ /* 0x040fe20006000000 */
[----:B------:R-:W-:Y:S01]  /*14510*/  IMAD R37, R12, UR5, RZ ;  /* 0x000000050c257c24 */ /* 0x000fe2000f8e02ff */
[----:B------:R-:W0:Y:S02]  /*14520*/  LDCU UR5, c[0x0][0x3b0] ;  /* 0x00007600ff0577ac */ /* 0x000e240008000800 */
[----:B------:R1:W2:Y:S01]  /*14530*/  @P0 LDG.E.U8 R63, desc[UR18][R38.64] ;  /* 0x00000012263f0981 */ /* 0x0002a2000c1e1100 */
[----:B------:R-:W-:Y:S01]  /*14540*/  SEL R12, R11, R4, !P4 ;  /* 0x000000040b0c7207 */ /* 0x000fe20006000000 */
[----:B-1----:R-:W-:-:S02]  /*14550*/  @!P3 IMAD.MOV.U32 R38, RZ, RZ, R16 ;  /* 0x000000ffff26b224 */ /* 0x002fc400078e0010 */
[----:B------:R-:W-:Y:S02]  /*14560*/  @!P3 IMAD.MOV.U32 R39, RZ, RZ, R17 ;  /* 0x000000ffff27b224 */ /* 0x000fe400078e0011 */
[----:B------:R-:W3:Y:S04]  /*14570*/  LDL.LU R17, [R1+0x14f0] ;  /* 0x0014f00001117983 */ /* 0x000ee80000300800 */
[----:B------:R1:W2:Y:S01]  /*14580*/  @!P3 LDG.E.U8 R72, desc[UR18][R38.64] ;  /* 0x000000122648b981 */ /* 0x0002a2000c1e1100 */
[----:B------:R-:W-:-:S03]  /*14590*/  IADD3 R2, P3, PT, R37, R7, RZ ;  /* 0x0000000725027210 */ /* 0x000fc60007f7e0ff */
[----:B------:R-:W2:Y:S01]  /*145a0*/  LDL.LU R16, [R1+0x14ec] ;  /* 0x0014ec0001107983 */ /* 0x000ea20000300800 */
[-C--:B------:R-:W-:Y:S01]  /*145b0*/  LEA.HI.X.SX32 R3, R37, R6.reuse, 0x1, P3 ;  /* 0x0000000625037211 */ /* 0x080fe200018f0eff */
[----:B-1----:R-:W-:Y:S01]  /*145c0*/  IMAD R38, R14, UR12, RZ ;  /* 0x0000000c0e267c24 */ /* 0x002fe2000f8e02ff */
[C---:B----4-:R-:W-:Y:S01]  /*145d0*/  SEL R14, R11.reuse, R13, !P4 ;  /* 0x0000000d0b0e7207 */ /* 0x050fe20006000000 */
[----:B------:R-:W-:Y:S01]  /*145e0*/  IMAD R37, R12, UR13, RZ ;  /* 0x0000000d0c257c24 */ /* 0x000fe2000f8e02ff */
[----:B------:R1:W-:Y:S01]  /*145f0*/  STL [R1+0x930], R2 ;  /* 0x0009300201007387 */ /* 0x0003e20000100800 */
[----:B------:R-:W-:Y:S01]  /*14600*/  SEL R15, R11, R15, !P4 ;  /* 0x0000000f0b0f7207 */ /* 0x000fe20006000000 */
[----:B------:R-:W4:Y:S01]  /*14610*/  LDCU UR12, c[0x0][0x3b0] ;  /* 0x00007600ff0c77ac */ /* 0x000f220008000800 */
[-C--:B------:R-:W-:Y:S01]  /*14620*/  IADD3 R4, P3, PT, R38, R7.reuse, RZ ;  /* 0x0000000726047210 */ /* 0x080fe20007f7e0ff */
[----:B------:R-:W-:Y:S02]  /*14630*/  @P0 IMAD.MOV.U32 R12, RZ, RZ, R2 ;  /* 0x000000ffff0c0224 */ /* 0x000fe400078e0002 */
[----:B------:R-:W-:Y:S01]  /*14640*/  IMAD R14, R14, UR14, RZ ;  /* 0x0000000e0e0e7c24 */ /* 0x000fe2000f8e02ff */
[----:B------:R-:W-:Y:S01]  /*14650*/  LEA.HI.X.SX32 R34, R38, R6, 0x1, P3 ;  /* 0x0000000626227211 */ /* 0x000fe200018f0eff */
[----:B------:R-:W-:Y:S01]  /*14660*/  @P0 IMAD.MOV.U32 R13, RZ, RZ, R3 ;  /* 0x000000ffff0d0224 */ /* 0x000fe200078e0003 */
[----:B------:R4:W-:Y:S01]  /*14670*/  STL [R1+0x92c], R3 ;  /* 0x00092c0301007387 */ /* 0x0009e20000100800 */
[-C--:B-1----:R-:W-:Y:S01]  /*14680*/  IADD3 R2, P3, PT, R37, R7.reuse, RZ ;  /* 0x0000000725027210 */ /* 0x082fe20007f7e0ff */
[----:B0-----:R-:W-:Y:S01]  /*14690*/  IMAD R15, R15, UR5, RZ ;  /* 0x000000050f0f7c24 */ /* 0x001fe2000f8e02ff */
[----:B------:R-:W-:Y:S01]  /*146a0*/  SEL R10, R11, R10, !P4 ;  /* 0x0000000a0b0a7207 */ /* 0x000fe20006000000 */
[----:B------:R0:W-:Y:S01]  /*146b0*/  STL [R1+0x970], R4 ;  /* 0x0009700401007387 */ /* 0x0001e20000100800 */
[-C--:B------:R-:W-:Y:S01]  /*146c0*/  LEA.HI.X.SX32 R36, R37, R6.reuse, 0x1, P3 ;  /* 0x0000000625247211 */ /* 0x080fe200018f0eff */
[----:B------:R-:W1:Y:S02]  /*146d0*/  LDCU UR5, c[0x0][0x3b0] ;  /* 0x00007600ff0577ac */ /* 0x000e640008000800 */
[----:B------:R0:W2:Y:S01]  /*146e0*/  @P0 LDG.E.U8 R61, desc[UR18][R12.64] ;  /* 0x000000120c3d0981 */ /* 0x0000a2000c1e1100 */
[-C--:B----4-:R-:W-:Y:S01]  /*146f0*/  IADD3 R3, P3, PT, R14, R7.reuse, RZ ;  /* 0x000000070e037210 */ /* 0x090fe20007f7e0ff */
[----:B------:R-:W4:Y:S02]  /*14700*/  LDCU UR13, c[0x0][0x3b0] ;  /* 0x00007600ff0d77ac */ /* 0x000f240008000800 */
[----:B------:R-:W2:Y:S01]  /*14710*/  LDL R91, [R1+0xf68] ;  /* 0x000f6800015b7983 */ /* 0x000ea20000100800 */
[----:B------:R-:W-:Y:S01]  /*14720*/  IMAD R10, R10, UR15, RZ ;  /* 0x0000000f0a0a7c24 */ /* 0x000fe2000f8e02ff */
[----:B------:R-:W-:Y:S01]  /*14730*/  PRMT R51, RZ, 0x7610, R51 ;  /* 0x00007610ff337816 */ /* 0x000fe20000000033 */
[----:B------:R-:W1:Y:S01]  /*14740*/  LDCU UR14, c[0x0][0x3b0] ;  /* 0x00007600ff0e77ac */ /* 0x000e620008000800 */
[----:B------:R4:W-:Y:S01]  /*14750*/  STL [R1+0x96c], R34 ;  /* 0x00096c2201007387 */ /* 0x0009e20000100800 */
[----:B0-----:R-:W-:Y:S01]  /*14760*/  @P0 IMAD.MOV.U32 R12, RZ, RZ, R4 ;  /* 0x000000ffff0c0224 */ /* 0x001fe200078e0004 */
[----:B------:R-:W-:Y:S01]  /*14770*/  LEA.HI.X.SX32 R4, R14, R6, 0x1, P3 ;  /* 0x000000060e047211 */ /* 0x000fe200018f0eff */
[----:B------:R-:W-:Y:S01]  /*14780*/  @P0 IMAD.MOV.U32 R13, RZ, RZ, R34 ;  /* 0x000000ffff0d0224 */ /* 0x000fe200078e0022 */
[----:B------:R0:W-:Y:S04]  /*14790*/  STL [R1+0x9b0], R2 ;  /* 0x0009b00201007387 */ /* 0x0001e80000100800 */
[----:B------:R0:W3:Y:S01]  /*147a0*/  @P0 LDG.E.U8 R55, desc[UR18][R12.64] ;  /* 0x000000120c370981 */ /* 0x0000e2000c1e1100 */
[----:B----4-:R-:W-:-:S03]  /*147b0*/  IADD3 R34, P3, PT, R15, R7, RZ ;  /* 0x000000070f227210 */ /* 0x010fc60007f7e0ff */
[----:B------:R-:W-:Y:S01]  /*147c0*/  STL [R1+0x9ac], R36 ;  /* 0x0009ac2401007387 */ /* 0x000fe20000100800 */
[----:B------:R-:W-:-:S03]  /*147d0*/  LEA.HI.X.SX32 R14, R15, R6, 0x1, P3 ;  /* 0x000000060f0e7211 */ /* 0x000fc600018f0eff */
[----:B------:R-:W-:Y:S01]  /*147e0*/  STL [R1+0x9f0], R3 ;  /* 0x0009f00301007387 */ /* 0x000fe20000100800 */
[----:B0-----:R-:W-:Y:S01]  /*147f0*/  @P0 IMAD.MOV.U32 R12, RZ, RZ, R2 ;  /* 0x000000ffff0c0224 */ /* 0x001fe200078e0002 */
[----:B------:R-:W-:Y:S02]  /*14800*/  IADD3 R2, P3, PT, R10, R7, RZ ;  /* 0x000000070a027210 */ /* 0x000fe40007f7e0ff */
[----:B------:R0:W-:Y:S01]  /*14810*/  STL [R1+0x9ec], R4 ;  /* 0x0009ec0401007387 */ /* 0x0001e20000100800 */
[----:B------:R-:W-:-:S03]  /*14820*/  @P0 IMAD.MOV.U32 R13, RZ, RZ, R36 ;  /* 0x000000ffff0d0224 */ /* 0x000fc600078e0024 */
[----:B------:R-:W-:Y:S04]  /*14830*/  STL [R1+0xa28], R34 ;  /* 0x000a282201007387 */ /* 0x000fe80000100800 */
[----:B------:R-:W-:Y:S04]  /*14840*/  STL [R1+0xa24], R14 ;  /* 0x000a240e01007387 */ /* 0x000fe80000100800 */
[----:B------:R-:W-:Y:S04]  /*14850*/  STL [R1+0xa60], R2 ;  /* 0x000a600201007387 */ /* 0x000fe80000100800 */
[----:B------:R-:W4:Y:S04]  /*14860*/  LDL.LU R40, [R1+0x2d4] ;  /* 0x0002d40001287983 */ /* 0x000f280000300800 */
[----:B------:R0:W3:Y:S02]  /*14870*/  @P0 LDG.E.U8 R52, desc[UR18][R12.64] ;  /* 0x000000120c340981 */ /* 0x0000e4000c1e1100 */
[----:B0-----:R-:W-:-:S02]  /*14880*/  @P0 IMAD.MOV.U32 R13, RZ, RZ, R4 ;  /* 0x000000ffff0d0224 */ /* 0x001fc400078e0004 */
[----:B------:R-:W3:Y:S01]  /*14890*/  LDL R4, [R1+0xf8c] ;  /* 0x000f8c0001047983 */ /* 0x000ee20000100800 */
[----:B------:R-:W-:Y:S01]  /*148a0*/  @P0 IMAD.MOV.U32 R12, RZ, RZ, R3 ;  /* 0x000000ffff0c0224 */ /* 0x000fe200078e0003 */
[----:B------:R-:W-:Y:S02]  /*148b0*/  PRMT R50, RZ, 0x7610, R50 ;  /* 0x00007610ff327816 */ /* 0x000fe40000000032 */
[----:B------:R-:W-:Y:S02]  /*148c0*/  LEA.HI.X.SX32 R3, R10, R6, 0x1, P3 ;  /* 0x000000060a037211 */ /* 0x000fe400018f0eff */
[----:B------:R0:W3:Y:S01]  /*148d0*/  @P0 LDG.E.U8 R51, desc[UR18][R12.64] ;  /* 0x000000120c330981 */ /* 0x0000e2000c1e1100 */
[----:B------:R-:W-:Y:S01]  /*148e0*/  PRMT R49, RZ, 0x7610, R49 ;  /* 0x00007610ff317816 */ /* 0x000fe20000000031 */
[----:B0-----:R-:W-:Y:S02]  /*148f0*/  @P0 IMAD.MOV.U32 R12, RZ, RZ, R34 ;  /* 0x000000ffff0c0224 */ /* 0x001fe400078e0022 */
[----:B------:R-:W-:-:S05]  /*14900*/  @P0 IMAD.MOV.U32 R13, RZ, RZ, R14 ;  /* 0x000000ffff0d0224 */ /* 0x000fca00078e000e */
[----:B------:R0:W3:Y:S04]  /*14910*/  @P0 LDG.E.U8 R50, desc[UR18][R12.64] ;  /* 0x000000120c320981 */ /* 0x0000e8000c1e1100 */
[----:B------:R1:W-:Y:S01]  /*14920*/  STL [R1+0xa5c], R3 ;  /* 0x000a5c0301007387 */ /* 0x0003e20000100800 */
[----:B0-----:R-:W-:Y:S02]  /*14930*/  @P0 IMAD.MOV.U32 R12, RZ, RZ, R2 ;  /* 0x000000ffff0c0224 */ /* 0x001fe400078e0002 */
[----:B------:R-:W-:-:S05]  /*14940*/  @P0 IMAD.MOV.U32 R13, RZ, RZ, R3 ;  /* 0x000000ffff0d0224 */ /* 0x000fca00078e0003 */
[----:B------:R0:W3:Y:S01]  /*14950*/  @P0 LDG.E.U8 R49, desc[UR18][R12.64] ;  /* 0x000000120c310981 */ /* 0x0000e2000c1e1100 */
[----:B------:R-:W-:Y:S01]  /*14960*/  PRMT R54, RZ, 0x7610, R54 ;  /* 0x00007610ff367816 */ /* 0x000fe20000000036 */
[----:B0-----:R-:W-:Y:S02]  /*14970*/  @!P1 IMAD.MOV.U32 R13, RZ, RZ, R18 ;  /* 0x000000ffff0d9224 */ /* 0x001fe400078e0012 */
[----:B------:R-:W-:Y:S01]  /*14980*/  @!P1 IMAD.MOV.U32 R12, RZ, RZ, R21 ;  /* 0x000000ffff0c9224 */ /* 0x000fe200078e0015 */
[----:B------:R-:W3:Y:S04]  /*14990*/  LDL.LU R18, [R1+0x14e8] ;  /* 0x0014e80001127983 */ /* 0x000ee80000300800 */
[----:B------:R-:W3:Y:S01]  /*149a0*/  LDL.LU R21, [R1+0x14e4] ;  /* 0x0014e40001157983 */ /* 0x000ee20000300800 */
[----:B------:R-:W-:-:S03]  /*149b0*/  PRMT R53, RZ, 0x7610, R53 ;  /* 0x00007610ff357816 */ /* 0x000fc60000000035 */
[----:B------:R0:W3:Y:S02]  /*149c0*/  @!P1 LDG.E.U8 R54, desc[UR18][R12.64] ;  /* 0x000000120c369981 */ /* 0x0000e4000c1e1100 */
[----:B0-----:R-:W-:Y:S02]  /*149d0*/  @!P5 IMAD.MOV.U32 R12, RZ, RZ, R19 ;  /* 0x000000ffff0cd224 */ /* 0x001fe400078e0013 */
[----:B------:R-:W-:Y:S02]  /*149e0*/  @!P5 IMAD.MOV.U32 R13, RZ, RZ, R20 ;  /* 0x000000ffff0dd224 */ /* 0x000fe400078e0014 */
[----:B------:R-:W3:Y:S04]  /*149f0*/  LDL.LU R20, [R1+0x14e0] ;  /* 0x0014e00001147983 */ /* 0x000ee80000300800 */
[----:B------:R0:W3:Y:S04]  /*14a00*/  @!P5 LDG.E.U8 R53, desc[UR18][R12.64] ;  /* 0x000000120c35d981 */ /* 0x0000e8000c1e1100 */
[----:B------:R-:W3:Y:S01]  /*14a10*/  LDL.LU R19, [R1+0x14dc] ;  /* 0x0014dc0001137983 */ /* 0x000ee20000300800 */
[----:B0-----:R-:W-:-:S02]  /*14a20*/  @!P6 IMAD.MOV.U32 R13, RZ, RZ, R0 ;  /* 0x000000ffff0de224 */ /* 0x001fc400078e0000 */
[----:B------:R-:W-:Y:S01]  /*14a30*/  @!P6 IMAD.MOV.U32 R12, RZ, RZ, R9 ;  /* 0x000000ffff0ce224 */ /* 0x000fe200078e0009 */
[----:B------:R-:W3:Y:S04]  /*14a40*/  LDL.LU R0, [R1+0x14d8] ;  /* 0x0014d80001007983 */ /* 0x000ee80000300800 */
[----:B------:R-:W3:Y:S04]  /*14a50*/  LDL.LU R9, [R1+0x14d4] ;  /* 0x0014d40001097983 */ /* 0x000ee80000300800 */
[----:B-1----:R-:W3:Y:S01]  /*14a60*/  LDL R3, [R1+0x100c] ;  /* 0x00100c0001037983 */ /* 0x002ee20000100800 */
[----:B------:R-:W-:-:S06]  /*14a70*/  PRMT R48, RZ, 0x7610, R48 ;  /* 0x00007610ff307816 */ /* 0x000fcc0000000030 */
[----:B------:R0:W3:Y:S01]  /*14a80*/  @!P6 LDG.E.U8 R48, desc[UR18][R12.64] ;  /* 0x000000120c30e981 */ /* 0x0000e2000c1e1100 */
[----:B--2---:R-:W-:-:S03]  /*14a90*/  ISETP.GE.AND P3, PT, R91, RZ, PT ;  /* 0x000000ff5b00720c */ /* 0x004fc60003f66270 */
[----:B------:R-:W2:Y:S01]  /*14aa0*/  LDL R91, [R1+0xfb0] ;  /* 0x000fb000015b7983 */ /* 0x000ea20000100800 */
[----:B----4-:R-:W-:-:S03]  /*14ab0*/  SEL R10, R11, R40, !P4 ;  /* 0x000000280b0a7207 */ /* 0x010fc60006000000 */
[----:B------:R-:W4:Y:S01]  /*14ac0*/  LDL R40, [R1+0x1118] ;  /* 0x0011180001287983 */ /* 0x000f220000100800 */
[----:B---3--:R-:W-:-:S03]  /*14ad0*/  ISETP.GE.AND P6, PT, R4, RZ, PT ;  /* 0x000000ff0400720c */ /* 0x008fc60003fc6270 */
[----:B------:R-:W3:Y:S01]  /*14ae0*/  LDL R4, [R1+0x109c] ;  /* 0x00109c0001047983 */ /* 0x000ee20000100800 */
[----:B------:R-:W-:Y:S01]  /*14af0*/  ISETP.GT.U32.AND P1, PT, R8, R17, PT ;  /* 0x000000110800720c */ /* 0x000fe20003f24070 */
[----:B------:R-:W-:Y:S02]  /*14b00*/  @!P3 IMAD.MOV R16, RZ, RZ, -R16 ;  /* 0x000000ffff10b224 */ /* 0x000fe400078e0a10 */
[----:B------:R-:W-:-:S03]  /*14b10*/  IMAD R10, R10, UR11, RZ ;  /* 0x0000000b0a0a7c24 */ /* 0x000fc6000f8e02ff */
[----:B------:R-:W-:-:S05]  /*14b20*/  SEL R16, R11, R16, !P4 ;  /* 0x000000100b107207 */ /* 0x000fca0006000000 */
[----:B------:R-:W-:Y:S02]  /*14b30*/  IMAD R16, R16, UR11, RZ ;  /* 0x0000000b10107c24 */ /* 0x000fe4000f8e02ff */
[----:B------:R-:W-:-:S04]  /*14b40*/  @!P1 IMAD.IADD R17, R17, 0x1, -R8 ;  /* 0x0000000111119824 */ /* 0x000fc800078e0a08 */
[----:B------:R-:W-:Y:S01]  /*14b50*/  @!P6 IMAD.MOV R17, RZ, RZ, -R17 ;  /* 0x000000ffff11e224 */ /* 0x000fe200078e0a11 */
[C---:B------:R-:W-:Y:S02]  /*14b60*/  ISETP.GT.U32.AND P5, PT, R8.reuse, R18, PT ;  /* 0x000000120800720c */ /* 0x040fe40003fa4070 */
[----:B------:R-:W-:-:S11]  /*14b70*/  ISETP.GT.U32.AND P3, PT, R8, R21, PT ;  /* 0x000000150800720c */ /* 0x000fd60003f64070 */
[--C-:B------:R-:W-:Y:S01]  /*14b80*/  @!P5 IMAD.IADD R18, R18, 0x1, -R8.reuse ;  /* 0x000000011212d824 */ /* 0x100fe200078e0a08 */
[-C--:B------:R-:W-:Y:S01]  /*14b90*/  IADD3 R2, P5, PT, R16, R7.reuse, RZ ;  /* 0x0000000710027210 */ /* 0x080fe20007fbe0ff */
[----:B------:R-:W-:Y:S01]  /*14ba0*/  @!P3 IMAD.IADD R21, R21, 0x1, -R8 ;  /* 0x000000011515b824 */ /* 0x000fe200078e0a08 */
[----:B0-----:R-:W-:Y:S02]  /*14bb0*/  IADD3 R12, P3, PT, R10, R7, RZ ;  /* 0x000000070a0c7210 */ /* 0x001fe40007f7e0ff */
[----:B------:R-:W-:Y:S02]  /*14bc0*/  ISETP.GT.U32.AND P1, PT, R8, R20, PT ;  /* 0x000000140800720c */ /* 0x000fe40003f24070 */
[-C--:B------:R-:W-:Y:S02]  /*14bd0*/  LEA.HI.X.SX32 R13, R10, R6.reuse, 0x1, P3 ;  /* 0x000000060a0d7211 */ /* 0x080fe400018f0eff */
[----:B------:R-:W-:Y:S02]  /*14be0*/  LEA.HI.X.SX32 R14, R16, R6, 0x1, P5 ;  /* 0x00000006100e7211 */ /* 0x000fe400028f0eff */
[----:B------:R-:W-:-:S07]  /*14bf0*/  ISETP.GT.U32.AND P3, PT, R8, R19, PT ;  /* 0x000000130800720c */ /* 0x000fce0003f64070 */
[--C-:B------:R-:W-:Y:S01]  /*14c00*/  @!P1 IMAD.IADD R20, R20, 0x1, -R8.reuse ;  /* 0x0000000114149824 */ /* 0x100fe200078e0a08 */
[----:B------:R-:W-:Y:S02]  /*14c10*/  SEL R17, R11, R17, !P4 ;  /* 0x000000110b117207 */ /* 0x000fe40006000000 */
[----:B------:R-:W-:Y:S02]  /*14c20*/  PRMT R47, RZ, 0x7610, R47 ;  /* 0x00007610ff2f7816 */ /* 0x000fe4000000002f */
[----:B------:R-:W-:Y:S01]  /*14c30*/  ISETP.GE.AND P1, PT, R3, RZ, PT ;  /* 0x000000ff0300720c */ /* 0x000fe20003f26270 */
[----:B------:R-:W-:Y:S01]  /*14c40*/  @!P3 IMAD.IADD R19, R19, 0x1, -R8 ;  /* 0x000000011313b824 */ /* 0x000fe200078e0a08 */
[----:B------:R0:W-:Y:S01]  /*14c50*/  STL [R1+0x298], R12 ;  /* 0x0002980c01007387 */ /* 0x0001e20000100800 */
[----:B------:R-:W-:Y:S01]  /*14c60*/  IMAD R17, R17, UR5, RZ ;  /* 0x0000000511117c24 */ /* 0x000fe2000f8e02ff */
[----:B------:R-:W-:Y:S01]  /*14c70*/  PRMT R46, RZ, 0x7610, R46 ;  /* 0x00007610ff2e7816 */ /* 0x000fe2000000002e */
[----:B------:R-:W1:Y:S01]  /*14c80*/  LDCU UR5, c[0x0][0x3b0] ;  /* 0x00007600ff0577ac */ /* 0x000e620008000800 */
[----:B------:R0:W-:Y:S04]  /*14c90*/  STL [R1+0x2d8], R2 ;  /* 0x0002d80201007387 */ /* 0x0001e80000100800 */
[----:B------:R0:W-:Y:S03]  /*14ca0*/  STL [R1+0x294], R13 ;  /* 0x0002940d01007387 */ /* 0x0001e60000100800 */
[----:B------:R-:W-:Y:S01]  /*14cb0*/  @!P1 IMAD.MOV R21, RZ, RZ, -R21 ;  /* 0x000000ffff159224 */ /* 0x000fe200078e0a15 */
[----:B------:R0:W3:Y:S04]  /*14cc0*/  @P0 LDG.E.U8 R47, desc[UR18][R12.64] ;  /* 0x000000120c2f0981 */ /* 0x0000e8000c1e1100 */
[----:B------:R-:W-:Y:S01]  /*14cd0*/  SEL R21, R11, R21, !P4 ;  /* 0x000000150b157207 */ /* 0x000fe20006000000 */
[----:B------:R-:W-:Y:S01]  /*14ce0*/  STL [R1+0x2d4], R14 ;  /* 0x0002d40e01007387 */ /* 0x000fe20000100800 */
[----:B0-----:R-:W-:Y:S01]  /*14cf0*/  @P0 IMAD.MOV.U32 R12, RZ, RZ, R2 ;  /* 0x000000ffff0c0224 */ /* 0x001fe200078e0002 */
[----:B------:R-:W-:Y:S01]  /*14d00*/  IADD3 R2, P6, PT, R17, R7, RZ ;  /* 0x0000000711027210 */ /* 0x000fe20007fde0ff */
[----:B------:R-:W-:-:S03]  /*14d10*/  @P0 IMAD.MOV.U32 R13, RZ, RZ, R14 ;  /* 0x000000ffff0d0224 */ /* 0x000fc600078e000e */
[----:B------:R-:W-:Y:S01]  /*14d20*/  LEA.HI.X.SX32 R3, R17, R6, 0x1, P6 ;  /* 0x0000000611037211 */ /* 0x000fe200030f0eff */
[----:B------:R0:W-:Y:S01]  /*14d30*/  STL [R1+0x338], R2 ;  /* 0x0003380201007387 */ /* 0x0001e20000100800 */
[----:B------:R-:W-:Y:S01]  /*14d40*/  IMAD R21, R21, UR13, RZ ;  /* 0x0000000d15157c24 */ /* 0x000fe2000f8e02ff */
[----:B------:R-:W-:Y:S02]  /*14d50*/  PRMT R45, RZ, 0x7610, R45 ;  /* 0x00007610ff2d7816 */ /* 0x000fe4000000002d */
[----:B------:R-:W-:Y:S01]  /*14d60*/  PRMT R44, RZ, 0x7610, R44 ;  /* 0x00007610ff2c7816 */ /* 0x000fe2000000002c */
[----:B------:R0:W3:Y:S01]  /*14d70*/  @P0 LDG.E.U8 R46, desc[UR18][R12.64] ;  /* 0x000000120c2e0981 */ /* 0x0000e2000c1e1100 */
[----:B------:R-:W-:Y:S02]  /*14d80*/  PRMT R43, RZ, 0x7610, R43 ;  /* 0x00007610ff2b7816 */ /* 0x000fe4000000002b */
[----:B------:R-:W-:Y:S01]  /*14d90*/  PRMT R42, RZ, 0x7610, R42 ;  /* 0x00007610ff2a7816 */ /* 0x000fe2000000002a */
[----:B------:R1:W-:Y:S01]  /*14da0*/  STL [R1+0x334], R3 ;  /* 0x0003340301007387 */ /* 0x0003e20000100800 */
[----:B------:R-:W-:Y:S01]  /*14db0*/  PRMT R41, RZ, 0x7610, R41 ;  /* 0x00007610ff297816 */ /* 0x000fe20000000029 */
[----:B------:R-:W-:Y:S01]  /*14dc0*/  VIADD R34, R0, 0xdc ;  /* 0x000000dc00227836 */ /* 0x000fe20000000000 */
[----:B------:R-:W1:Y:S01]  /*14dd0*/  LDCU UR13, c[0x0][0x3b0] ;  /* 0x00007600ff0d77ac */ /* 0x000e620008000800 */
[----:B0-----:R-:W-:-:S02]  /*14de0*/  @P0 IMAD.MOV.U32 R12, RZ, RZ, R2 ;  /* 0x000000ffff0c0224 */ /* 0x001fc400078e0002 */
[----:B------:R-:W-:-:S05]  /*14df0*/  @P0 IMAD.MOV.U32 R13, RZ, RZ, R3 ;  /* 0x000000ffff0d0224 */ /* 0x000fca00078e0003 */
[----:B------:R0:W3:Y:S01]  /*14e00*/  @P0 LDG.E.U8 R45, desc[UR18][R12.64] ;  /* 0x000000120c2d0981 */ /* 0x0000e2000c1e1100 */
[----:B--2---:R-:W-:-:S13]  /*14e10*/  ISETP.GE.AND P5, PT, R91, RZ, PT ;  /* 0x000000ff5b00720c */ /* 0x004fda0003fa6270 */
[----:B------:R-:W-:-:S05]  /*14e20*/  @!P5 IMAD.MOV R18, RZ, RZ, -R18 ;  /* 0x000000ffff12d224 */ /* 0x000fca00078e0a12 */
[----:B------:R-:W-:-:S05]  /*14e30*/  SEL R18, R11, R18, !P4 ;  /* 0x000000120b127207 */ /* 0x000fca0006000000 */
[----:B------:R-:W-:Y:S01]  /*14e40*/  IMAD R18, R18, UR12, RZ ;  /* 0x0000000c12127c24 */ /* 0x000fe2000f8e02ff */
[----:B------:R-:W2:Y:S01]  /*14e50*/  LDCU UR12, c[0x0][0x3b0] ;  /* 0x00007600ff0c77ac */ /* 0x000ea20008000800 */
[----:B----4-:R-:W-:-:S03]  /*14e60*/  ISETP.GE.AND P3, PT, R40, RZ, PT ;  /* 0x000000ff2800720c */ /* 0x010fc60003f66270 */
[----:B------:R-:W-:Y:S02]  /*14e70*/  IADD3 R2, P1, PT, R18, R7, RZ ;  /* 0x0000000712027210 */ /* 0x000fe40007f3e0ff */
[----:B---3--:R-:W-:-:S08]  /*14e80*/  ISETP.GE.AND P5, PT, R4, RZ, PT ;  /* 0x000000ff0400720c */ /* 0x008fd00003fa6270 */
[----:B------:R-:W-:Y:S01]  /*14e90*/  @!P3 IMAD.MOV R20, RZ, RZ, -R20 ;  /* 0x000000ffff14b224 */ /* 0x000fe200078e0a14 */
[----:B-1----:R-:W-:-:S04]  /*14ea0*/  LEA.HI.X.SX32 R3, R18, R6, 0x1, P1 ;  /* 0x0000000612037211 */ /* 0x002fc800008f0eff */
[----:B------:R-:W-:Y:S02]  /*14eb0*/  SEL R20, R11, R20, !P4 ;  /* 0x000000140b147207 */ /* 0x000fe40006000000 */
[C---:B------:R-:W-:Y:S01]  /*14ec0*/  IADD3 R14, P1, PT, R21.reuse, R7, RZ ;  /* 0x00000007150e7210 */ /* 0x040fe20007f3e0ff */
[----:B------:R-:W-:Y:S02]  /*14ed0*/  @!P5 IMAD.MOV R19, RZ, RZ, -R19 ;  /* 0x000000ffff13d224 */ /* 0x000fe400078e0a13 */
[----:B------:R-:W-:Y:S01]  /*14ee0*/  IMAD R20, R20, UR14, RZ ;  /* 0x0000000e14147c24 */ /* 0x000fe2000f8e02ff */
[----:B------:R-:W-:Y:S01]  /*14ef0*/  LEA.HI.X.SX32 R15, R21, R6, 0x1, P1 ;  /* 0x00000006150f7211 */ /* 0x000fe200008f0eff */
[----:B0-----:R-:W-:Y:S01]  /*14f00*/  @P0 IMAD.MOV.U32 R12, RZ, RZ, R2 ;  /* 0x000000ffff0c0224 */ /* 0x001fe200078e0002 */
[----:B------:R-:W-:Y:S01]  /*14f10*/  SEL R19, R11, R19, !P4 ;  /* 0x000000130b137207 */ /* 0x000fe20006000000 */
[----:B------:R-:W-:Y:S01]  /*14f20*/  @P0 IMAD.MOV.U32 R13, RZ, RZ, R3 ;  /* 0x000000ffff0d0224 */ /* 0x000fe200078e0003 */
[----:B------:R-:W-:-:S03]  /*14f30*/  IADD3 R4, P3, PT, R20, R7, RZ ;  /* 0x0000000714047210 */ /* 0x000fc60007f7e0ff */
[----:B------:R-:W-:Y:S01]  /*14f40*/  IMAD R19, R19, UR5, RZ ;  /* 0x0000000513137c24 */ /* 0x000fe2000f8e02ff */
[----:B------:R0:W3:Y:S01]  /*14f50*/  @P0 LDG.E.U8 R44, desc[UR18][R12.64] ;  /* 0x000000120c2c0981 */ /* 0x0000e2000c1e1100 */
[----:B------:R-:W-:-:S03]  /*14f60*/  LEA.HI.X.SX32 R10, R20, R6, 0x1, P3 ;  /* 0x00000006140a7211 */ /* 0x000fc600018f0eff */
[----:B------:R1:W-:Y:S01]  /*14f70*/  STL [R1+0x378], R2 ;  /* 0x0003780201007387 */ /* 0x0003e20000100800 */
[----:B0-----:R-:W-:Y:S02]  /*14f80*/  @P0 IMAD.MOV.U32 R12, RZ, RZ, R14 ;  /* 0x000000ffff0c0224 */ /* 0x001fe400078e000e */
[----:B------:R-:W-:Y:S01]  /*14f90*/  @P0 IMAD.MOV.U32 R13, RZ, RZ, R15 ;  /* 0x000000ffff0d0224 */ /* 0x000fe200078e000f */
[C---:B-1----:R-:W-:Y:S01]  /*14fa0*/  IADD3 R2, P5, PT, R19.reuse, R7, RZ ;  /* 0x0000000713027210 */ /* 0x042fe20007fbe0ff */
[----:B------:R0:W-:Y:S04]  /*14fb0*/  STL [R1+0x374], R3 ;  /* 0x0003740301007387 */ /* 0x0001e80000100800 */
[----:B------:R1:W4:Y:S01]  /*14fc0*/  @P0 LDG.E.U8 R43, desc[UR18][R12.64] ;  /* 0x000000120c2b0981 */ /* 0x000322000c1e1100 */
[----:B0-----:R-:W-:Y:S01]  /*14fd0*/  LEA.HI.X.SX32 R3, R19, R6, 0x1, P5 ;  /* 0x0000000613037211 */ /* 0x001fe200028f0eff */
[----:B-1----:R-:W-:-:S02]  /*14fe0*/  @P0 IMAD.MOV.U32 R12, RZ, RZ, R4 ;  /* 0x000000ffff0c0224 */ /* 0x002fc400078e0004 */
[----:B------:R-:W-:Y:S01]  /*14ff0*/  @P0 IMAD.MOV.U32 R13, RZ, RZ, R10 ;  /* 0x000000ffff0d0224 */ /* 0x000fe200078e000a */
[----:B------:R0:W-:Y:S04]  /*15000*/  STL [R1+0x3b8], R14 ;  /* 0x0003b80e01007387 */ /* 0x0001e80000100800 */
[----:B------:R1:W2:Y:S04]  /*15010*/  @P0 LDG.E.U8 R42, desc[UR18][R12.64] ;  /* 0x000000120c2a0981 */ /* 0x0002a8000c1e1100 */
[----:B------:R-:W-:Y:S01]  /*15020*/  STL [R1+0x3f8], R4 ;  /* 0x0003f80401007387 */ /* 0x000fe20000100800 */
[----:B0-----:R-:W-:-:S02]  /*15030*/  VIADD R14, R0, 0xd5 ;  /* 0x000000d5000e7836 */ /* 0x001fc40000000000 */
[----:B-1----:R-:W-:Y:S02]  /*15040*/  @P0 IMAD.MOV.U32 R12, RZ, RZ, R2 ;  /* 0x000000ffff0c0224 */ /* 0x002fe400078e0002 */
[----:B------:R-:W-:Y:S01]  /*15050*/  @P0 IMAD.MOV.U32 R13, RZ, RZ, R3 ;  /* 0x000000ffff0d0224 */ /* 0x000fe200078e0003 */
[----:B------:R-:W-:Y:S04]  /*15060*/  STL [R1+0x3b4], R15 ;  /* 0x0003b40f01007387 */ /* 0x000fe80000100800 */
[----:B------:R-:W-:Y:S04]  /*15070*/  STL [R1+0x438], R2 ;  /* 0x0004380201007387 */ /* 0x000fe80000100800 */
[----:B------:R0:W-:Y:S04]  /*15080*/  STL [R1+0x3f4], R10 ;  /* 0x0003f40a01007387 */ /* 0x0001e80000100800 */
[----:B------:R1:W2:Y:S01]  /*15090*/  @P0 LDG.E.U8 R41, desc[UR18][R12.64] ;  /* 0x000000120c290981 */ /* 0x0002a2000c1e1100 */
[----:B0-----:R-:W-:Y:S01]  /*150a0*/  VIADD R10, R0, 0xd6 ;  /* 0x000000d6000a7836 */ /* 0x001fe20000000000 */
[----:B-1----:R-:W-:-:S04]  /*150b0*/  IABS R13, R14 ;  /* 0x0000000e000d7213 */ /* 0x002fc80000000000 */
[----:B------:R-:W-:Y:S01]  /*150c0*/  IABS R12, R10 ;  /* 0x0000000a000c7213 */ /* 0x000fe20000000000 */
[C---:B------:R-:W-:Y:S01]  /*150d0*/  IMAD.HI.U32 R16, R9.reuse, R13, RZ ;  /* 0x0000000d09107227 */ /* 0x040fe200078e00ff */
[----:B------:R0:W-:Y:S03]  /*150e0*/  STL [R1+0x434], R3 ;  /* 0x0004340301007387 */ /* 0x0001e60000100800 */
[----:B------:R-:W-:Y:S02]  /*150f0*/  IMAD.MOV R16, RZ, RZ, -R16 ;  /* 0x000000ffff107224 */ /* 0x000fe400078e0a10 */
[C---:B------:R-:W-:Y:S02]  /*15100*/  VIADD R4, R0.reuse, 0xd7 ;  /* 0x000000d700047836 */ /* 0x040fe40000000000 */
[----:B------:R-:W-:Y:S01]  /*15110*/  IMAD.HI.U32 R17, R9, R12, RZ ;  /* 0x0000000c09117227 */ /* 0x000fe200078e00ff */
[----:B------:R1:W-:Y:S03]  /*15120*/  STL [R1+0xf38], R14 ;  /* 0x000f380e01007387 */ /* 0x0003e60000100800 */
[----:B0-----:R-:W-:-:S02]  /*15130*/  VIADD R3, R0, 0xda ;  /* 0x000000da00037836 */ /* 0x001fc40000000000 */
[----:B------:R-:W-:Y:S01]  /*15140*/  VIADD R2, R0, 0xdb ;  /* 0x000000db00027836 */ /* 0x000fe20000000000 */
[----:B------:R0:W-:Y:S01]  /*15150*/  STL [R1+0xf34], R10 ;  /* 0x000f340a01007387 */ /* 0x0001e20000100800 */
[----:B------:R-:W-:Y:S02]  /*15160*/  IMAD R13, R8, R16, R13 ;  /* 0x00000010080d7224 */ /* 0x000fe400078e020d */
[----:B------:R-:W-:Y:S01]  /*15170*/  IMAD.MOV R17, RZ, RZ, -R17 ;  /* 0x000000ffff117224 */ /* 0x000fe200078e0a11 */
[----:B------:R0:W-:Y:S01]  /*15180*/  STL [R1+0xf3c], R4 ;  /* 0x000f3c0401007387 */ /* 0x0001e20000100800 */
[----:B-1----:R-:W-:-:S03]  /*15190*/  IABS R14, R3 ;  /* 0x00000003000e7213 */ /* 0x002fc60000000000 */
[----:B------:R-:W-:Y:S01]  /*151a0*/  STL [R1+0xf44], R3 ;  /* 0x000f440301007387 */ /* 0x000fe20000100800 */
[----:B0-----:R-:W-:Y:S01]  /*151b0*/  IABS R10, R4 ;  /* 0x00000004000a7213 */ /* 0x001fe20000000000 */
[----:B------:R-:W-:Y:S02]  /*151c0*/  IMAD R12, R8, R17, R12 ;  /* 0x00000011080c7224 */ /* 0x000fe400078e020c */
[----:B------:R-:W-:Y:S04]  /*151d0*/  STL [R1+0xf40], R2 ;  /* 0x000f400201007387 */ /* 0x000fe80000100800 */
[----:B------:R-:W-:Y:S01]  /*151e0*/  STL [R1+0x12f4], R13 ;  /* 0x0012f40d01007387 */ /* 0x000fe20000100800 */
[----:B------:R-:W-:-:S03]  /*151f0*/  IMAD.HI.U32 R18, R9, R10, RZ ;  /* 0x0000000a09127227 */ /* 0x000fc600078e00ff */
[----:B------:R-:W-:Y:S01]  /*15200*/  STL [R1+0x1370], R13 ;  /* 0x0013700d01007387 */ /* 0x000fe20000100800 */
[----:B------:R-:W-:-:S03]  /*15210*/  IMAD.HI.U32 R19, R9, R14, RZ ;  /* 0x0000000e09137227 */ /* 0x000fc600078e00ff */
[----:B------:R-:W-:Y:S01]  /*15220*/  STL [R1+0x13a0], R13 ;  /* 0x0013a00d01007387 */ /* 0x000fe20000100800 */
[----:B------:R-:W-:-:S03]  /*15230*/  IABS R15, R2 ;  /* 0x00000002000f7213 */ /* 0x000fc60000000000 */
[----:B------:R-:W-:Y:S01]  /*15240*/  STL [R1+0x13d0], R13 ;  /* 0x0013d00d01007387 */ /* 0x000fe20000100800 */
[----:B------:R-:W-:-:S03]  /*15250*/  IMAD.MOV R18, RZ, RZ, -R18 ;  /* 0x000000ffff127224 */ /* 0x000fc600078e0a12 */
[----:B------:R-:W-:Y:S01]  /*15260*/  STL [R1+0x1400], R13 ;  /* 0x0014000d01007387 */ /* 0x000fe20000100800 */
[----:B------:R-:W-:-:S03]  /*15270*/  IMAD.MOV R19, RZ, RZ, -R19 ;  /* 0x000000ffff137224 */ /* 0x000fc600078e0a13 */
[----:B------:R-:W-:Y:S04]  /*15280*/  STL [R1+0x12f8], R12 ;  /* 0x0012f80c01007387 */ /* 0x000fe80000100800 */
[----:B------:R-:W-:Y:S01]  /*15290*/  STL [R1+0x135c], R12 ;  /* 0x00135c0c01007387 */ /* 0x000fe20000100800 */
[----:B------:R-:W-:-:S03]  /*152a0*/  IMAD.HI.U32 R20, R9, R15, RZ ;  /* 0x0000000f09147227 */ /* 0x000fc600078e00ff */
[----:B------:R-:W-:Y:S01]  /*152b0*/  STL [R1+0x1374], R12 ;  /* 0x0013740c01007387 */ /* 0x000fe20000100800 */
[----:B------:R-:W-:-:S03]  /*152c0*/  IMAD R10, R8, R18, R10 ;  /* 0x00000012080a7224 */ /* 0x000fc600078e020a */
[----:B------:R-:W-:Y:S01]  /*152d0*/  STL [R1+0x138c], R12 ;  /* 0x00138c0c01007387 */ /* 0x000fe20000100800 */
[----:B------:R-:W-:-:S03]  /*152e0*/  IMAD R14, R8, R19, R14 ;  /* 0x00000013080e7224 */ /* 0x000fc600078e020e */
[----:B------:R-:W-:Y:S04]  /*152f0*/  STL [R1+0x13a4], R12 ;  /* 0x0013a40c01007387 */ /* 0x000fe80000100800 */
[----:B------:R-:W-:Y:S01]  /*15300*/  STL [R1+0x13bc], R12 ;  /* 0x0013bc0c01007387 */ /* 0x000fe20000100800 */
[----:B------:R-:W-:-:S03]  /*15310*/  IMAD.MOV R20, RZ, RZ, -R20 ;  /* 0x000000ffff147224 */ /* 0x000fc600078e0a14 */
[----:B------:R-:W-:Y:S04]  /*15320*/  STL [R1+0x13d4], R12 ;  /* 0x0013d40c01007387 */ /* 0x000fe80000100800 */
[----:B------:R-:W-:Y:S04]  /*15330*/  STL [R1+0x13ec], R12 ;  /* 0x0013ec0c01007387 */ /* 0x000fe80000100800 */
[----:B------:R-:W-:Y:S04]  /*15340*/  STL [R1+0x1404], R12 ;  /* 0x0014040c01007387 */ /* 0x000fe80000100800 */
[----:B------:R-:W-:Y:S01]  /*15350*/  STL [R1+0x141c], R12 ;  /* 0x00141c0c01007387 */ /* 0x000fe20000100800 */
[----:B------:R-:W-:-:S03]  /*15360*/  IMAD R15, R8, R20, R15 ;  /* 0x00000014080f7224 */ /* 0x000fc600078e020f */
[----:B------:R-:W-:Y:S01]  /*15370*/  STL [R1+0x12fc], R10 ;  /* 0x0012fc0a01007387 */ /* 0x000fe20000100800 */
[----:B------:R-:W-:-:S03]  /*15380*/  VIADD R21, R0, 0xdd ;  /* 0x000000dd00157836 */ /* 0x000fc60000000000 */
[----:B------:R-:W-:Y:S04]  /*15390*/  STL [R1+0x1348], R10 ;  /* 0x0013480a01007387 */ /* 0x000fe80000100800 */
[----:B------:R-:W-:Y:S04]  /*153a0*/  STL [R1+0x1300], R14 ;  /* 0x0013000e01007387 */ /* 0x000fe80000100800 */
[----:B------:R-:W-:Y:S01]  /*153b0*/  STL [R1+0x1358], R14 ;  /* 0x0013580e01007387 */ /* 0x000fe20000100800 */
[----:B------:R-:W-:-:S03]  /*153c0*/  IABS R16, R34 ;  /* 0x0000002200107213 */ /* 0x000fc60000000000 */
[----:B------:R-:W-:Y:S04]  /*153d0*/  STL [R1+0x1388], R14 ;  /* 0x0013880e01007387 */ /* 0x000fe80000100800 */
[----:B------:R-:W-:Y:S01]  /*153e0*/  STL [R1+0x13b8], R14 ;  /* 0x0013b80e01007387 */ /* 0x000fe20000100800 */
[----:B------:R-:W-:-:S03]  /*153f0*/  IABS R17, R21 ;  /* 0x0000001500117213 */ /* 0x000fc60000000000 */
[----:B------:R-:W-:Y:S04]  /*15400*/  STL [R1+0x13e8], R14 ;  /* 0x0013e80e01007387 */ /* 0x000fe80000100800 */
[----:B------:R-:W-:Y:S04]  /*15410*/  STL [R1+0x1418], R14 ;  /* 0x0014180e01007387 */ /* 0x000fe80000100800 */
[----:B------:R-:W-:Y:S04]  /*15420*/  STL [R1+0x1304], R15 ;  /* 0x0013040f01007387 */ /* 0x000fe80000100800 */
[----:B------:R-:W-:Y:S04]  /*15430*/  STL [R1+0x134c], R15 ;  /* 0x00134c0f01007387 */ /* 0x000fe80000100800 */
[----:B------:R-:W-:Y:S01]  /*15440*/  STL [R1+0xf30], R34 ;  /* 0x000f302201007387 */ /* 0x000fe20000100800 */
[----:B------:R-:W-:-:S03]  /*15450*/  VIADD R4, R0, 0xde ;  /* 0x000000de00047836 */ /* 0x000fc60000000000 */
[----:B------:R0:W-:Y:S01]  /*15460*/  STL [R1+0xf2c], R21 ;  /* 0x000f2c1501007387 */ /* 0x0001e20000100800 */
[----:B------:R-:W-:Y:S01]  /*15470*/  IMAD.HI.U32 R39, R9, R17, RZ ;  /* 0x0000001109277227 */ /* 0x000fe200078e00ff */
[----:B------:R-:W-:-:S03]  /*15480*/  IABS R18, R4 ;  /* 0x0000000400127213 */ /* 0x000fc60000000000 */
[----:B0-----:R-:W-:-:S04]  /*15490*/  IMAD.HI.U32 R21, R9, R16, RZ ;  /* 0x0000001009157227 */ /* 0x001fc800078e00ff */
[----:B------:R-:W-:Y:S02]  /*154a0*/  IMAD.MOV R21, RZ, RZ, -R21 ;  /* 0x000000ffff157224 */ /* 0x000fe400078e0a15 */
[C---:B------:R-:W-:Y:S02]  /*154b0*/  VIADD R3, R0.reuse, 0xdf ;  /* 0x000000df00037836 */ /* 0x040fe40000000000 */
[----:B------:R-:W-:Y:S02]  /*154c0*/  IMAD.MOV R39, RZ, RZ, -R39 ;  /* 0x000000ffff277224 */ /* 0x000fe400078e0a27 */
[----:B------:R-:W-:Y:S02]  /*154d0*/  VIADD R2, R0, 0xe2 ;  /* 0x000000e200027836 */ /* 0x000fe40000000000 */
[C---:B------:R-:W-:Y:S01]  /*154e0*/  IMAD R16, R8.reuse, R21, R16 ;  /* 0x0000001508107224 */ /* 0x040fe200078e0210 */
[----:B------:R-:W-:Y:S01]  /*154f0*/  STL [R1+0xf28], R4 ;  /* 0x000f280401007387 */ /* 0x000fe20000100800 */
[----:B------:R-:W-:-:S02]  /*15500*/  IMAD R17, R8, R39, R17 ;  /* 0x0000002708117224 */ /* 0x000fc400078e0211 */
[----:B------:R-:W-:Y:S01]  /*15510*/  IMAD.HI.U32 R38, R9, R18, RZ ;  /* 0x0000001209267227 */ /* 0x000fe200078e00ff */
[----:B------:R-:W-:Y:S04]  /*15520*/  STL [R1+0xf24], R3 ;  /* 0x000f240301007387 */ /* 0x000fe80000100800 */
[----:B------:R0:W-:Y:S01]  /*15530*/  STL [R1+0xf20], R2 ;  /* 0x000f200201007387 */ /* 0x0001e20000100800 */
[----:B------:R-:W-:-:S03]  /*15540*/  IABS R19, R3 ;  /* 0x0000000300137213 */ /* 0x000fc60000000000 */
[----:B------:R-:W-:Y:S01]  /*15550*/  STL [R1+0x1308], R16 ;  /* 0x0013081001007387 */ /* 0x000fe20000100800 */
[----:B------:R-:W-:-:S03]  /*15560*/  IMAD.MOV R38, RZ, RZ, -R38 ;  /* 0x000000ffff267224 */ /* 0x000fc600078e0a26 */
[----:B------:R-:W-:Y:S04]  /*15570*/  STL [R1+0x1360], R16 ;  /* 0x0013601001007387 */ /* 0x000fe80000100800 */
[----:B------:R-:W-:Y:S04]  /*15580*/  STL [R1+0x12ec], R17 ;  /* 0x0012ec1101007387 */ /* 0x000fe80000100800 */
[----:B------:R-:W-:Y:S01]  /*15590*/  STL [R1+0x1330], R17 ;  /* 0x0013301101007387 */ /* 0x000fe20000100800 */
[----:B------:R-:W-:-:S03]  /*155a0*/  IMAD R18, R8, R38, R18 ;  /* 0x0000002608127224 */ /* 0x000fc600078e0212 */
[----:B------:R-:W-:Y:S01]  /*155b0*/  STL [R1+0x1350], R17 ;  /* 0x0013501101007387 */ /* 0x000fe20000100800 */
[----:B------:R-:W-:-:S03]  /*155c0*/  IMAD.HI.U32 R37, R9, R19, RZ ;  /* 0x0000001309257227 */ /* 0x000fc600078e00ff */
[----:B------:R-:W-:Y:S04]  /*155d0*/  STL [R1+0x1378], R17 ;  /* 0x0013781101007387 */ /* 0x000fe80000100800 */
[----:B------:R-:W-:Y:S04]  /*155e0*/  STL [R1+0x1390], R17 ;  /* 0x0013901101007387 */ /* 0x000fe80000100800 */
[----:B------:R-:W-:Y:S04]  /*155f0*/  STL [R1+0x13a8], R17 ;  /* 0x0013a81101007387 */ /* 0x000fe80000100800 */
[----:B------:R-:W-:Y:S01]  /*15600*/  STL [R1+0x13c0], R17 ;  /* 0x0013c01101007387 */ /* 0x000fe20000100800 */
[----:B------:R-:W-:-:S03]  /*15610*/  IMAD.MOV R37, RZ, RZ, -R37 ;  /* 0x000000ffff257224 */ /* 0x000fc600078e0a25 */
[----:B------:R-:W-:Y:S04]  /*15620*/  STL [R1+0x13d8], R17 ;  /* 0x0013d81101007387 */ /* 0x000fe80000100800 */
[----:B------:R-:W-:Y:S04]  /*15630*/  STL [R1+0x13f0], R17 ;  /* 0x0013f01101007387 */ /* 0x000fe80000100800 */
[----:B------:R-:W-:Y:S01]  /*15640*/  STL [R1+0x1408], R17 ;  /* 0x0014081101007387 */ /* 0x000fe20000100800 */
[----:B------:R-:W-:-:S03]  /*15650*/  IABS R20, R2 ;  /* 0x0000000200147213 */ /* 0x000fc60000000000 */
[----:B------:R-:W-:Y:S01]  /*15660*/  STL [R1+0x130c], R18 ;  /* 0x00130c1201007387 */ /* 0x000fe20000100800 */
[----:B------:R-:W-:-:S03]  /*15670*/  IMAD R19, R8, R37, R19 ;  /* 0x0000002508137224 */ /* 0x000fc600078e0213 */
[----:B------:R-:W-:Y:S04]  /*15680*/  STL [R1+0x1364], R18 ;  /* 0x0013641201007387 */ /* 0x000fe80000100800 */
[----:B------:R-:W-:Y:S04]  /*15690*/  STL [R1+0x137c], R18 ;  /* 0x00137c1201007387 */ /* 0x000fe80000100800 */
[----:B------:R-:W-:Y:S04]  /*156a0*/  STL [R1+0x1394], R18 ;  /* 0x0013941201007387 */ /* 0x000fe80000100800 */
        /* <DEDUP_REMOVED lines=12> */
[----:B------:R-:W-:Y:S04]  /*15770*/  STL [R1+0x1368], R19 ;  /* 0x0013681301007387 */ /* 0x000fe80000100800 */
[----:B------:R-:W-:Y:S01]  /*15780*/  STL [R1+0x1380], R19 ;  /* 0x0013801301007387 */ /* 0x000fe20000100800 */
[----:B0-----:R-:W-:-:S03]  /*15790*/  VIADD R2, R0, 0xe3 ;  /* 0x000000e300027836 */ /* 0x001fc60000000000 */
[----:B------:R-:W-:Y:S01]  /*157a0*/  STL [R1+0x1398], R19 ;  /* 0x0013981301007387 */ /* 0x000fe20000100800 */
[----:B------:R-:W-:-:S03]  /*157b0*/  VIADD R34, R0, 0xe4 ;  /* 0x000000e400227836 */ /* 0x000fc60000000000 */
[----:B------:R-:W-:Y:S04]  /*157c0*/  STL [R1+0x13b0], R19 ;  /* 0x0013b01301007387 */ /* 0x000fe80000100800 */
[----:B------:R-:W-:Y:S01]  /*157d0*/  STL [R1+0x13c8], R19 ;  /* 0x0013c81301007387 */ /* 0x000fe20000100800 */
[----:B------:R-:W-:-:S03]  /*157e0*/  VIADD R4, R0, 0xe5 ;  /* 0x000000e500047836 */ /* 0x000fc60000000000 */
[----:B------:R-:W-:Y:S04]  /*157f0*/  STL [R1+0x13e0], R19 ;  /* 0x0013e01301007387 */ /* 0x000fe80000100800 */
[----:B------:R-:W-:Y:S01]  /*15800*/  STL [R1+0x13f8], R19 ;  /* 0x0013f81301007387 */ /* 0x000fe20000100800 */
[----:B------:R-:W-:-:S03]  /*15810*/  VIADD R3, R0, 0xe6 ;  /* 0x000000e600037836 */ /* 0x000fc60000000000 */
[----:B------:R-:W-:Y:S01]  /*15820*/  STL [R1+0x1410], R19 ;  /* 0x0014101301007387 */ /* 0x000fe20000100800 */
[----:B------:R-:W-:-:S03]  /*15830*/  IABS R21, R2 ;  /* 0x0000000200157213 */ /* 0x000fc60000000000 */
[----:B------:R-:W-:Y:S04]  /*15840*/  STL [R1+0x1318], R20 ;  /* 0x0013181401007387 */ /* 0x000fe80000100800 */
[----:B------:R-:W-:Y:S04]  /*15850*/  STL [R1+0x1338], R20 ;  /* 0x0013381401007387 */ /* 0x000fe80000100800 */
[----:B------:R0:W-:Y:S04]  /*15860*/  STL [R1+0xf1c], R2 ;  /* 0x000f1c0201007387 */ /* 0x0001e80000100800 */
[----:B------:R-:W-:Y:S04]  /*15870*/  STL [R1+0xf18], R34 ;  /* 0x000f182201007387 */ /* 0x000fe80000100800 */
[----:B------:R-:W-:Y:S01]  /*15880*/  STL [R1+0x131c], R0 ;  /* 0x00131c0001007387 */ /* 0x000fe20000100800 */
[----:B0-----:R-:W-:-:S03]  /*15890*/  VIADD R2, R0, 0xe7 ;  /* 0x000000e700027836 */ /* 0x001fc60000000000 */
[----:B------:R-:W-:Y:S04]  /*158a0*/  STL [R1+0xf14], R4 ;  /* 0x000f140401007387 */ /* 0x000fe80000100800 */
[----:B------:R-:W-:Y:S04]  /*158b0*/  STL [R1+0x133c], R0 ;  /* 0x00133c0001007387 */ /* 0x000fe80000100800 */
[----:B------:R-:W-:Y:S04]  /*158c0*/  STL [R1+0xf10], R3 ;  /* 0x000f100301007387 */ /* 0x000fe80000100800 */
[----:B------:R-:W-:Y:S04]  /*158d0*/  STL [R1+0x136c], R0 ;  /* 0x00136c0001007387 */ /* 0x000fe80000100800 */
[----:B------:R0:W-:Y:S04]  /*158e0*/  STL [R1+0xf0c], R2 ;  /* 0x000f0c0201007387 */ /* 0x0001e80000100800 */
[----:B------:R-:W-:Y:S01]  /*158f0*/  STL [R1+0x1384], R0 ;  /* 0x0013840001007387 */ /* 0x000fe20000100800 */
[----:B------:R-:W-:-:S03]  /*15900*/  IABS R40, R2 ;  /* 0x0000000200287213 */ /* 0x000fc60000000000 */
[----:B------:R-:W-:Y:S01]  /*15910*/  STL [R1+0x139c], R0 ;  /* 0x00139c0001007387 */ /* 0x000fe20000100800 */
[----:B------:R-:W-:-:S03]  /*15920*/  IABS R37, R34 ;  /* 0x0000002200257213 */ /* 0x000fc60000000000 */
[----:B------:R-:W-:Y:S01]  /*15930*/  STL [R1+0x13b4], R0 ;  /* 0x0013b40001007387 */ /* 0x000fe20000100800 */
[----:B0-----:R-:W-:-:S03]  /*15940*/  IMAD.HI.U32 R2, R9, R21, RZ ;  /* 0x0000001509027227 */ /* 0x001fc600078e00ff */
[----:B------:R-:W-:Y:S04]  /*15950*/  STL [R1+0x13cc], R0 ;  /* 0x0013cc0001007387 */ /* 0x000fe80000100800 */
[----:B------:R-:W-:Y:S04]  /*15960*/  STL [R1+0x13e4], R0 ;  /* 0x0013e40001007387 */ /* 0x000fe80000100800 */
[----:B------:R-:W-:Y:S01]  /*15970*/  STL [R1+0x13fc], R0 ;  /* 0x0013fc0001007387 */ /* 0x000fe20000100800 */
[----:B------:R-:W-:-:S03]  /*15980*/  IMAD.MOV R36, RZ, RZ, -R2 ;  /* 0x000000ffff247224 */ /* 0x000fc600078e0a02 */
[----:B------:R-:W-:Y:S01]  /*15990*/  STL [R1+0x1414], R0 ;  /* 0x0014140001007387 */ /* 0x000fe20000100800 */
[----:B------:R-:W-:-:S03]  /*159a0*/  IMAD.HI.U32 R2, R9, R37, RZ ;  /* 0x0000002509027227 */ /* 0x000fc600078e00ff */
[----:B------:R-:W2:Y:S04]  /*159b0*/  LDL.LU R76, [R1+0x654] ;  /* 0x00065400014c7983 */ /* 0x000ea80000300800 */
[----:B------:R-:W3:Y:S04]  /*159c0*/  LDL.LU R78, [R1+0x650] ;  /* 0x00065000014e7983 */ /* 0x000ee80000300800 */
[----:B------:R-:W4:Y:S04]  /*159d0*/  LDL.LU R80, [R1+0x64c] ;  /* 0x00064c0001507983 */ /* 0x000f280000300800 */
[----:B------:R-:W4:Y:S01]  /*159e0*/  LDL.LU R82, [R1+0x648] ;  /* 0x0006480001527983 */ /* 0x000f220000300800 */
[----:B------:R-:W-:-:S03]  /*159f0*/  IMAD.MOV R2, RZ, RZ, -R2 ;  /* 0x000000ffff027224 */ /* 0x000fc600078e0a02 */
[----:B------:R-:W4:Y:S04]  /*15a00*/  LDL.LU R84, [R1+0x640] ;  /* 0x0006400001547983 */ /* 0x000f280000300800 */
[----:B------:R-:W4:Y:S04]  /*15a10*/  LDL.LU R87, [R1+0x63c] ;  /* 0x00063c0001577983 */ /* 0x000f280000300800 */
[----:B------:R-:W-:Y:S01]  /*15a20*/  STL [R1+0x1320], R9 ;  /* 0x0013200901007387 */ /* 0x000fe20000100800 */
[----:B------:R-:W-:-:S03]  /*15a30*/  IABS R38, R3 ;  /* 0x0000000300267213 */ /* 0x000fc60000000000 */
[----:B------:R-:W4:Y:S01]  /*15a40*/  LDL.LU R89, [R1+0x620] ;  /* 0x0006200001597983 */ /* 0x000f220000300800 */
[----:B------:R-:W-:-:S03]  /*15a50*/  IMAD R37, R8, R2, R37 ;  /* 0x0000000208257224 */ /* 0x000fc600078e0225 */
[----:B------:R-:W4:Y:S01]  /*15a60*/  LDL.LU R91, [R1+0x61c] ;  /* 0x00061c00015b7983 */ /* 0x000f220000300800 */
[----:B------:R-:W-:-:S03]  /*15a70*/  IMAD.HI.U32 R34, R9, R38, RZ ;  /* 0x0000002609227227 */ /* 0x000fc600078e00ff */
[----:B------:R-:W4:Y:S01]  /*15a80*/  LDL.LU R2, [R1+0x610] ;  /* 0x0006100001027983 */ /* 0x000f220000300800 */
[----:B------:R-:W-:-:S04]  /*15a90*/  IMAD.HI.U32 R3, R9, R40, RZ ;  /* 0x0000002809037227 */ /* 0x000fc800078e00ff */
[----:B------:R-:W-:Y:S02]  /*15aa0*/  IMAD R21, R8, R36, R21 ;  /* 0x0000002408157224 */ /* 0x000fe400078e0215 */
[----:B------:R-:W-:Y:S02]  /*15ab0*/  IMAD.MOV R36, RZ, RZ, -R34 ;  /* 0x000000ffff247224 */ /* 0x000fe400078e0a22 */
[----:B------:R-:W-:Y:S02]  /*15ac0*/  IMAD.MOV R34, RZ, RZ, -R3 ;  /* 0x000000ffff227224 */ /* 0x000fe400078e0a03 */
[----:B------:R-:W4:Y:S01]  /*15ad0*/  LDL.LU R3, [R1+0x608] ;  /* 0x0006080001037983 */ /* 0x000f220000300800 */
[----:B------:R-:W-:Y:S01]  /*15ae0*/  IABS R39, R4 ;  /* 0x0000000400277213 */ /* 0x000fe20000000000 */
[----:B------:R-:W-:-:S04]  /*15af0*/  @!UP1 UIADD3 UR4, UPT, UPT, -UR4, 0x100000, URZ ;  /* 0x0010000004049890 */ /* 0x000fc8000fffe1ff */
[----:B------:R-:W-:Y:S02]  /*15b00*/  @!UP1 USHF.L.U32 UR5, UR4, 0xb, URZ ;  /* 0x0000000b04059899 */ /* 0x000fe400080006ff */
[----:B------:R-:W-:Y:S01]  /*15b10*/  @!UP1 USHF.L.U32 UR4, UR4, 0x1, URZ ;  /* 0x0000000104049899 */ /* 0x000fe200080006ff */
[----:B------:R-:W-:Y:S01]  /*15b20*/  IMAD.HI.U32 R4, R9, R39, RZ ;  /* 0x0000002709047227 */ /* 0x000fe200078e00ff */
[----:B------:R-:W-:-:S03]  /*15b30*/  VOTEU.ALL UP1, P2 ;  /* 0x0000000000ff7886 */ /* 0x000fc60001020000 */
[----:B------:R-:W-:-:S04]  /*15b40*/  IMAD.MOV R4, RZ, RZ, -R4 ;  /* 0x000000ffff047224 */ /* 0x000fc800078e0a04 */
[----:B------:R-:W-:-:S03]  /*15b50*/  IMAD R39, R8, R4, R39 ;  /* 0x0000000408277224 */ /* 0x000fc600078e0227 */
[----:B------:R0:W1:Y:S01]  /*15b60*/  @!UP1 SYNCS.EXCH.64 URZ, [UR9+0x18008], UR4 ;  /* 0x0180080409ff95b2 */ /* 0x0000620008000100 */
[----:B------:R-:W4:Y:S04]  /*15b70*/  LDL.LU R4, [R1+0x600] ;  /* 0x0006000001047983 */ /* 0x000f280000300800 */
[----:B------:R-:W4:Y:S04]  /*15b80*/  LDL.LU R59, [R1+0x5f8] ;  /* 0x0005f800013b7983 */ /* 0x000f280000300800 */
[----:B------:R-:W4:Y:S01]  /*15b90*/  LDL.LU R60, [R1+0x5e0] ;  /* 0x0005e000013c7983 */ /* 0x000f220000300800 */
[----:B------:R-:W-:-:S02]  /*15ba0*/  IMAD R40, R8, R34, R40 ;  /* 0x0000002208287224 */ /* 0x000fc400078e0228 */
[----:B------:R-:W-:Y:S01]  /*15bb0*/  IMAD R38, R8, R36, R38 ;  /* 0x0000002408267224 */ /* 0x000fe200078e0226 */
[----:B------:R-:W4:Y:S01]  /*15bc0*/  LDL.LU R62, [R1+0x5dc] ;  /* 0x0005dc00013e7983 */ /* 0x000f220000300800 */
[----:B0-----:R-:W0:Y:S03]  /*15bd0*/  LDCU UR4, c[0x0][0x3b0] ;  /* 0x00007600ff0477ac */ /* 0x001e260008000800 */
[----:B------:R-:W4:Y:S01]  /*15be0*/  LDL.LU R64, [R1+0x5cc] ;  /* 0x0005cc0001407983 */ /* 0x000f220000300800 */
[----:B------:R-:W-:Y:S01]  /*15bf0*/  PRMT R10, RZ, 0x7610, R10 ;  /* 0x00007610ff0a7816 */ /* 0x000fe2000000000a */
[----:B------:R-:W0:Y:S02]  /*15c00*/  LDCU UR5, c[0x0][0x3b0] ;  /* 0x00007600ff0577ac */ /* 0x000e240008000800 */
[----:B--2---:R-:W-:Y:S04]  /*15c10*/  STS.U8 [R93+UR9+0x10000], R76 ;  /* 0x0100004c5d007988 */ /* 0x004fe80008000009 */
[----:B---3--:R-:W-:Y:S04]  /*15c20*/  STS.U8 [R93+UR9+0x10400], R78 ;  /* 0x0104004e5d007988 */ /* 0x008fe80008000009 */
[----:B----4-:R-:W-:Y:S04]  /*15c30*/  STS.U8 [R93+UR9+0x10800], R80 ;  /* 0x010800505d007988 */ /* 0x010fe80008000009 */
[----:B------:R-:W-:Y:S04]  /*15c40*/  STS.U8 [R93+UR9+0x10c00], R82 ;  /* 0x010c00525d007988 */ /* 0x000fe80008000009 */
[----:B------:R-:W-:Y:S04]  /*15c50*/  STS.U8 [R93+UR9+0x11000], R84 ;  /* 0x011000545d007988 */ /* 0x000fe80008000009 */
[----:B------:R2:W-:Y:S04]  /*15c60*/  STS.U8 [R93+UR9+0x11400], R87 ;  /* 0x011400575d007988 */ /* 0x0005e80008000009 */
[----:B------:R3:W-:Y:S04]  /*15c70*/  STS.U8 [R93+UR9+0x11800], R89 ;  /* 0x011800595d007988 */ /* 0x0007e80008000009 */
[----:B--2---:R-:W2:Y:S04]  /*15c80*/  LDL.LU R87, [R1+0x5d0] ;  /* 0x0005d00001577983 */ /* 0x004ea80000300800 */
[----:B------:R-:W4:Y:S04]  /*15c90*/  LDL.LU R66, [R1+0x5c0] ;  /* 0x0005c00001427983 */ /* 0x000f280000300800 */
[----:B---3--:R-:W3:Y:S04]  /*15ca0*/  LDL.LU R89, [R1+0x5b8] ;  /* 0x0005b80001597983 */ /* 0x008ee80000300800 */
[----:B------:R-:W3:Y:S04]  /*15cb0*/  LDL.LU R68, [R1+0x5a0] ;  /* 0x0005a00001447983 */ /* 0x000ee80000300800 */
[----:B------:R-:W3:Y:S04]  /*15cc0*/  LDL.LU R70, [R1+0x598] ;  /* 0x0005980001467983 */ /* 0x000ee80000300800 */
[----:B------:R0:W-:Y:S04]  /*15cd0*/  STS.U8 [R93+UR9+0x11c00], R91 ;  /* 0x011c005b5d007988 */ /* 0x0001e80008000009 */
[----:B------:R-:W3:Y:S04]  /*15ce0*/  LDL.LU R82, [R1+0x590] ;  /* 0x0005900001527983 */ /* 0x000ee80000300800 */
[----:B------:R1:W-:Y:S04]  /*15cf0*/  STS.U8 [R93+UR9+0x12000], R2 ;  /* 0x012000025d007988 */ /* 0x0003e80008000009 */
[----:B0-----:R-:W3:Y:S04]  /*15d00*/  LDL.LU R91, [R1+0x58c] ;  /* 0x00058c00015b7983 */ /* 0x001ee80000300800 */
[----:B-1----:R-:W3:Y:S04]  /*15d10*/  LDL.LU R2, [R1+0x580] ;  /* 0x0005800001027983 */ /* 0x002ee80000300800 */
[----:B------:R0:W-:Y:S04]  /*15d20*/  STS.U8 [R93+UR9+0x12400], R3 ;  /* 0x012400035d007988 */ /* 0x0001e80008000009 */
[----:B------:R-:W3:Y:S04]  /*15d30*/  LDL.LU R74, [R1+0x57c] ;  /* 0x00057c00014a7983 */ /* 0x000ee80000300800 */
[----:B0-----:R-:W3:Y:S04]  /*15d40*/  LDL.LU R3, [R1+0x560] ;  /* 0x0005600001037983 */ /* 0x001ee80000300800 */
[----:B------:R-:W-:Y:S04]  /*15d50*/  STS.U8 [R93+UR9+0x12800], R4 ;  /* 0x012800045d007988 */ /* 0x000fe80008000009 */
[----:B------:R0:W-:Y:S04]  /*15d60*/  STS.U8 [R93+UR9+0x12c00], R31 ;  /* 0x012c001f5d007988 */ /* 0x0001e80008000009 */
[----:B------:R-:W3:Y:S04]  /*15d70*/  LDL.LU R76, [R1+0x558] ;  /* 0x00055800014c7983 */ /* 0x000ee80000300800 */
[----:B------:R-:W-:Y:S01]  /*15d80*/  STS.U8 [R93+UR9+0x13000], R59 ;  /* 0x0130003b5d007988 */ /* 0x000fe20008000009 */
[----:B0-----:R-:W-:Y:S01]  /*15d90*/  IMAD.MOV.U32 R31, RZ, RZ, R29 ;  /* 0x000000ffff1f7224 */ /* 0x001fe200078e001d */
[----:B------:R-:W-:-:S02]  /*15da0*/  LOP3.LUT R29, R93, 0x10, RZ, 0x3c, !PT ;  /* 0x000000105d1d7812 */ /* 0x000fc400078e3cff */
[----:B------:R-:W3:Y:S04]  /*15db0*/  LDL.LU R4, [R1+0x1c4] ;  /* 0x0001c40001047983 */ /* 0x000ee80000300800 */
[----:B------:R-:W-:Y:S04]  /*15dc0*/  STS.U8 [R93+UR9+0x13400], R60 ;  /* 0x0134003c5d007988 */ /* 0x000fe80008000009 */
[----:B------:R-:W3:Y:S04]  /*15dd0*/  LDL.LU R78, [R1+0x550] ;  /* 0x00055000014e7983 */ /* 0x000ee80000300800 */
[----:B------:R-:W-:Y:S04]  /*15de0*/  STS.U8 [R93+UR9+0x13800], R62 ;  /* 0x0138003e5d007988 */ /* 0x000fe80008000009 */
[----:B------:R-:W3:Y:S04]  /*15df0*/  LDL.LU R80, [R1+0x548] ;  /* 0x0005480001507983 */ /* 0x000ee80000300800 */
[----:B------:R-:W-:Y:S04]  /*15e00*/  STS.U8 [R93+UR9+0x13c00], R64 ;  /* 0x013c00405d007988 */ /* 0x000fe80008000009 */
[----:B------:R-:W3:Y:S04]  /*15e10*/  LDL.LU R84, [R1+0x540] ;  /* 0x0005400001547983 */ /* 0x000ee80000300800 */
[----:B--2---:R0:W-:Y:S04]  /*15e20*/  STS.U8 [R29+UR9+0x10080], R87 ;  /* 0x010080571d007988 */ /* 0x0041e80008000009 */
[----:B----4-:R-:W-:Y:S04]  /*15e30*/  STS.U8 [R29+UR9+0x10480], R66 ;  /* 0x010480421d007988 */ /* 0x010fe80008000009 */
[----:B---3--:R1:W-:Y:S04]  /*15e40*/  STS.U8 [R29+UR9+0x10880], R89 ;  /* 0x010880591d007988 */ /* 0x0083e80008000009 */
[----:B------:R-:W-:Y:S04]  /*15e50*/  STS.U8 [R29+UR9+0x10c80], R68 ;  /* 0x010c80441d007988 */ /* 0x000fe80008000009 */
[----:B0-----:R-:W2:Y:S04]  /*15e60*/  LDL.LU R87, [R1+0x520] ;  /* 0x0005200001577983 */ /* 0x001ea80000300800 */
[----:B------:R-:W-:Y:S04]  /*15e70*/  STS.U8 [R29+UR9+0x11080], R70 ;  /* 0x011080461d007988 */ /* 0x000fe80008000009 */
[----:B-1----:R-:W3:Y:S04]  /*15e80*/  LDL.LU R89, [R1+0x53c] ;  /* 0x00053c0001597983 */ /* 0x002ee80000300800 */
[----:B------:R0:W-:Y:S04]  /*15e90*/  STS.U8 [R29+UR9+0x11480], R82 ;  /* 0x011480521d007988 */ /* 0x0001e80008000009 */
[----:B------:R1:W-:Y:S04]  /*15ea0*/  STS.U8 [R29+UR9+0x11880], R91 ;  /* 0x0118805b1d007988 */ /* 0x0003e80008000009 */
[----:B0-----:R-:W4:Y:S04]  /*15eb0*/  LDL.LU R82, [R1+0x518] ;  /* 0x0005180001527983 */ /* 0x001f280000300800 */
[----:B-1----:R-:W4:Y:S04]  /*15ec0*/  LDL.LU R91, [R1+0x510] ;  /* 0x00051000015b7983 */ /* 0x002f280000300800 */
[----:B------:R0:W-:Y:S04]  /*15ed0*/  STS.U8 [R29+UR9+0x11c80], R2 ;  /* 0x011c80021d007988 */ /* 0x0001e80008000009 */
[----:B------:R-:W-:Y:S04]  /*15ee0*/  STS.U8 [R29+UR9+0x12080], R74 ;  /* 0x0120804a1d007988 */ /* 0x000fe80008000009 */
[----:B0-----:R-:W4:Y:S04]  /*15ef0*/  LDL.LU R2, [R1+0x508] ;  /* 0x0005080001027983 */ /* 0x001f280000300800 */
[----:B------:R0:W-:Y:S04]  /*15f00*/  STS.U8 [R29+UR9+0x12480], R3 ;  /* 0x012480031d007988 */ /* 0x0001e80008000009 */
[----:B0-----:R-:W4:Y:S04]  /*15f10*/  LDL.LU R3, [R1+0x500] ;  /* 0x0005000001037983 */ /* 0x001f280000300800 */
[----:B------:R-:W-:Y:S04]  /*15f20*/  STS.U8 [R29+UR9+0x12880], R76 ;  /* 0x0128804c1d007988 */ /* 0x000fe80008000009 */
[----:B------:R0:W-:Y:S04]  /*15f30*/  STS.U8 [R29+UR9+0x12c80], R4 ;  /* 0x012c80041d007988 */ /* 0x0001e80008000009 */
[----:B------:R-:W4:Y:S04]  /*15f40*/  LDL.LU R57, [R1+0x4fc] ;  /* 0x0004fc0001397983 */ /* 0x000f280000300800 */
[----:B------:R-:W-:Y:S01]  /*15f50*/  STS.U8 [R29+UR9+0x13080], R78 ;  /* 0x0130804e1d007988 */ /* 0x000fe20008000009 */
[----:B0-----:R-:W-:-:S03]  /*15f60*/  LOP3.LUT R4, R93, 0x20, RZ, 0x3c, !PT ;  /* 0x000000205d047812 */ /* 0x001fc600078e3cff */
[----:B------:R-:W4:Y:S04]  /*15f70*/  LDL.LU R58, [R1+0x4f8] ;  /* 0x0004f800013a7983 */ /* 0x000f280000300800 */
[----:B------:R-:W-:Y:S04]  /*15f80*/  STS.U8 [R29+UR9+0x13480], R80 ;  /* 0x013480501d007988 */ /* 0x000fe80008000009 */
[----:B------:R-:W4:Y:S04]  /*15f90*/  LDL.LU R59, [R1+0x4f4] ;  /* 0x0004f400013b7983 */ /* 0x000f280000300800 */
[----:B------:R0:W-:Y:S04]  /*15fa0*/  STS.U8 [R29+UR9+0x13880], R84 ;  /* 0x013880541d007988 */ /* 0x0001e80008000009 */
[----:B------:R-:W4:Y:S04]  /*15fb0*/  LDL.LU R60, [R1+0x4e0] ;  /* 0x0004e000013c7983 */ /* 0x000f280000300800 */
[----:B0-----:R-:W4:Y:S04]  /*15fc0*/  LDL.LU R84, [R1+0x4dc] ;  /* 0x0004dc0001547983 */ /* 0x001f280000300800 */
[----:B------:R-:W4:Y:S04]  /*15fd0*/  LDL.LU R62, [R1+0x4d8] ;  /* 0x0004d800013e7983 */ /* 0x000f280000300800 */
[----:B------:R-:W4:Y:S04]  /*15fe0*/  LDL.LU R64, [R1+0x4d0] ;  /* 0x0004d00001407983 */ /* 0x000f280000300800 */
[----:B------:R-:W4:Y:S04]  /*15ff0*/  LDL.LU R66, [R1+0x4d4] ;  /* 0x0004d40001427983 */ /* 0x000f280000300800 */
[----:B------:R-:W4:Y:S04]  /*16000*/  LDL.LU R68, [R1+0x4cc] ;  /* 0x0004cc0001447983 */ /* 0x000f280000300800 */
[----:B--2---:R0:W-:Y:S04]  /*16010*/  STS.U8 [R29+UR9+0x13c80], R87 ;  /* 0x013c80571d007988 */ /* 0x0041e80008000009 */
[----:B---3--:R1:W-:Y:S04]  /*16020*/  STS.U8 [R4+UR9+0x10100], R89 ;  /* 0x0101005904007988 */ /* 0x0083e80008000009 */
[----:B0-----:R-:W2:Y:S04]  /*16030*/  LDL.LU R87, [R1+0x4c8] ;  /* 0x0004c80001577983 */ /* 0x001ea80000300800 */
[----:B-1----:R-:W3:Y:S04]  /*16040*/  LDL.LU R89, [R1+0x4c0] ;  /* 0x0004c00001597983 */ /* 0x002ee80000300800 */
[----:B----4-:R-:W-:Y:S04]  /*16050*/  STS.U8 [R4+UR9+0x10500], R82 ;  /* 0x0105005204007988 */ /* 0x010fe80008000009 */
[----:B------:R0:W-:Y:S04]  /*16060*/  STS.U8 [R4+UR9+0x10900], R91 ;  /* 0x0109005b04007988 */ /* 0x0001e80008000009 */
[----:B0-----:R-:W4:Y:S04]  /*16070*/  LDL.LU R91, [R1+0x4c4] ;  /* 0x0004c400015b7983 */ /* 0x001f280000300800 */
[----:B------:R0:W-:Y:S04]  /*16080*/  STS.U8 [R4+UR9+0x10d00], R2 ;  /* 0x010d000204007988 */ /* 0x0001e80008000009 */
[----:B------:R-:W4:Y:S04]  /*16090*/  LDL.LU R70, [R1+0x4bc] ;  /* 0x0004bc0001467983 */ /* 0x000f280000300800 */
[----:B0-----:R-:W4:Y:S04]  /*160a0*/  LDL.LU R2, [R1+0x4b8] ;  /* 0x0004b80001027983 */ /* 0x001f280000300800 */
[----:B------:R-:W4:Y:S04]  /*160b0*/  LDL.LU R74, [R1+0x4b4] ;  /* 0x0004b400014a7983 */ /* 0x000f280000300800 */
[----:B------:R-:W4:Y:S04]  /*160c0*/  LDL.LU R76, [R1+0x4a0] ;  /* 0x0004a000014c7983 */ /* 0x000f280000300800 */
[----:B------:R-:W4:Y:S04]  /*160d0*/  LDL.LU R78, [R1+0x49c] ;  /* 0x00049c00014e7983 */ /* 0x000f280000300800 */
[----:B------:R-:W4:Y:S04]  /*160e0*/  LDL.LU R80, [R1+0x498] ;  /* 0x0004980001507983 */ /* 0x000f280000300800 */
[----:B------:R0:W-:Y:S04]  /*160f0*/  STS.U8 [R4+UR9+0x11100], R3 ;  /* 0x0111000304007988 */ /* 0x0001e80008000009 */
[----:B------:R-:W4:Y:S04]  /*16100*/  LDL.LU R82, [R1+0x494] ;  /* 0x0004940001527983 */ /* 0x000f280000300800 */
[----:B0-----:R-:W4:Y:S04]  /*16110*/  LDL.LU R3, [R1+0x490] ;  /* 0x0004900001037983 */ /* 0x001f280000300800 */
[----:B------:R-:W-:Y:S04]  /*16120*/  STS.U8 [R4+UR9+0x11500], R57 ;  /* 0x0115003904007988 */ /* 0x000fe80008000009 */
[----:B------:R-:W-:Y:S04]  /*16130*/  STS.U8 [R4+UR9+0x11900], R58 ;  /* 0x0119003a04007988 */ /* 0x000fe80008000009 */
[----:B------:R-:W-:Y:S01]  /*16140*/  STS.U8 [R4+UR9+0x11d00], R59 ;  /* 0x011d003b04007988 */ /* 0x000fe20008000009 */
[----:B------:R-:W-:-:S03]  /*16150*/  LOP3.LUT R34, R93, 0x30, RZ, 0x3c, !PT ;  /* 0x000000305d227812 */ /* 0x000fc600078e3cff */
[----:B------:R-:W-:Y:S04]  /*16160*/  STS.U8 [R4+UR9+0x12100], R60 ;  /* 0x0121003c04007988 */ /* 0x000fe80008000009 */
[----:B------:R0:W-:Y:S04]  /*16170*/  STS.U8 [R4+UR9+0x12500], R84 ;  /* 0x0125005404007988 */ /* 0x0001e80008000009 */
[----:B------:R-:W-:Y:S04]  /*16180*/  STS.U8 [R4+UR9+0x12900], R62 ;  /* 0x0129003e04007988 */ /* 0x000fe80008000009 */
[----:B------:R-:W-:Y:S04]  /*16190*/  STS.U8 [R4+UR9+0x12d00], R64 ;  /* 0x012d004004007988 */ /* 0x000fe80008000009 */
[----:B0-----:R-:W4:Y:S04]  /*161a0*/  LDL.LU R84, [R1+0x48c] ;  /* 0x00048c0001547983 */ /* 0x001f280000300800 */
[----:B------:R-:W-:Y:S04]  /*161b0*/  STS.U8 [R4+UR9+0x13100], R66 ;  /* 0x0131004204007988 */ /* 0x000fe80008000009 */
[----:B------:R-:W-:Y:S04]  /*161c0*/  STS.U8 [R4+UR9+0x13500], R68 ;  /* 0x0135004404007988 */ /* 0x000fe80008000009 */
[----:B--2---:R0:W-:Y:S04]  /*161d0*/  STS.U8 [R4+UR9+0x13900], R87 ;  /* 0x0139005704007988 */ /* 0x0041e80008000009 */
[----:B---3--:R1:W-:Y:S04]  /*161e0*/  STS.U8 [R4+UR9+0x13d00], R89 ;  /* 0x013d005904007988 */ /* 0x0083e80008000009 */
[----:B0-----:R-:W2:Y:S04]  /*161f0*/  LDL.LU R87, [R1+0x488] ;  /* 0x0004880001577983 */ /* 0x001ea80000300800 */
[----:B-1----:R-:W3:Y:S04]  /*16200*/  LDL.LU R89, [R1+0x480] ;  /* 0x0004800001597983 */ /* 0x002ee80000300800 */
[----:B----4-:R0:W-:Y:S04]  /*16210*/  STS.U8 [R34+UR9+0x10180], R91 ;  /* 0x0101805b22007988 */ /* 0x0101e80008000009 */
[----:B------:R-:W-:Y:S04]  /*16220*/  STS.U8 [R34+UR9+0x10580], R70 ;  /* 0x0105804622007988 */ /* 0x000fe80008000009 */
[----:B0-----:R-:W4:Y:S04]  /*16230*/  LDL.LU R91, [R1+0x484] ;  /* 0x00048400015b7983 */ /* 0x001f280000300800 */
[----:B------:R0:W-:Y:S04]  /*16240*/  STS.U8 [R34+UR9+0x10980], R2 ;  /* 0x0109800222007988 */ /* 0x0001e80008000009 */
[----:B------:R-:W-:Y:S04]  /*16250*/  STS.U8 [R34+UR9+0x10d80], R74 ;  /* 0x010d804a22007988 */ /* 0x000fe80008000009 */
[----:B0-----:R-:W4:Y:S04]  /*16260*/  LDL.LU R2, [R1+0x47c] ;  /* 0x00047c0001027983 */ /* 0x001f280000300800 */
[----:B------:R-:W-:Y:S04]  /*16270*/  STS.U8 [R34+UR9+0x11180], R76 ;  /* 0x0111804c22007988 */ /* 0x000fe80008000009 */
[----:B------:R-:W-:Y:S04]  /*16280*/  STS.U8 [R34+UR9+0x11580], R78 ;  /* 0x0115804e22007988 */ /* 0x000fe80008000009 */
[----:B------:R-:W4:Y:S04]  /*16290*/  LDL.LU R57, [R1+0x478] ;  /* 0x0004780001397983 */ /* 0x000f280000300800 */
[----:B------:R-:W-:Y:S04]  /*162a0*/  STS.U8 [R34+UR9+0x11980], R80 ;  /* 0x0119805022007988 */ /* 0x000fe80008000009 */
        /* <DEDUP_REMOVED lines=10> */
[----:B------:R-:W4:Y:S04]  /*16350*/  LDL.LU R80, [R1+0x444] ;  /* 0x0004440001507983 */ /* 0x000f280000300800 */
[----:B------:R0:W-:Y:S04]  /*16360*/  STS.U8 [R34+UR9+0x12580], R84 ;  /* 0x0125805422007988 */ /* 0x0001e80008000009 */
[----:B------:R-:W4:Y:S04]  /*16370*/  LDL.LU R82, [R1+0x440] ;  /* 0x0004400001527983 */ /* 0x000f280000300800 */
[----:B0-----:R-:W4:Y:S04]  /*16380*/  LDL.LU R84, [R1+0x43c] ;  /* 0x00043c0001547983 */ /* 0x001f280000300800 */
[----:B------:R-:W4:Y:S04]  /*16390*/  LDL.LU R68, [R1+0x420] ;  /* 0x0004200001447983 */ /* 0x000f280000300800 */
[----:B------:R-:W4:Y:S04]  /*163a0*/  LDL.LU R70, [R1+0x41c] ;  /* 0x00041c0001467983 */ /* 0x000f280000300800 */
[----:B------:R-:W4:Y:S04]  /*163b0*/  LDL.LU R74, [R1+0x418] ;  /* 0x00041800014a7983 */ /* 0x000f280000300800 */
[----:B------:R-:W4:Y:S01]  /*163c0*/  LDL.LU R76, [R1+0x414] ;  /* 0x00041400014c7983 */ /* 0x000f220000300800 */
[----:B------:R-:W-:-:S03]  /*163d0*/  LOP3.LUT R36, R93, 0x40, RZ, 0x3c, !PT ;  /* 0x000000405d247812 */ /* 0x000fc600078e3cff */
[----:B--2---:R0:W-:Y:S04]  /*163e0*/  STS.U8 [R34+UR9+0x12980], R87 ;  /* 0x0129805722007988 */ /* 0x0041e80008000009 */
[----:B---3--:R1:W-:Y:S04]  /*163f0*/  STS.U8 [R34+UR9+0x12d80], R89 ;  /* 0x012d805922007988 */ /* 0x0083e80008000009 */
[----:B0-----:R-:W2:Y:S04]  /*16400*/  LDL.LU R87, [R1+0x410] ;  /* 0x0004100001577983 */ /* 0x001ea80000300800 */
[----:B-1----:R-:W3:Y:S04]  /*16410*/  LDL.LU R89, [R1+0x40c] ;  /* 0x00040c0001597983 */ /* 0x002ee80000300800 */
[----:B----4-:R0:W-:Y:S04]  /*16420*/  STS.U8 [R34+UR9+0x13180], R91 ;  /* 0x0131805b22007988 */ /* 0x0101e80008000009 */
[----:B0-----:R-:W4:Y:S04]  /*16430*/  LDL.LU R91, [R1+0x408] ;  /* 0x00040800015b7983 */ /* 0x001f280000300800 */
[----:B------:R0:W-:Y:S04]  /*16440*/  STS.U8 [R34+UR9+0x13580], R2 ;  /* 0x0135800222007988 */ /* 0x0001e80008000009 */
[----:B0-----:R-:W4:Y:S04]  /*16450*/  LDL.LU R2, [R1+0x404] ;  /* 0x0004040001027983 */ /* 0x001f280000300800 */
[----:B------:R-:W-:Y:S04]  /*16460*/  STS.U8 [R34+UR9+0x13980], R57 ;  /* 0x0139803922007988 */ /* 0x000fe80008000009 */
[----:B------:R-:W-:Y:S04]  /*16470*/  STS.U8 [R34+UR9+0x13d80], R58 ;  /* 0x013d803a22007988 */ /* 0x000fe80008000009 */
[----:B------:R-:W-:Y:S04]  /*16480*/  STS.U8 [R36+UR9+0x10200], R59 ;  /* 0x0102003b24007988 */ /* 0x000fe80008000009 */
[----:B------:R-:W-:Y:S04]  /*16490*/  STS.U8 [R36+UR9+0x10600], R60 ;  /* 0x0106003c24007988 */ /* 0x000fe80008000009 */
[----:B------:R0:W-:Y:S04]  /*164a0*/  STS.U8 [R36+UR9+0x10a00], R3 ;  /* 0x010a000324007988 */ /* 0x0001e80008000009 */
[----:B0-----:R-:W4:Y:S04]  /*164b0*/  LDL.LU R3, [R1+0x400] ;  /* 0x0004000001037983 */ /* 0x001f280000300800 */
[----:B------:R-:W-:Y:S04]  /*164c0*/  STS.U8 [R36+UR9+0x10e00], R62 ;  /* 0x010e003e24007988 */ /* 0x000fe80008000009 */
[----:B------:R-:W-:Y:S04]  /*164d0*/  STS.U8 [R36+UR9+0x11200], R64 ;  /* 0x0112004024007988 */ /* 0x000fe80008000009 */
[----:B------:R-:W-:Y:S04]  /*164e0*/  STS.U8 [R36+UR9+0x11600], R66 ;  /* 0x0116004224007988 */ /* 0x000fe80008000009 */
[----:B------:R0:W-:Y:S04]  /*164f0*/  STS.U8 [R36+UR9+0x11a00], R78 ;  /* 0x011a004e24007988 */ /* 0x0001e80008000009 */
[----:B------:R1:W-:Y:S01]  /*16500*/  STS.U8 [R36+UR9+0x11e00], R80 ;  /* 0x011e005024007988 */ /* 0x0003e20008000009 */
[----:B------:R-:W-:-:S03]  /*16510*/  LOP3.LUT R34, R93, 0x50, RZ, 0x3c, !PT ;  /* 0x000000505d227812 */ /* 0x000fc600078e3cff */
[----:B------:R1:W-:Y:S04]  /*16520*/  STS.U8 [R36+UR9+0x12200], R82 ;  /* 0x0122005224007988 */ /* 0x0003e80008000009 */
[----:B------:R1:W-:Y:S04]  /*16530*/  STS.U8 [R36+UR9+0x12600], R84 ;  /* 0x0126005424007988 */ /* 0x0003e80008000009 */
[----:B0-----:R-:W4:Y:S04]  /*16540*/  LDL.LU R78, [R1+0x3fc] ;  /* 0x0003fc00014e7983 */ /* 0x001f280000300800 */
[----:B------:R-:W-:Y:S04]  /*16550*/  STS.U8 [R36+UR9+0x12a00], R68 ;  /* 0x012a004424007988 */ /* 0x000fe80008000009 */
[----:B-1----:R-:W4:Y:S04]  /*16560*/  LDL.LU R80, [R1+0x3e0] ;  /* 0x0003e00001507983 */ /* 0x002f280000300800 */
[----:B------:R-:W-:Y:S04]  /*16570*/  STS.U8 [R36+UR9+0x12e00], R70 ;  /* 0x012e004624007988 */ /* 0x000fe80008000009 */
[----:B------:R-:W4:Y:S04]  /*16580*/  LDL.LU R82, [R1+0x3dc] ;  /* 0x0003dc0001527983 */ /* 0x000f280000300800 */
[----:B------:R-:W-:Y:S04]  /*16590*/  STS.U8 [R36+UR9+0x13200], R74 ;  /* 0x0132004a24007988 */ /* 0x000fe80008000009 */
[----:B------:R-:W4:Y:S04]  /*165a0*/  LDL.LU R84, [R1+0x3d8] ;  /* 0x0003d80001547983 */ /* 0x000f280000300800 */
[----:B------:R-:W-:Y:S04]  /*165b0*/  STS.U8 [R36+UR9+0x13600], R76 ;  /* 0x0136004c24007988 */ /* 0x000fe80008000009 */
[----:B------:R-:W4:Y:S04]  /*165c0*/  LDL.LU R56, [R1+0x3d4] ;  /* 0x0003d40001387983 */ /* 0x000f280000300800 */
[----:B------:R-:W4:Y:S04]  /*165d0*/  LDL.LU R57, [R1+0x3d0] ;  /* 0x0003d00001397983 */ /* 0x000f280000300800 */
[----:B------:R-:W4:Y:S04]  /*165e0*/  LDL.LU R58, [R1+0x3cc] ;  /* 0x0003cc00013a7983 */ /* 0x000f280000300800 */
[----:B------:R-:W4:Y:S04]  /*165f0*/  LDL.LU R59, [R1+0x3c8] ;  /* 0x0003c800013b7983 */ /* 0x000f280000300800 */
[----:B--2---:R-:W-:Y:S04]  /*16600*/  STS.U8 [R36+UR9+0x13a00], R87 ;  /* 0x013a005724007988 */ /* 0x004fe80008000009 */
[----:B---3--:R-:W-:Y:S04]  /*16610*/  STS.U8 [R36+UR9+0x13e00], R89 ;  /* 0x013e005924007988 */ /* 0x008fe80008000009 */
[----:B----4-:R-:W-:Y:S04]  /*16620*/  STS.U8 [R34+UR9+0x10280], R91 ;  /* 0x0102805b22007988 */ /* 0x010fe80008000009 */
[----:B------:R0:W-:Y:S04]  /*16630*/  STS.U8 [R34+UR9+0x10680], R2 ;  /* 0x0106800222007988 */ /* 0x0001e80008000009 */
[----:B0-----:R-:W2:Y:S04]  /*16640*/  LDL.LU R2, [R1+0x3c4] ;  /* 0x0003c40001027983 */ /* 0x001ea80000300800 */
[----:B------:R-:W3:Y:S04]  /*16650*/  LDL.LU R60, [R1+0x3c0] ;  /* 0x0003c000013c7983 */ /* 0x000ee80000300800 */
[----:B------:R-:W4:Y:S04]  /*16660*/  LDL.LU R62, [R1+0x3bc] ;  /* 0x0003bc00013e7983 */ /* 0x000f280000300800 */
[----:B------:R-:W4:Y:S04]  /*16670*/  LDL.LU R64, [R1+0x3a0] ;  /* 0x0003a00001407983 */ /* 0x000f280000300800 */
[----:B------:R-:W4:Y:S04]  /*16680*/  LDL.LU R87, [R1+0x39c] ;  /* 0x00039c0001577983 */ /* 0x000f280000300800 */
[----:B------:R-:W4:Y:S04]  /*16690*/  LDL.LU R89, [R1+0x398] ;  /* 0x0003980001597983 */ /* 0x000f280000300800 */
[----:B------:R-:W4:Y:S04]  /*166a0*/  LDL.LU R91, [R1+0x394] ;  /* 0x00039400015b7983 */ /* 0x000f280000300800 */
[----:B------:R0:W-:Y:S04]  /*166b0*/  STS.U8 [R34+UR9+0x10a80], R3 ;  /* 0x010a800322007988 */ /* 0x0001e80008000009 */
[----:B0-----:R-:W4:Y:S04]  /*166c0*/  LDL.LU R3, [R1+0x390] ;  /* 0x0003900001037983 */ /* 0x001f280000300800 */
[----:B------:R-:W4:Y:S04]  /*166d0*/  LDL.LU R66, [R1+0x38c] ;  /* 0x00038c0001427983 */ /* 0x000f280000300800 */
[----:B------:R-:W4:Y:S04]  /*166e0*/  LDL.LU R68, [R1+0x388] ;  /* 0x0003880001447983 */ /* 0x000f280000300800 */
[----:B------:R-:W4:Y:S04]  /*166f0*/  LDL.LU R70, [R1+0x384] ;  /* 0x0003840001467983 */ /* 0x000f280000300800 */
[----:B------:R-:W4:Y:S04]  /*16700*/  LDL.LU R74, [R1+0x380] ;  /* 0x00038000014a7983 */ /* 0x000f280000300800 */
[----:B------:R-:W4:Y:S04]  /*16710*/  LDL.LU R76, [R1+0x37c] ;  /* 0x00037c00014c7983 */ /* 0x000f280000300800 */
[----:B------:R0:W-:Y:S04]  /*16720*/  STS.U8 [R34+UR9+0x10e80], R78 ;  /* 0x010e804e22007988 */ /* 0x0001e80008000009 */
[----:B------:R1:W-:Y:S04]  /*16730*/  STS.U8 [R34+UR9+0x11280], R80 ;  /* 0x0112805022007988 */ /* 0x0003e80008000009 */
[----:B0-----:R-:W4:Y:S04]  /*16740*/  LDL.LU R78, [R1+0x360] ;  /* 0x00036000014e7983 */ /* 0x001f280000300800 */
[----:B------:R0:W-:Y:S04]  /*16750*/  STS.U8 [R34+UR9+0x11680], R82 ;  /* 0x0116805222007988 */ /* 0x0001e80008000009 */
[----:B-1----:R-:W4:Y:S04]  /*16760*/  LDL.LU R80, [R1+0x35c] ;  /* 0x00035c0001507983 */ /* 0x002f280000300800 */
[----:B------:R1:W-:Y:S04]  /*16770*/  STS.U8 [R34+UR9+0x11a80], R84 ;  /* 0x011a805422007988 */ /* 0x0003e80008000009 */
[----:B0-----:R-:W4:Y:S04]  /*16780*/  LDL.LU R82, [R1+0x358] ;  /* 0x0003580001527983 */ /* 0x001f280000300800 */
[----:B------:R-:W-:Y:S04]  /*16790*/  STS.U8 [R34+UR9+0x11e80], R56 ;  /* 0x011e803822007988 */ /* 0x000fe80008000009 */
[----:B------:R-:W-:Y:S04]  /*167a0*/  STS.U8 [R34+UR9+0x12280], R57 ;  /* 0x0122803922007988 */ /* 0x000fe80008000009 */
[----:B------:R-:W-:Y:S04]  /*167b0*/  STS.U8 [R34+UR9+0x12680], R58 ;  /* 0x0126803a22007988 */ /* 0x000fe80008000009 */
[----:B------:R-:W-:Y:S04]  /*167c0*/  STS.U8 [R34+UR9+0x12a80], R59 ;  /* 0x012a803b22007988 */ /* 0x000fe80008000009 */
[----:B-1----:R-:W4:Y:S04]  /*167d0*/  LDL.LU R84, [R1+0x354] ;  /* 0x0003540001547983 */ /* 0x002f280000300800 */
[----:B--2---:R0:W-:Y:S04]  /*167e0*/  STS.U8 [R34+UR9+0x12e80], R2 ;  /* 0x012e800222007988 */ /* 0x0041e80008000009 */
[----:B---3--:R-:W-:Y:S04]  /*167f0*/  STS.U8 [R34+UR9+0x13280], R60 ;  /* 0x0132803c22007988 */ /* 0x008fe80008000009 */
[----:B----4-:R-:W-:Y:S01]  /*16800*/  STS.U8 [R34+UR9+0x13680], R62 ;  /* 0x0136803e22007988 */ /* 0x010fe20008000009 */
[----:B0-----:R-:W-:-:S03]  /*16810*/  LOP3.LUT R2, R93, 0x60, RZ, 0x3c, !PT ;  /* 0x000000605d027812 */ /* 0x001fc600078e3cff */
[----:B------:R-:W-:Y:S04]  /*16820*/  STS.U8 [R34+UR9+0x13a80], R64 ;  /* 0x013a804022007988 */ /* 0x000fe80008000009 */
[----:B------:R0:W-:Y:S04]  /*16830*/  STS.U8 [R34+UR9+0x13e80], R87 ;  /* 0x013e805722007988 */ /* 0x0001e80008000009 */
[----:B------:R1:W-:Y:S04]  /*16840*/  STS.U8 [R2+UR9+0x10300], R89 ;  /* 0x0103005902007988 */ /* 0x0003e80008000009 */
[----:B------:R2:W-:Y:S04]  /*16850*/  STS.U8 [R2+UR9+0x10700], R91 ;  /* 0x0107005b02007988 */ /* 0x0005e80008000009 */
[----:B0-----:R-:W3:Y:S04]  /*16860*/  LDL.LU R87, [R1+0x350] ;  /* 0x0003500001577983 */ /* 0x001ee80000300800 */
[----:B-1----:R-:W4:Y:S04]  /*16870*/  LDL.LU R89, [R1+0x34c] ;  /* 0x00034c0001597983 */ /* 0x002f280000300800 */
[----:B--2---:R-:W2:Y:S04]  /*16880*/  LDL.LU R91, [R1+0x348] ;  /* 0x00034800015b7983 */ /* 0x004ea80000300800 */
[----:B------:R0:W-:Y:S04]  /*16890*/  STS.U8 [R2+UR9+0x10b00], R3 ;  /* 0x010b000302007988 */ /* 0x0001e80008000009 */
[----:B0-----:R-:W2:Y:S04]  /*168a0*/  LDL.LU R3, [R1+0x344] ;  /* 0x0003440001037983 */ /* 0x001ea80000300800 */
[----:B------:R-:W2:Y:S04]  /*168b0*/  LDL.LU R34, [R1+0x340] ;  /* 0x0003400001227983 */ /* 0x000ea80000300800 */
[----:B------:R-:W2:Y:S04]  /*168c0*/  LDL.LU R36, [R1+0x33c] ;  /* 0x00033c0001247983 */ /* 0x000ea80000300800 */
[----:B------:R-:W2:Y:S04]  /*168d0*/  LDL.LU R56, [R1+0x300] ;  /* 0x0003000001387983 */ /* 0x000ea80000300800 */
[----:B------:R-:W2:Y:S04]  /*168e0*/  LDL.LU R57, [R1+0x2fc] ;  /* 0x0002fc0001397983 */ /* 0x000ea80000300800 */
[----:B------:R-:W2:Y:S04]  /*168f0*/  LDL.LU R58, [R1+0x2f8] ;  /* 0x0002f800013a7983 */ /* 0x000ea80000300800 */
[----:B------:R-:W2:Y:S04]  /*16900*/  LDL.LU R59, [R1+0x2f4] ;  /* 0x0002f400013b7983 */ /* 0x000ea80000300800 */
[----:B------:R-:W2:Y:S04]  /*16910*/  LDL.LU R60, [R1+0x2f0] ;  /* 0x0002f000013c7983 */ /* 0x000ea80000300800 */
[----:B------:R-:W2:Y:S04]  /*16920*/  LDL.LU R62, [R1+0x2ec] ;  /* 0x0002ec00013e7983 */ /* 0x000ea80000300800 */
[----:B------:R0:W-:Y:S04]  /*16930*/  STS.U8 [R2+UR9+0x10f00], R66 ;  /* 0x010f004202007988 */ /* 0x0001e80008000009 */
[----:B------:R-:W2:Y:S04]  /*16940*/  LDL.LU R64, [R1+0x2e8] ;  /* 0x0002e80001407983 */ /* 0x000ea80000300800 */
[----:B------:R1:W-:Y:S04]  /*16950*/  STS.U8 [R2+UR9+0x11300], R68 ;  /* 0x0113004402007988 */ /* 0x0003e80008000009 */
[----:B0-----:R-:W2:Y:S04]  /*16960*/  LDL.LU R66, [R1+0x2e4] ;  /* 0x0002e40001427983 */ /* 0x001ea80000300800 */
[----:B------:R0:W-:Y:S04]  /*16970*/  STS.U8 [R2+UR9+0x11700], R70 ;  /* 0x0117004602007988 */ /* 0x0001e80008000009 */
[----:B-1----:R-:W2:Y:S04]  /*16980*/  LDL.LU R68, [R1+0x2e0] ;  /* 0x0002e00001447983 */ /* 0x002ea80000300800 */
[----:B0-----:R-:W2:Y:S04]  /*16990*/  LDL.LU R70, [R1+0x2dc] ;  /* 0x0002dc0001467983 */ /* 0x001ea80000300800 */
[----:B------:R-:W-:Y:S04]  /*169a0*/  STS.U8 [R2+UR9+0x11b00], R74 ;  /* 0x011b004a02007988 */ /* 0x000fe80008000009 */
[----:B------:R0:W-:Y:S04]  /*169b0*/  STS.U8 [R2+UR9+0x11f00], R76 ;  /* 0x011f004c02007988 */ /* 0x0001e80008000009 */
[----:B------:R1:W-:Y:S04]  /*169c0*/  STS.U8 [R2+UR9+0x12300], R78 ;  /* 0x0123004e02007988 */ /* 0x0003e80008000009 */
[----:B------:R1:W-:Y:S04]  /*169d0*/  STS.U8 [R2+UR9+0x12700], R80 ;  /* 0x0127005002007988 */ /* 0x0003e80008000009 */
[----:B0-----:R-:W2:Y:S04]  /*169e0*/  LDL.LU R76, [R1+0x2b4] ;  /* 0x0002b400014c7983 */ /* 0x001ea80000300800 */
[----:B-1----:R-:W2:Y:S04]  /*169f0*/  LDL.LU R78, [R1+0x2ac] ;  /* 0x0002ac00014e7983 */ /* 0x002ea80000300800 */
[----:B------:R0:W-:Y:S04]  /*16a00*/  STS.U8 [R2+UR9+0x12b00], R82 ;  /* 0x012b005202007988 */ /* 0x0001e80008000009 */
[----:B------:R-:W2:Y:S04]  /*16a10*/  LDL.LU R80, [R1+0x2a4] ;  /* 0x0002a40001507983 */ /* 0x000ea80000300800 */
[----:B------:R1:W-:Y:S04]  /*16a20*/  STS.U8 [R2+UR9+0x12f00], R84 ;  /* 0x012f005402007988 */ /* 0x0003e80008000009 */
[----:B0-----:R-:W2:Y:S04]  /*16a30*/  LDL.LU R82, [R1+0x29c] ;  /* 0x00029c0001527983 */ /* 0x001ea80000300800 */
[----:B-1----:R-:W2:Y:S04]  /*16a40*/  LDL.LU R84, [R1+0x7c] ;  /* 0x00007c0001547983 */ /* 0x002ea80000300800 */
[----:B---3--:R0:W-:Y:S04]  /*16a50*/  STS.U8 [R2+UR9+0x13300], R87 ;  /* 0x0133005702007988 */ /* 0x0081e80008000009 */
[----:B----4-:R1:W-:Y:S04]  /*16a60*/  STS.U8 [R2+UR9+0x13700], R89 ;  /* 0x0137005902007988 */ /* 0x0103e80008000009 */
[----:B--2---:R2:W-:Y:S04]  /*16a70*/  STS.U8 [R2+UR9+0x13b00], R91 ;  /* 0x013b005b02007988 */ /* 0x0045e80008000009 */
[----:B0-----:R-:W3:Y:S04]  /*16a80*/  LDL.LU R87, [R1+0x74] ;  /* 0x0000740001577983 */ /* 0x001ee80000300800 */
[----:B-1----:R-:W4:Y:S04]  /*16a90*/  LDL.LU R89, [R1+0x6c] ;  /* 0x00006c0001597983 */ /* 0x002f280000300800 */
[----:B--2---:R-:W2:Y:S04]  /*16aa0*/  LDL.LU R91, [R1+0x64] ;  /* 0x00006400015b7983 */ /* 0x004ea80000300800 */
[----:B------:R0:W-:Y:S04]  /*16ab0*/  STS.U8 [R2+UR9+0x13f00], R3 ;  /* 0x013f000302007988 */ /* 0x0001e80008000009 */
[----:B0-----:R-:W2:Y:S04]  /*16ac0*/  LDL.LU R2, [R1+0x5c] ;  /* 0x00005c0001027983 */ /* 0x001ea80000300800 */
[----:B------:R-:W2:Y:S01]  /*16ad0*/  LDL.LU R3, [R1+0x4c] ;  /* 0x00004c0001037983 */ /* 0x000ea20000300800 */
[----:B------:R-:W-:-:S05]  /*16ae0*/  LOP3.LUT R74, R93, 0x70, RZ, 0x3c, !PT ;  /* 0x000000705d4a7812 */ /* 0x000fca00078e3cff */
[----:B------:R0:W-:Y:S04]  /*16af0*/  STS.U8 [R74+UR9+0x10380], R34 ;  /* 0x010380224a007988 */ /* 0x0001e80008000009 */
[----:B------:R1:W-:Y:S04]  /*16b00*/  STS.U8 [R74+UR9+0x10780], R36 ;  /* 0x010780244a007988 */ /* 0x0003e80008000009 */
[----:B------:R1:W-:Y:S04]  /*16b10*/  STS.U8 [R74+UR9+0x10b80], R56 ;  /* 0x010b80384a007988 */ /* 0x0003e80008000009 */
[----:B0-----:R-:W2:Y:S04]  /*16b20*/  LDL.LU R34, [R1+0x14d0] ;  /* 0x0014d00001227983 */ /* 0x001ea80000300800 */
[----:B------:R0:W-:Y:S04]  /*16b30*/  STS.U8 [R74+UR9+0x10f80], R57 ;  /* 0x010f80394a007988 */ /* 0x0001e80008000009 */
[----:B-1----:R-:W2:Y:S04]  /*16b40*/  LDL.LU R36, [R1+0x14cc] ;  /* 0x0014cc0001247983 */ /* 0x002ea80000300800 */
[----:B------:R1:W-:Y:S04]  /*16b50*/  STS.U8 [R74+UR9+0x11380], R58 ;  /* 0x0113803a4a007988 */ /* 0x0003e80008000009 */
[----:B------:R-:W2:Y:S04]  /*16b60*/  LDL.LU R56, [R1+0x14c8] ;  /* 0x0014c80001387983 */ /* 0x000ea80000300800 */
        /* <DEDUP_REMOVED lines=16> */
[----:B------:R-:W-:Y:S04]  /*16c70*/  STS.U8 [R74+UR9+0x13780], R54 ;  /* 0x013780364a007988 */ /* 0x000fe80008000009 */
[----:B------:R-:W2:Y:S04]  /*16c80*/  LDL.LU R70, [R1+0x14a4] ;  /* 0x0014a40001467983 */ /* 0x000ea80000300800 */
[----:B------:R-:W-:Y:S04]  /*16c90*/  STS.U8 [R74+UR9+0x13b80], R53 ;  /* 0x013b80354a007988 */ /* 0x000fe80008000009 */
[----:B0-----:R-:W2:Y:S04]  /*16ca0*/  LDL.LU R72, [R1+0x14a0] ;  /* 0x0014a00001487983 */ /* 0x001ea80000300800 */
[----:B------:R0:W-:Y:S04]  /*16cb0*/  STS.U8 [R74+UR9+0x13f80], R48 ;  /* 0x013f80304a007988 */ /* 0x0001e80008000009 */
[----:B------:R1:W-:Y:S04]  /*16cc0*/  STS.U8 [R93+UR9], R76 ;  /* 0x0000004c5d007988 */ /* 0x0003e80008000009 */
[----:B------:R1:W-:Y:S04]  /*16cd0*/  STS.U8 [R93+UR9+0x400], R78 ;  /* 0x0004004e5d007988 */ /* 0x0003e80008000009 */
[----:B0-----:R-:W2:Y:S04]  /*16ce0*/  LDL.LU R74, [R1+0x149c] ;  /* 0x00149c00014a7983 */ /* 0x001ea80000300800 */
[----:B-1----:R-:W2:Y:S04]  /*16cf0*/  LDL.LU R76, [R1+0x1498] ;  /* 0x00149800014c7983 */ /* 0x002ea80000300800 */
[----:B------:R-:W2:Y:S04]  /*16d00*/  LDL.LU R78, [R1+0x1494] ;  /* 0x00149400014e7983 */ /* 0x000ea80000300800 */
[----:B------:R0:W-:Y:S04]  /*16d10*/  STS.U8 [R93+UR9+0x800], R80 ;  /* 0x000800505d007988 */ /* 0x0001e80008000009 */
[----:B------:R1:W-:Y:S04]  /*16d20*/  STS.U8 [R93+UR9+0xc00], R82 ;  /* 0x000c00525d007988 */ /* 0x0003e80008000009 */
[----:B------:R1:W-:Y:S04]  /*16d30*/  STS.U8 [R93+UR9+0x1000], R84 ;  /* 0x001000545d007988 */ /* 0x0003e80008000009 */
[----:B0-----:R-:W2:Y:S04]  /*16d40*/  LDL.LU R80, [R1+0x1490] ;  /* 0x0014900001507983 */ /* 0x001ea80000300800 */
[----:B-1----:R-:W2:Y:S04]  /*16d50*/  LDL.LU R82, [R1+0x148c] ;  /* 0x00148c0001527983 */ /* 0x002ea80000300800 */
[----:B------:R-:W2:Y:S04]  /*16d60*/  LDL.LU R84, [R1+0x1488] ;  /* 0x0014880001547983 */ /* 0x000ea80000300800 */
[----:B---3--:R0:W-:Y:S04]  /*16d70*/  STS.U8 [R93+UR9+0x1400], R87 ;  /* 0x001400575d007988 */ /* 0x0081e80008000009 */
[----:B----4-:R1:W-:Y:S04]  /*16d80*/  STS.U8 [R93+UR9+0x1800], R89 ;  /* 0x001800595d007988 */ /* 0x0103e80008000009 */
[----:B--2---:R2:W-:Y:S04]  /*16d90*/  STS.U8 [R93+UR9+0x1c00], R91 ;  /* 0x001c005b5d007988 */ /* 0x0045e80008000009 */
[----:B0-----:R-:W3:Y:S04]  /*16da0*/  LDL.LU R87, [R1+0x1484] ;  /* 0x0014840001577983 */ /* 0x001ee80000300800 */
[----:B-1----:R-:W4:Y:S04]  /*16db0*/  LDL.LU R89, [R1+0x1480] ;  /* 0x0014800001597983 */ /* 0x002f280000300800 */
[----:B--2---:R-:W2:Y:S04]  /*16dc0*/  LDL.LU R91, [R1+0x147c] ;  /* 0x00147c00015b7983 */ /* 0x004ea80000300800 */
[----:B------:R0:W-:Y:S04]  /*16dd0*/  STS.U8 [R93+UR9+0x2000], R2 ;  /* 0x002000025d007988 */ /* 0x0001e80008000009 */
[----:B------:R1:W-:Y:S04]  /*16de0*/  STS.U8 [R93+UR9+0x2400], R3 ;  /* 0x002400035d007988 */ /* 0x0003e80008000009 */
[----:B0-----:R-:W2:Y:S04]  /*16df0*/  LDL.LU R2, [R1+0x1478] ;  /* 0x0014780001027983 */ /* 0x001ea80000300800 */
[----:B-1----:R-:W2:Y:S04]  /*16e00*/  LDL.LU R3, [R1+0x1474] ;  /* 0x0014740001037983 */ /* 0x002ea80000300800 */
[----:B--2---:R0:W-:Y:S04]  /*16e10*/  STS.U8 [R93+UR9+0x2800], R3 ;  /* 0x002800035d007988 */ /* 0x0041e80008000009 */
[----:B------:R1:W-:Y:S04]  /*16e20*/  STS.U8 [R93+UR9+0x2c00], R2 ;  /* 0x002c00025d007988 */ /* 0x0003e80008000009 */
[----:B------:R-:W-:Y:S04]  /*16e30*/  STS.U8 [R93+UR9+0x3000], R91 ;  /* 0x0030005b5d007988 */ /* 0x000fe80008000009 */
[----:B----4-:R-:W-:Y:S04]  /*16e40*/  STS.U8 [R93+UR9+0x3400], R89 ;  /* 0x003400595d007988 */ /* 0x010fe80008000009 */
[----:B---3--:R-:W-:Y:S04]  /*16e50*/  STS.U8 [R93+UR9+0x3800], R87 ;  /* 0x003800575d007988 */ /* 0x008fe80008000009 */
[----:B------:R-:W-:Y:S04]  /*16e60*/  STS.U8 [R93+UR9+0x3c00], R84 ;  /* 0x003c00545d007988 */ /* 0x000fe80008000009 */
        /* <DEDUP_REMOVED lines=14> */
[----:B0-----:R-:W2:Y:S04]  /*16f50*/  LDL.LU R3, [R1+0x1470] ;  /* 0x0014700001037983 */ /* 0x001ea80000300800 */
[----:B------:R-:W-:Y:S04]  /*16f60*/  STS.U8 [R93+UR9+0x7800], R57 ;  /* 0x007800395d007988 */ /* 0x000fe80008000009 */
[----:B-1----:R-:W3:Y:S04]  /*16f70*/  LDL.LU R2, [R1+0x146c] ;  /* 0x00146c0001027983 */ /* 0x002ee80000300800 */
[----:B------:R0:W-:Y:S04]  /*16f80*/  STS.U8 [R93+UR9+0x7c00], R56 ;  /* 0x007c00385d007988 */ /* 0x0001e80008000009 */
[----:B------:R1:W-:Y:S04]  /*16f90*/  STS.U8 [R29+UR9+0x80], R36 ;  /* 0x000080241d007988 */ /* 0x0003e80008000009 */
[----:B------:R4:W-:Y:S04]  /*16fa0*/  STS.U8 [R29+UR9+0x480], R34 ;  /* 0x000480221d007988 */ /* 0x0009e80008000009 */
[----:B0-----:R-:W2:Y:S04]  /*16fb0*/  LDL.LU R93, [R1+0x1468] ;  /* 0x00146800015d7983 */ /* 0x001ea80000300800 */
[----:B-1----:R-:W2:Y:S04]  /*16fc0*/  LDL.LU R36, [R1+0x1464] ;  /* 0x0014640001247983 */ /* 0x002ea80000300800 */
[----:B----4-:R-:W4:Y:S04]  /*16fd0*/  LDL.LU R34, [R1+0x1460] ;  /* 0x0014600001227983 */ /* 0x010f280000300800 */
[----:B------:R0:W-:Y:S04]  /*16fe0*/  STS.U8 [R29+UR9+0x880], R23 ;  /* 0x000880171d007988 */ /* 0x0001e80008000009 */
[----:B------:R1:W-:Y:S04]  /*16ff0*/  STS.U8 [R29+UR9+0xc80], R22 ;  /* 0x000c80161d007988 */ /* 0x0003e80008000009 */
[----:B------:R1:W-:Y:S04]  /*17000*/  STS.U8 [R29+UR9+0x1080], R24 ;  /* 0x001080181d007988 */ /* 0x0003e80008000009 */
[----:B0-----:R-:W2:Y:S04]  /*17010*/  LDL.LU R23, [R1+0x145c] ;  /* 0x00145c0001177983 */ /* 0x001ea80000300800 */
[----:B-1----:R-:W2:Y:S04]  /*17020*/  LDL.LU R22, [R1+0x1458] ;  /* 0x0014580001167983 */ /* 0x002ea80000300800 */
[----:B------:R-:W3:Y:S04]  /*17030*/  LDL.LU R24, [R1+0x1454] ;  /* 0x0014540001187983 */ /* 0x000ee80000300800 */
[----:B------:R0:W-:Y:S04]  /*17040*/  STS.U8 [R29+UR9+0x1480], R25 ;  /* 0x001480191d007988 */ /* 0x0001e80008000009 */
[----:B------:R1:W-:Y:S04]  /*17050*/  STS.U8 [R29+UR9+0x1880], R26 ;  /* 0x0018801a1d007988 */ /* 0x0003e80008000009 */
[----:B------:R1:W-:Y:S04]  /*17060*/  STS.U8 [R29+UR9+0x1c80], R28 ;  /* 0x001c801c1d007988 */ /* 0x0003e80008000009 */
[----:B0-----:R-:W4:Y:S04]  /*17070*/  LDL.LU R25, [R1+0x1450] ;  /* 0x0014500001197983 */ /* 0x001f280000300800 */
[----:B-1----:R-:W4:Y:S04]  /*17080*/  LDL.LU R26, [R1+0x144c] ;  /* 0x00144c00011a7983 */ /* 0x002f280000300800 */
[----:B------:R-:W4:Y:S04]  /*17090*/  LDL.LU R28, [R1+0x1448] ;  /* 0x00144800011c7983 */ /* 0x000f280000300800 */
[----:B------:R0:W-:Y:S04]  /*170a0*/  STS.U8 [R29+UR9+0x2080], R27 ;  /* 0x0020801b1d007988 */ /* 0x0001e80008000009 */
[----:B------:R1:W-:Y:S04]  /*170b0*/  STS.U8 [R29+UR9+0x2480], R5 ;  /* 0x002480051d007988 */ /* 0x0003e80008000009 */
[----:B0-----:R-:W4:Y:S04]  /*170c0*/  LDL.LU R27, [R1+0x1444] ;  /* 0x00144400011b7983 */ /* 0x001f280000300800 */
[----:B-1----:R-:W4:Y:S04]  /*170d0*/  LDL R5, [R1+0xf50] ;  /* 0x000f500001057983 */ /* 0x002f280000100800 */
[----:B------:R0:W-:Y:S04]  /*170e0*/  STS.U8 [R29+UR9+0x2880], R30 ;  /* 0x0028801e1d007988 */ /* 0x0001e80008000009 */
[----:B0-----:R-:W4:Y:S04]  /*170f0*/  LDL R30, [R1+0xf4c] ;  /* 0x000f4c00011e7983 */ /* 0x001f280000100800 */
        /* <DEDUP_REMOVED lines=20> */
[----:B------:R0:W-:Y:S04]  /*17240*/  STS.U8 [R29+UR9+0x7c80], R49 ;  /* 0x007c80311d007988 */ /* 0x0001e80008000009 */
[----:B------:R-:W-:Y:S04]  /*17250*/  STS.U8 [R4+UR9+0x100], R47 ;  /* 0x0001002f04007988 */ /* 0x000fe80008000009 */
[----:B------:R-:W-:Y:S04]  /*17260*/  STS.U8 [R4+UR9+0x500], R46 ;  /* 0x0005002e04007988 */ /* 0x000fe80008000009 */
[----:B------:R-:W-:Y:S04]  /*17270*/  STS.U8 [R4+UR9+0x900], R45 ;  /* 0x0009002d04007988 */ /* 0x000fe80008000009 */
[----:B------:R-:W-:Y:S04]  /*17280*/  STS.U8 [R4+UR9+0xd00], R44 ;  /* 0x000d002c04007988 */ /* 0x000fe80008000009 */
[----:B------:R-:W-:Y:S04]  /*17290*/  STS.U8 [R4+UR9+0x1100], R43 ;  /* 0x0011002b04007988 */ /* 0x000fe80008000009 */
[----:B------:R-:W-:Y:S04]  /*172a0*/  STS.U8 [R4+UR9+0x1500], R42 ;  /* 0x0015002a04007988 */ /* 0x000fe80008000009 */
[----:B------:R1:W-:Y:S01]  /*172b0*/  STS.U8 [R4+UR9+0x1900], R41 ;  /* 0x0019002904007988 */ /* 0x0003e20008000009 */
[----:B--2---:R-:W-:-:S02]  /*172c0*/  ISETP.GT.U32.AND P6, PT, R8, R22, PT ;  /* 0x000000160800720c */ /* 0x004fc40003fc4070 */
[C---:B---3--:R-:W-:Y:S02]  /*172d0*/  ISETP.GT.U32.AND P3, PT, R8.reuse, R24, PT ;  /* 0x000000180800720c */ /* 0x048fe40003f64070 */
[----:B------:R-:W-:-:S09]  /*172e0*/  ISETP.GT.U32.AND P1, PT, R8, R23, PT ;  /* 0x000000170800720c */ /* 0x000fd20003f24070 */
[--C-:B------:R-:W-:Y:S02]  /*172f0*/  @!P6 IMAD.IADD R22, R22, 0x1, -R8.reuse ;  /* 0x000000011616e824 */ /* 0x100fe400078e0a08 */
[----:B------:R-:W-:-:S05]  /*17300*/  @!P3 IMAD.IADD R24, R24, 0x1, -R8 ;  /* 0x000000011818b824 */ /* 0x000fca00078e0a08 */
[----:B------:R-:W-:Y:S01]  /*17310*/  ISETP.GT.U32.AND P6, PT, R8, R24, PT ;  /* 0x000000180800720c */ /* 0x000fe20003fc4070 */
[----:B------:R-:W-:-:S12]  /*17320*/  @!P1 IMAD.IADD R23, R23, 0x1, -R8 ;  /* 0x0000000117179824 */ /* 0x000fd800078e0a08 */
[----:B------:R-:W-:Y:S01]  /*17330*/  @!P6 IMAD.IADD R24, R24, 0x1, -R8 ;  /* 0x000000011818e824 */ /* 0x000fe200078e0a08 */
[----:B----4-:R-:W-:Y:S02]  /*17340*/  ISETP.GE.AND P1, PT, R5, RZ, PT ;  /* 0x000000ff0500720c */ /* 0x010fe40003f26270 */
[----:B------:R-:W2:Y:S04]  /*17350*/  LDL R5, [R1+0xf58] ;  /* 0x000f580001057983 */ /* 0x000ea80000100800 */
[----:B0-----:R-:W3:Y:S01]  /*17360*/  LDL.LU R29, [R1+0x1440] ;  /* 0x00144000011d7983 */ /* 0x001ee20000300800 */
[----:B------:R-:W-:-:S03]  /*17370*/  ISETP.GE.AND P6, PT, R30, RZ, PT ;  /* 0x000000ff1e00720c */ /* 0x000fc60003fc6270 */
[----:B------:R-:W4:Y:S04]  /*17380*/  LDL.LU R30, [R1+0x143c] ;  /* 0x00143c00011e7983 */ /* 0x000f280000300800 */
[----:B-1----:R-:W3:Y:S01]  /*17390*/  LDL R41, [R1+0xf5c] ;  /* 0x000f5c0001297983 */ /* 0x002ee20000100800 */
[C---:B------:R-:W-:Y:S02]  /*173a0*/  ISETP.GT.U32.AND P5, PT, R8.reuse, R23, PT ;  /* 0x000000170800720c */ /* 0x040fe40003fa4070 */
[----:B------:R-:W-:-:S11]  /*173b0*/  ISETP.GT.U32.AND P3, PT, R8, R22, PT ;  /* 0x000000160800720c */ /* 0x000fd60003f64070 */
[----:B------:R-:W-:Y:S01]  /*173c0*/  @!P5 IMAD.IADD R23, R23, 0x1, -R8 ;  /* 0x000000011717d824 */ /* 0x000fe200078e0a08 */
[----:B------:R-:W-:-:S03]  /*173d0*/  ISETP.GT.U32.AND P5, PT, R8, R25, PT ;  /* 0x000000190800720c */ /* 0x000fc60003fa4070 */
[----:B------:R-:W-:Y:S01]  /*173e0*/  @!P1 IMAD.MOV R23, RZ, RZ, -R23 ;  /* 0x000000ffff179224 */ /* 0x000fe200078e0a17 */
[----:B------:R-:W-:Y:S01]  /*173f0*/  ISETP.GT.U32.AND P1, PT, R8, R26, PT ;  /* 0x0000001a0800720c */ /* 0x000fe20003f24070 */
[----:B------:R-:W-:-:S08]  /*17400*/  @!P3 IMAD.IADD R22, R22, 0x1, -R8 ;  /* 0x000000011616b824 */ /* 0x000fd000078e0a08 */
[----:B------:R-:W-:Y:S01]  /*17410*/  @!P5 IMAD.IADD R25, R25, 0x1, -R8 ;  /* 0x000000011919d824 */ /* 0x000fe200078e0a08 */
[----:B------:R-:W-:-:S04]  /*17420*/  SEL R23, R11, R23, !P4 ;  /* 0x000000170b177207 */ /* 0x000fc80006000000 */
[----:B------:R-:W-:Y:S01]  /*17430*/  ISETP.GT.U32.AND P5, PT, R8, R25, PT ;  /* 0x000000190800720c */ /* 0x000fe20003fa4070 */
[----:B------:R-:W-:Y:S02]  /*17440*/  @!P6 IMAD.MOV R22, RZ, RZ, -R22 ;  /* 0x000000ffff16e224 */ /* 0x000fe400078e0a16 */
[----:B------:R-:W-:Y:S02]  /*17450*/  IMAD R23, R23, UR11, RZ ;  /* 0x0000000b17177c24 */ /* 0x000fe4000f8e02ff */
[----:B------:R-:W-:Y:S01]  /*17460*/  @!P1 IMAD.IADD R26, R26, 0x1, -R8 ;  /* 0x000000011a1a9824 */ /* 0x000fe200078e0a08 */
[----:B------:R-:W-:Y:S02]  /*17470*/  SEL R22, R11, R22, !P4 ;  /* 0x000000160b167207 */ /* 0x000fe40006000000 */
[----:B------:R-:W-:-:S05]  /*17480*/  PRMT R3, RZ, 0x7610, R3 ;  /* 0x00007610ff037816 */ /* 0x000fca0000000003 */
[----:B------:R-:W-:Y:S02]  /*17490*/  @!P5 IMAD.IADD R25, R25, 0x1, -R8 ;  /* 0x000000011919d824 */ /* 0x000fe400078e0a08 */
[----:B------:R-:W-:Y:S02]  /*174a0*/  IMAD.MOV.U32 R4, RZ, RZ, R32 ;  /* 0x000000ffff047224 */ /* 0x000fe400078e0020 */
[----:B------:R-:W4:Y:S01]  /*174b0*/  LDL R32, [R1+0xf70] ;  /* 0x000f700001207983 */ /* 0x000f220000100800 */
[----:B--2---:R-:W-:Y:S01]  /*174c0*/  ISETP.GE.AND P1, PT, R5, RZ, PT ;  /* 0x000000ff0500720c */ /* 0x004fe20003f26270 */
[----:B------:R-:W-:Y:S01]  /*174d0*/  IMAD.MOV.U32 R5, RZ, RZ, R31 ;  /* 0x000000ffff057224 */ /* 0x000fe200078e001f */
[----:B------:R-:W-:-:S04]  /*174e0*/  IADD3 R31, P6, PT, R23, R7, RZ ;  /* 0x00000007171f7210 */ /* 0x000fc80007fde0ff */
[----:B------:R-:W-:Y:S01]  /*174f0*/  LEA.HI.X.SX32 R23, R23, R6, 0x1, P6 ;  /* 0x0000000617177211 */ /* 0x000fe200030f0eff */
[----:B------:R0:W-:Y:S01]  /*17500*/  STL [R1+0x2a0], R31 ;  /* 0x0002a01f01007387 */ /* 0x0001e20000100800 */
[----:B---3--:R-:W-:Y:S01]  /*17510*/  ISETP.GE.AND P5, PT, R41, RZ, PT ;  /* 0x000000ff2900720c */ /* 0x008fe20003fa6270 */
[----:B------:R-:W-:Y:S02]  /*17520*/  IMAD R41, R22, UR11, RZ ;  /* 0x0000000b16297c24 */ /* 0x000fe4000f8e02ff */
[----:B------:R-:W-:-:S05]  /*17530*/  @P0 IMAD.MOV.U32 R22, RZ, RZ, R31 ;  /* 0x000000ffff160224 */ /* 0x000fca00078e001f */
[----:B------:R-:W2:Y:S04]  /*17540*/  @P0 LDG.E.U8 R3, desc[UR18][R22.64] ;  /* 0x0000001216030981 */ /* 0x000ea8000c1e1100 */
[----:B------:R1:W-:Y:S04]  /*17550*/  STL [R1+0x29c], R23 ;  /* 0x00029c1701007387 */ /* 0x0003e80000100800 */
[----:B0-----:R-:W3:Y:S04]  /*17560*/  LDL.LU R31, [R1+0x1438] ;  /* 0x00143800011f7983 */ /* 0x001ee80000300800 */
[----:B-1----:R-:W3:Y:S01]  /*17570*/  LDL R23, [R1+0xf6c] ;  /* 0x000f6c0001177983 */ /* 0x002ee20000100800 */
[----:B------:R-:W-:-:S13]  /*17580*/  ISETP.GT.U32.AND P3, PT, R8, R28, PT ;  /* 0x0000001c0800720c */ /* 0x000fda0003f64070 */
[----:B------:R-:W-:Y:S01]  /*17590*/  @!P3 IMAD.IADD R28, R28, 0x1, -R8 ;  /* 0x000000011c1cb824 */ /* 0x000fe200078e0a08 */
[----:B------:R-:W-:Y:S01]  /*175a0*/  ISETP.GT.U32.AND P3, PT, R8, R26, PT ;  /* 0x0000001a0800720c */ /* 0x000fe20003f64070 */
[----:B------:R-:W-:Y:S01]  /*175b0*/  @!P1 IMAD.MOV R24, RZ, RZ, -R24 ;  /* 0x000000ffff189224 */ /* 0x000fe200078e0a18 */
[----:B------:R-:W-:-:S04]  /*175c0*/  PRMT R2, RZ, 0x7610, R2 ;  /* 0x00007610ff027816 */ /* 0x000fc80000000002 */
[----:B------:R-:W-:-:S07]  /*175d0*/  SEL R24, R11, R24, !P4 ;  /* 0x000000180b187207 */ /* 0x000fce0006000000 */
[----:B------:R-:W-:Y:S02]  /*175e0*/  @!P3 IMAD.IADD R26, R26, 0x1, -R8 ;  /* 0x000000011a1ab824 */ /* 0x000fe400078e0a08 */
[----:B------:R-:W-:Y:S01]  /*175f0*/  IMAD R24, R24, UR11, RZ ;  /* 0x0000000b18187c24 */ /* 0x000fe2000f8e02ff */
[----:B------:R-:W-:Y:S01]  /*17600*/  PRMT R36, RZ, 0x7610, R36 ;  /* 0x00007610ff247816 */ /* 0x000fe20000000024 */
[----:B--2---:R0:W-:Y:S02]  /*17610*/  STL [R1+0xec0], R3 ;  /* 0x000ec00301007387 */ /* 0x0041e40000100800 */
[----:B0-----:R-:W-:-:S04]  /*17620*/  IADD3 R3, P6, PT, R41, R7, RZ ;  /* 0x0000000729037210 */ /* 0x001fc80007fde0ff */
[----:B------:R-:W-:Y:S02]  /*17630*/  LEA.HI.X.SX32 R22, R41, R6, 0x1, P6 ;  /* 0x0000000629167211 */ /* 0x000fe400030f0eff */
[----:B---3--:R-:W-:Y:S01]  /*17640*/  ISETP.GE.AND P3, PT, R23, RZ, PT ;  /* 0x000000ff1700720c */ /* 0x008fe20003f66270 */
[----:B------:R-:W-:Y:S02]  /*17650*/  STL [R1+0x2a8], R3 ;  /* 0x0002a80301007387 */ /* 0x000fe40000100800 */
[----:B------:R-:W-:Y:S02]  /*17660*/  @P0 IMAD.MOV.U32 R23, RZ, RZ, R22 ;  /* 0x000000ffff170224 */ /* 0x000fe400078e0016 */
[----:B------:R0:W-:Y:S02]  /*17670*/  STL [R1+0x2a4], R22 ;  /* 0x0002a41601007387 */ /* 0x0001e40000100800 */
[----:B0-----:R-:W-:-:S06]  /*17680*/  @P0 IMAD.MOV.U32 R22, RZ, RZ, R3 ;  /* 0x000000ffff160224 */ /* 0x001fcc00078e0003 */
[----:B------:R-:W-:Y:S01]  /*17690*/  @!P3 IMAD.MOV R26, RZ, RZ, -R26 ;  /* 0x000000ffff1ab224 */ /* 0x000fe200078e0a1a */
[----:B------:R-:W-:Y:S01]  /*176a0*/  ISETP.GT.U32.AND P6, PT, R8, R27, PT ;  /* 0x0000001b0800720c */ /* 0x000fe20003fc4070 */
[----:B------:R-:W-:Y:S01]  /*176b0*/  @!P5 IMAD.MOV R25, RZ, RZ, -R25 ;  /* 0x000000ffff19d224 */ /* 0x000fe200078e0a19 */
[----:B------:R0:W2:Y:S04]  /*176c0*/  @P0 LDG.E.U8 R2, desc[UR18][R22.64] ;  /* 0x0000001216020981 */ /* 0x0000a8000c1e1100 */
[----:B------:R-:W3:Y:S01]  /*176d0*/  LDL R3, [R1+0xf74] ;  /* 0x000f740001037983 */ /* 0x000ee20000100800 */
[----:B0-----:R-:W-:-:S04]  /*176e0*/  IADD3 R22, P3, PT, R24, R7, RZ ;  /* 0x0000000718167210 */ /* 0x001fc80007f7e0ff */
[----:B------:R-:W-:-:S05]  /*176f0*/  LEA.HI.X.SX32 R23, R24, R6, 0x1, P3 ;  /* 0x0000000618177211 */ /* 0x000fca00018f0eff */
[----:B------:R0:W3:Y:S01]  /*17700*/  @P0 LDG.E.U8 R36, desc[UR18][R22.64] ;  /* 0x0000001216240981 */ /* 0x0000e2000c1e1100 */
[----:B------:R-:W-:Y:S01]  /*17710*/  SEL R25, R11, R25, !P4 ;  /* 0x000000190b197207 */ /* 0x000fe20006000000 */
[----:B------:R-:W-:-:S04]  /*17720*/  @!P6 IMAD.IADD R27, R27, 0x1, -R8 ;  /* 0x000000011b1be824 */ /* 0x000fc800078e0a08 */
[----:B------:R-:W-:Y:S01]  /*17730*/  IMAD R25, R25, UR11, RZ ;  /* 0x0000000b19197c24 */ /* 0x000fe2000f8e02ff */
[----:B----4-:R-:W-:Y:S02]  /*17740*/  ISETP.GE.AND P5, PT, R32, RZ, PT ;  /* 0x000000ff2000720c */ /* 0x010fe40003fa6270 */
[----:B------:R-:W-:Y:S02]  /*17750*/  PRMT R24, RZ, 0x7610, R24 ;  /* 0x00007610ff187816 */ /* 0x000fe40000000018 */
[----:B------:R-:W-:Y:S01]  /*17760*/  ISETP.GT.U32.AND P1, PT, R8, R28, PT ;  /* 0x0000001c0800720c */ /* 0x000fe20003f24070 */
[----:B--2---:R1:W-:Y:S02]  /*17770*/  STL [R1+0xebc], R2 ;  /* 0x000ebc0201007387 */ /* 0x0043e40000100800 */
[----:B-1----:R-:W-:Y:S02]  /*17780*/  IMAD.MOV.U32 R2, RZ, RZ, R4 ;  /* 0x000000ffff027224 */ /* 0x002fe400078e0004 */
[----:B------:R-:W-:-:S02]  /*17790*/  IMAD.MOV.U32 R4, RZ, RZ, R5 ;  /* 0x000000ffff047224 */ /* 0x000fc400078e0005 */
[----:B------:R-:W-:Y:S01]  /*177a0*/  IMAD.MOV.U32 R5, RZ, RZ, R33 ;  /* 0x000000ffff057224 */ /* 0x000fe200078e0021 */
[C---:B------:R-:W-:Y:S01]  /*177b0*/  IADD3 R33, P6, PT, R25.reuse, R7, RZ ;  /* 0x0000000719217210 */ /* 0x040fe20007fde0ff */
[----:B------:R0:W-:Y:S03]  /*177c0*/  STL [R1+0x2b0], R22 ;  /* 0x0002b01601007387 */ /* 0x0001e60000100800 */
[----:B------:R-:W-:Y:S01]  /*177d0*/  LEA.HI.X.SX32 R32, R25, R6, 0x1, P6 ;  /* 0x0000000619207211 */ /* 0x000fe200030f0eff */
[----:B------:R-:W-:Y:S04]  /*177e0*/  STL [R1+0x2b8], R33 ;  /* 0x0002b82101007387 */ /* 0x000fe80000100800 */
[----:B------:R1:W-:Y:S01]  /*177f0*/  STL [R1+0x2ac], R23 ;  /* 0x0002ac1701007387 */ /* 0x0003e20000100800 */
[----:B0-----:R-:W-:-:S03]  /*17800*/  @P0 IMAD.MOV.U32 R22, RZ, RZ, R33 ;  /* 0x000000ffff160224 */ /* 0x001fc600078e0021 */
[----:B---3--:R0:W-:Y:S01]  /*17810*/  STL [R1+0xeb8], R36 ;  /* 0x000eb82401007387 */ /* 0x0081e20000100800 */
[----:B-1----:R-:W-:-:S03]  /*17820*/  @P0 IMAD.MOV.U32 R23, RZ, RZ, R32 ;  /* 0x000000ffff170224 */ /* 0x002fc600078e0020 */
[----:B0-----:R-:W2:Y:S04]  /*17830*/  LDL R36, [R1+0xf78] ;  /* 0x000f780001247983 */ /* 0x001ea80000100800 */
[----:B------:R0:W3:Y:S01]  /*17840*/  @P0 LDG.E.U8 R24, desc[UR18][R22.64] ;  /* 0x0000001216180981 */ /* 0x0000e2000c1e1100 */
[----:B------:R-:W-:Y:S01]  /*17850*/  @!P1 IMAD.IADD R28, R28, 0x1, -R8 ;  /* 0x000000011c1c9824 */ /* 0x000fe200078e0a08 */
[C---:B------:R-:W-:Y:S02]  /*17860*/  ISETP.GT.U32.AND P1, PT, R8.reuse, R29, PT ;  /* 0x0000001d0800720c */ /* 0x040fe40003f24070 */
[C---:B------:R-:W-:Y:S01]  /*17870*/  ISETP.GT.U32.AND P3, PT, R8.reuse, R27, PT ;  /* 0x0000001b0800720c */ /* 0x040fe20003f64070 */
[----:B------:R-:W-:Y:S01]  /*17880*/  @!P5 IMAD.MOV R28, RZ, RZ, -R28 ;  /* 0x000000ffff1cd224 */ /* 0x000fe200078e0a1c */
[----:B------:R-:W-:-:S02]  /*17890*/  ISETP.GT.U32.AND P6, PT, R8, R30, PT ;  /* 0x0000001e0800720c */ /* 0x000fc40003fc4070 */
[----:B------:R-:W-:-:S07]  /*178a0*/  SEL R26, R11, R26, !P4 ;  /* 0x0000001a0b1a7207 */ /* 0x000fce0006000000 */
[--C-:B------:R-:W-:Y:S01]  /*178b0*/  @!P1 IMAD.IADD R29, R29, 0x1, -R8.reuse ;  /* 0x000000011d1d9824 */ /* 0x100fe200078e0a08 */
[----:B------:R-:W-:Y:S02]  /*178c0*/  ISETP.GE.AND P1, PT, R3, RZ, PT ;  /* 0x000000ff0300720c */ /* 0x000fe40003f26270 */
[----:B------:R-:W-:Y:S02]  /*178d0*/  SEL R28, R11, R28, !P4 ;  /* 0x0000001c0b1c7207 */ /* 0x000fe40006000000 */
[----:B------:R-:W-:Y:S01]  /*178e0*/  ISETP.GT.U32.AND P5, PT, R8, R29, PT ;  /* 0x0000001d0800720c */ /* 0x000fe20003fa4070 */
[----:B------:R-:W-:Y:S02]  /*178f0*/  IMAD R26, R26, UR11, RZ ;  /* 0x0000000b1a1a7c24 */ /* 0x000fe4000f8e02ff */
[----:B------:R-:W-:Y:S02]  /*17900*/  @!P3 IMAD.IADD R27, R27, 0x1, -R8 ;  /* 0x000000011b1bb824 */ /* 0x000fe400078e0a08 */
[----:B------:R-:W-:-:S02]  /*17910*/  IMAD R28, R28, UR11, RZ ;  /* 0x0000000b1c1c7c24 */ /* 0x000fc4000f8e02ff */
[----:B------:R-:W-:Y:S02]  /*17920*/  IMAD.MOV.U32 R3, RZ, RZ, R2 ;  /* 0x000000ffff037224 */ /* 0x000fe400078e0002 */
[----:B------:R-:W-:Y:S02]  /*17930*/  IMAD.MOV.U32 R2, RZ, RZ, R4 ;  /* 0x000000ffff027224 */ /* 0x000fe400078e0004 */
[----:B------:R-:W-:Y:S01]  /*17940*/  @!P6 IMAD.IADD R30, R30, 0x1, -R8 ;  /* 0x000000011e1ee824 */ /* 0x000fe200078e0a08 */
[-C--:B0-----:R-:W-:Y:S01]  /*17950*/  IADD3 R22, P6, PT, R26, R7.reuse, RZ ;  /* 0x000000071a167210 */ /* 0x081fe20007fde0ff */
[----:B------:R-:W-:Y:S02]  /*17960*/  IMAD.MOV.U32 R4, RZ, RZ, R35 ;  /* 0x000000ffff047224 */ /* 0x000fe400078e0023 */
[----:B------:R-:W-:Y:S01]  /*17970*/  @!P1 IMAD.MOV R27, RZ, RZ, -R27 ;  /* 0x000000ffff1b9224 */ /* 0x000fe200078e0a1b */
[----:B------:R-:W-:Y:S01]  /*17980*/  IADD3 R35, P1, PT, R28, R7, RZ ;  /* 0x000000071c237210 */ /* 0x000fe20007f3e0ff */
[----:B------:R0:W-:Y:S01]  /*17990*/  STL [R1+0x2b4], R32 ;  /* 0x0002b42001007387 */ /* 0x0001e20000100800 */
[----:B------:R-:W-:Y:S01]  /*179a0*/  PRMT R34, RZ, 0x7610, R34 ;  /* 0x00007610ff227816 */ /* 0x000fe20000000022 */
[----:B------:R-:W-:Y:S01]  /*179b0*/  @!P5 IMAD.IADD R29, R29, 0x1, -R8 ;  /* 0x000000011d1dd824 */ /* 0x000fe200078e0a08 */
[----:B------:R-:W-:-:S02]  /*179c0*/  LEA.HI.X.SX32 R23, R26, R6, 0x1, P6 ;  /* 0x000000061a177211 */ /* 0x000fc400030f0eff */
[----:B------:R-:W-:-:S03]  /*179d0*/  PRMT R93, RZ, 0x7610, R93 ;  /* 0x00007610ff5d7816 */ /* 0x000fc6000000005d */
[----:B------:R1:W4:Y:S04]  /*179e0*/  @P0 LDG.E.U8 R34, desc[UR18][R22.64] ;  /* 0x0000001216220981 */ /* 0x000328000c1e1100 */
[----:B0-----:R-:W4:Y:S04]  /*179f0*/  LDL.LU R32, [R1+0x1434] ;  /* 0x0014340001207983 */ /* 0x001f280000300800 */
[----:B------:R-:W4:Y:S04]  /*17a00*/  LDL.LU R33, [R1+0x1430] ;  /* 0x0014300001217983 */ /* 0x000f280000300800 */
[----:B------:R1:W-:Y:S04]  /*17a10*/  STL [R1+0x2e0], R22 ;  /* 0x0002e01601007387 */ /* 0x0003e80000100800 */
[----:B------:R-:W-:Y:S01]  /*17a20*/  STL [R1+0x2e8], R35 ;  /* 0x0002e82301007387 */ /* 0x000fe20000100800 */
[----:B-1----:R-:W-:Y:S01]  /*17a30*/  @P0 IMAD.MOV.U32 R22, RZ, RZ, R35 ;  /* 0x000000ffff160224 */ /* 0x002fe200078e0023 */
[----:B--2---:R-:W-:-:S02]  /*17a40*/  ISETP.GE.AND P5, PT, R36, RZ, PT ;  /* 0x000000ff2400720c */ /* 0x004fc40003fa6270 */
[----:B------:R-:W-:Y:S01]  /*17a50*/  LEA.HI.X.SX32 R36, R28, R6, 0x1, P1 ;  /* 0x000000061c247211 */ /* 0x000fe200008f0eff */
[----:B---3--:R0:W-:Y:S04]  /*17a60*/  STL [R1+0xeb4], R24 ;  /* 0x000eb41801007387 */ /* 0x0081e80000100800 */
[----:B0-----:R-:W2:Y:S04]  /*17a70*/  LDL R24, [R1+0xf90] ;  /* 0x000f900001187983 */ /* 0x001ea80000100800 */
[----:B------:R0:W-:Y:S02]  /*17a80*/  STL [R1+0x2dc], R23 ;  /* 0x0002dc1701007387 */ /* 0x0001e40000100800 */
[----:B0-----:R-:W-:-:S05]  /*17a90*/  @P0 IMAD.MOV.U32 R23, RZ, RZ, R36 ;  /* 0x000000ffff170224 */ /* 0x001fca00078e0024 */
[----:B------:R-:W3:Y:S04]  /*17aa0*/  @P0 LDG.E.U8 R93, desc[UR18][R22.64] ;  /* 0x00000012165d0981 */ /* 0x000ee8000c1e1100 */
[----:B------:R-:W-:Y:S04]  /*17ab0*/  STL [R1+0x2e4], R36 ;  /* 0x0002e42401007387 */ /* 0x000fe80000100800 */
[----:B----4-:R0:W-:Y:S04]  /*17ac0*/  STL [R1+0xeb0], R34 ;  /* 0x000eb02201007387 */ /* 0x0101e80000100800 */
[----:B0-----:R-:W4:Y:S04]  /*17ad0*/  LDL.LU R34, [R1+0x142c] ;  /* 0x00142c0001227983 */ /* 0x001f280000300800 */
[----:B------:R-:W2:Y:S04]  /*17ae0*/  LDL.LU R36, [R1+0x1428] ;  /* 0x0014280001247983 */ /* 0x000ea80000300800 */
[----:B------:R-:W2:Y:S04]  /*17af0*/  LDL.LU R35, [R1+0x1424] ;  /* 0x0014240001237983 */ /* 0x000ea80000300800 */
[----:B---3--:R0:W-:Y:S04]  /*17b00*/  STL [R1+0xeac], R93 ;  /* 0x000eac5d01007387 */ /* 0x0081e80000100800 */
[----:B0-----:R-:W3:Y:S04]  /*17b10*/  LDL.LU R93, [R1+0x1420] ;  /* 0x00142000015d7983 */ /* 0x001ee80000300800 */
[----:B------:R-:W2:Y:S01]  /*17b20*/  LDL R23, [R1+0xf7c] ;  /* 0x000f7c0001177983 */ /* 0x000ea20000100800 */
[----:B------:R-:W-:Y:S01]  /*17b30*/  SEL R27, R11, R27, !P4 ;  /* 0x0000001b0b1b7207 */ /* 0x000fe20006000000 */
[----:B------:R-:W-:-:S04]  /*17b40*/  @!P5 IMAD.MOV R29, RZ, RZ, -R29 ;  /* 0x000000ffff1dd224 */ /* 0x000fc800078e0a1d */
[----:B------:R-:W-:Y:S01]  /*17b50*/  IMAD R27, R27, UR11, RZ ;  /* 0x0000000b1b1b7c24 */ /* 0x000fe2000f8e02ff */
[----:B------:R-:W-:-:S04]  /*17b60*/  PRMT R25, RZ, 0x7610, R25 ;  /* 0x00007610ff197816 */ /* 0x000fc80000000019 */
[----:B------:R-:W-:Y:S02]  /*17b70*/  IADD3 R22, P5, PT, R27, R7, RZ ;  /* 0x000000071b167210 */ /* 0x000fe40007fbe0ff */
[----:B------:R-:W-:Y:S02]  /*17b80*/  ISETP.GT.U32.AND P3, PT, R8, R30, PT ;  /* 0x0000001e0800720c */ /* 0x000fe40003f64070 */
[----:B------:R-:W-:Y:S02]  /*17b90*/  SEL R29, R11, R29, !P4 ;  /* 0x0000001d0b1d7207 */ /* 0x000fe40006000000 */
[----:B--2---:R-:W-:Y:S02]  /*17ba0*/  ISETP.GE.AND P6, PT, R23, RZ, PT ;  /* 0x000000ff1700720c */ /* 0x004fe40003fc6270 */
[----:B------:R-:W-:-:S05]  /*17bb0*/  LEA.HI.X.SX32 R23, R27, R6, 0x1, P5 ;  /* 0x000000061b177211 */ /* 0x000fca00028f0eff */
[----:B------:R0:W2:Y:S02]  /*17bc0*/  @P0 LDG.E.U8 R25, desc[UR18][R22.64] ;  /* 0x0000001216190981 */ /* 0x0000a4000c1e1100 */
[----:B------:R-:W-:Y:S02]  /*17bd0*/  @!P3 IMAD.IADD R30, R30, 0x1, -R8 ;  /* 0x000000011e1eb824 */ /* 0x000fe400078e0a08 */
[----:B------:R-:W-:Y:S01]  /*17be0*/  IMAD R29, R29, UR4, RZ ;  /* 0x000000041d1d7c24 */ /* 0x000fe2000f8e02ff */
[----:B------:R0:W-:Y:S01]  /*17bf0*/  STL [R1+0x2f0], R22 ;  /* 0x0002f01601007387 */ /* 0x0001e20000100800 */
[C---:B------:R-:W-:Y:S01]  /*17c00*/  ISETP.GT.U32.AND P1, PT, R8.reuse, R31, PT ;  /* 0x0000001f0800720c */ /* 0x040fe20003f24070 */
[----:B------:R-:W-:Y:S01]  /*17c10*/  @!P6 IMAD.MOV R30, RZ, RZ, -R30 ;  /* 0x000000ffff1ee224 */ /* 0x000fe200078e0a1e */
[----:B------:R-:W-:Y:S01]  /*17c20*/  ISETP.GT.U32.AND P3, PT, R8, R32, PT ;  /* 0x000000200800720c */ /* 0x000fe20003f64070 */
[----:B------:R1:W-:Y:S01]  /*17c30*/  STL [R1+0x2ec], R23 ;  /* 0x0002ec1701007387 */ /* 0x0003e20000100800 */
[----:B------:R-:W-:Y:S01]  /*17c40*/  PRMT R15, RZ, 0x7610, R15 ;  /* 0x00007610ff0f7816 */ /* 0x000fe2000000000f */
[----:B------:R-:W2:Y:S01]  /*17c50*/  LDCU UR4, c[0x0][0x3b0] ;  /* 0x00007600ff0477ac */ /* 0x000ea20008000800 */
[----:B0-----:R-:W-:-:S04]  /*17c60*/  IADD3 R22, P6, PT, R29, R7, RZ ;  /* 0x000000071d167210 */ /* 0x001fc80007fde0ff */
[----:B-1----:R-:W-:-:S05]  /*17c70*/  LEA.HI.X.SX32 R23, R29, R6, 0x1, P6 ;  /* 0x000000061d177211 */ /* 0x002fca00030f0eff */
[----:B------:R-:W3:Y:S04]  /*17c80*/  @P0 LDG.E.U8 R10, desc[UR18][R22.64] ;  /* 0x00000012160a0981 */ /* 0x000ee8000c1e1100 */
[----:B------:R-:W-:Y:S04]  /*17c90*/  STL [R1+0x2f8], R22 ;  /* 0x0002f81601007387 */ /* 0x000fe80000100800 */
[----:B------:R0:W-:Y:S04]  /*17ca0*/  STL [R1+0x2f4], R23 ;  /* 0x0002f41701007387 */ /* 0x0001e80000100800 */
[----:B--2---:R1:W-:Y:S04]  /*17cb0*/  STL [R1+0xea8], R25 ;  /* 0x000ea81901007387 */ /* 0x0043e80000100800 */
[----:B0-----:R-:W2:Y:S01]  /*17cc0*/  LDL R23, [R1+0xf94] ;  /* 0x000f940001177983 */ /* 0x001ea20000100800 */
[----:B------:R-:W-:Y:S01]  /*17cd0*/  @!P1 IMAD.IADD R31, R31, 0x1, -R8 ;  /* 0x000000011f1f9824 */ /* 0x000fe200078e0a08 */
[----:B------:R-:W-:-:S04]  /*17ce0*/  SEL R30, R11, R30, !P4 ;  /* 0x0000001e0b1e7207 */ /* 0x000fc80006000000 */
[----:B------:R-:W-:Y:S01]  /*17cf0*/  ISETP.GT.U32.AND P1, PT, R8, R31, PT ;  /* 0x0000001f0800720c */ /* 0x000fe20003f24070 */
[----:B------:R-:W-:Y:S01]  /*17d00*/  IMAD R30, R30, UR5, RZ ;  /* 0x000000051e1e7c24 */ /* 0x000fe2000f8e02ff */
[----:B-1----:R-:W4:Y:S01]  /*17d10*/  LDL R25, [R1+0xf98] ;  /* 0x000f980001197983 */ /* 0x002f220000100800 */
[--C-:B------:R-:W-:Y:S01]  /*17d20*/  @!P3 IMAD.IADD R32, R32, 0x1, -R8.reuse ;  /* 0x000000012020b824 */ /* 0x100fe200078e0a08 */
[----:B------:R-:W-:Y:S01]  /*17d30*/  ISETP.GE.AND P3, PT, R24, RZ, PT ;  /* 0x000000ff1800720c */ /* 0x000fe20003f66270 */
[----:B------:R-:W0:Y:S08]  /*17d40*/  LDCU UR5, c[0x0][0x3b0] ;  /* 0x00007600ff0577ac */ /* 0x000e300008000800 */
[----:B------:R-:W-:Y:S01]  /*17d50*/  @!P1 IMAD.IADD R31, R31, 0x1, -R8 ;  /* 0x000000011f1f9824 */ /* 0x000fe200078e0a08 */
[----:B---3--:R1:W-:Y:S02]  /*17d60*/  STL [R1+0xea4], R10 ;  /* 0x000ea40a01007387 */ /* 0x0083e40000100800 */
[----:B-1----:R-:W-:-:S04]  /*17d70*/  IADD3 R10, P1, PT, R30, R7, RZ ;  /* 0x000000071e0a7210 */ /* 0x002fc80007f3e0ff */
[----:B------:R-:W-:Y:S01]  /*17d80*/  LEA.HI.X.SX32 R24, R30, R6, 0x1, P1 ;  /* 0x000000061e187211 */ /* 0x000fe200008f0eff */
[----:B------:R-:W-:Y:S01]  /*17d90*/  @P0 IMAD.MOV.U32 R22, RZ, RZ, R10 ;  /* 0x000000ffff160224 */ /* 0x000fe200078e000a */
[----:B--2---:R-:W-:-:S03]  /*17da0*/  ISETP.GE.AND P1, PT, R23, RZ, PT ;  /* 0x000000ff1700720c */ /* 0x004fc60003f26270 */
[----:B------:R-:W-:-:S05]  /*17db0*/  @P0 IMAD.MOV.U32 R23, RZ, RZ, R24 ;  /* 0x000000ffff170224 */ /* 0x000fca00078e0018 */
[----:B------:R1:W2:Y:S01]  /*17dc0*/  @P0 LDG.E.U8 R15, desc[UR18][R22.64] ;  /* 0x00000012160f0981 */ /* 0x0002a2000c1e1100 */
[----:B------:R-:W-:Y:S01]  /*17dd0*/  ISETP.GT.U32.AND P5, PT, R8, R33, PT ;  /* 0x000000210800720c */ /* 0x000fe20003fa4070 */
[----:B------:R-:W-:-:S12]  /*17de0*/  @!P3 IMAD.MOV R31, RZ, RZ, -R31 ;  /* 0x000000ffff1fb224 */ /* 0x000fd800078e0a1f */
[----:B------:R-:W-:Y:S01]  /*17df0*/  @!P5 IMAD.IADD R33, R33, 0x1, -R8 ;  /* 0x000000012121d824 */ /* 0x000fe200078e0a08 */
[----:B------:R-:W-:-:S04]  /*17e00*/  SEL R31, R11, R31, !P4 ;  /* 0x0000001f0b1f7207 */ /* 0x000fc80006000000 */
[----:B------:R-:W-:Y:S01]  /*17e10*/  ISETP.GT.U32.AND P6, PT, R8, R33, PT ;  /* 0x000000210800720c */ /* 0x000fe20003fc4070 */
[----:B------:R-:W-:Y:S01]  /*17e20*/  IMAD R31, R31, UR4, RZ ;  /* 0x000000041f1f7c24 */ /* 0x000fe2000f8e02ff */
[----:B------:R3:W-:Y:S01]  /*17e30*/  STL [R1+0x300], R10 ;  /* 0x0003000a01007387 */ /* 0x0007e20000100800 */
[----:B------:R-:W-:Y:S01]  /*17e40*/  PRMT R16, RZ, 0x7610, R16 ;  /* 0x00007610ff107816 */ /* 0x000fe20000000010 */
[----:B------:R-:W0:Y:S02]  /*17e50*/  LDCU UR4, c[0x0][0x3b0] ;  /* 0x00007600ff0477ac */ /* 0x000e240008000800 */
[----:B------:R1:W-:Y:S04]  /*17e60*/  STL [R1+0x2fc], R24 ;  /* 0x0002fc1801007387 */ /* 0x0003e80000100800 */
[----:B---3--:R-:W3:Y:S03]  /*17e70*/  LDL R10, [R1+0xfa0] ;  /* 0x000fa000010a7983 */ /* 0x008ee60000100800 */
[----:B------:R-:W-:Y:S01]  /*17e80*/  @!P6 IMAD.IADD R33, R33, 0x1, -R8 ;  /* 0x000000012121e824 */ /* 0x000fe200078e0a08 */
[----:B-1----:R-:W-:-:S04]  /*17e90*/  IADD3 R24, P6, PT, R31, R7, RZ ;  /* 0x000000071f187210 */ /* 0x002fc80007fde0ff */
[----:B------:R-:W-:-:S05]  /*17ea0*/  LEA.HI.X.SX32 R22, R31, R6, 0x1, P6 ;  /* 0x000000061f167211 */ /* 0x000fca00030f0eff */
[----:B------:R-:W-:Y:S01]  /*17eb0*/  @P0 IMAD.MOV.U32 R23, RZ, RZ, R22 ;  /* 0x000000ffff170224 */ /* 0x000fe200078e0016 */
[----:B--2---:R1:W-:Y:S04]  /*17ec0*/  STL [R1+0xea0], R15 ;  /* 0x000ea00f01007387 */ /* 0x0043e80000100800 */
[----:B-1----:R-:W2:Y:S04]  /*17ed0*/  LDL R15, [R1+0xf9c] ;  /* 0x000f9c00010f7983 */ /* 0x002ea80000100800 */
[----:B------:R-:W-:Y:S04]  /*17ee0*/  STL [R1+0x340], R24 ;  /* 0x0003401801007387 */ /* 0x000fe80000100800 */
[----:B------:R1:W-:Y:S02]  /*17ef0*/  STL [R1+0x33c], R22 ;  /* 0x00033c1601007387 */ /* 0x0003e40000100800 */
[----:B-1----:R-:W-:Y:S01]  /*17f00*/  @P0 IMAD.MOV.U32 R22, RZ, RZ, R24 ;  /* 0x000000ffff160224 */ /* 0x002fe200078e0018 */
[C---:B------:R-:W-:Y:S01]  /*17f10*/  ISETP.GT.U32.AND P5, PT, R8.reuse, R32, PT ;  /* 0x000000200800720c */ /* 0x040fe20003fa4070 */
[----:B------:R-:W2:Y:S04]  /*17f20*/  LDL.LU R24, [R1] ;  /* 0x0000000001187983 */ /* 0x000ea80000300800 */
[----:B------:R-:W2:Y:S01]  /*17f30*/  @P0 LDG.E.U8 R16, desc[UR18][R22.64] ;  /* 0x0000001216100981 */ /* 0x000ea2000c1e1100 */
[----:B----4-:R-:W-:-:S02]  /*17f40*/  ISETP.GT.U32.AND P3, PT, R8, R34, PT ;  /* 0x000000220800720c */ /* 0x010fc40003f64070 */
[----:B------:R-:W-:-:S05]  /*17f50*/  ISETP.GT.U32.AND P6, PT, R8, R35, PT ;  /* 0x000000230800720c */ /* 0x000fca0003fc4070 */
[----:B------:R-:W-:-:S06]  /*17f60*/  @!P5 IMAD.IADD R32, R32, 0x1, -R8 ;  /* 0x000000012020d824 */ /* 0x000fcc00078e0a08 */
[----:B------:R-:W-:Y:S01]  /*17f70*/  @!P3 IMAD.IADD R34, R34, 0x1, -R8 ;  /* 0x000000012222b824 */ /* 0x000fe200078e0a08 */
[----:B------:R-:W-:Y:S01]  /*17f80*/  ISETP.GE.AND P3, PT, R25, RZ, PT ;  /* 0x000000ff1900720c */ /* 0x000fe20003f66270 */
[----:B------:R-:W-:-:S05]  /*17f90*/  @!P1 IMAD.MOV R32, RZ, RZ, -R32 ;  /* 0x000000ffff209224 */ /* 0x000fca00078e0a20 */
[----:B------:R-:W-:Y:S01]  /*17fa0*/  SEL R32, R11, R32, !P4 ;  /* 0x000000200b207207 */ /* 0x000fe20006000000 */
[----:B------:R-:W-:-:S04]  /*17fb0*/  @!P6 IMAD.IADD R35, R35, 0x1, -R8 ;  /* 0x000000012323e824 */ /* 0x000fc800078e0a08 */
[----:B0-----:R-:W-:Y:S02]  /*17fc0*/  IMAD R32, R32, UR5, RZ ;  /* 0x0000000520207c24 */ /* 0x001fe4000f8e02ff */
[----:B------:R-:W-:Y:S01]  /*17fd0*/  @!P3 IMAD.MOV R33, RZ, RZ, -R33 ;  /* 0x000000ffff21b224 */ /* 0x000fe200078e0a21 */
[----:B---3--:R-:W-:Y:S01]  /*17fe0*/  ISETP.GE.AND P3, PT, R10, RZ, PT ;  /* 0x000000ff0a00720c */ /* 0x008fe20003f66270 */
[----:B------:R-:W0:Y:S01]  /*17ff0*/  LDCU UR5, c[0x0][0x3b0] ;  /* 0x00007600ff0577ac */ /* 0x000e220008000800 */
[----:B------:R-:W3:Y:S01]  /*18000*/  LDL R10, [R1+0xfac] ;  /* 0x000fac00010a7983 */ /* 0x000ee20000100800 */
[----:B------:R-:W-:-:S03]  /*18010*/  PRMT R13, RZ, 0x7610, R13 ;  /* 0x00007610ff0d7816 */ /* 0x000fc6000000000d */
[----:B--2---:R1:W-:Y:S02]  /*18020*/  STL [R1+0xe9c], R16 ;  /* 0x000e9c1001007387 */ /* 0x0043e40000100800 */
[----:B-1----:R-:W-:-:S04]  /*18030*/  IADD3 R16, P6, PT, R32, R7, RZ ;  /* 0x0000000720107210 */ /* 0x002fc80007fde0ff */
[----:B------:R-:W-:Y:S01]  /*18040*/  LEA.HI.X.SX32 R22, R32, R6, 0x1, P6 ;  /* 0x0000000620167211 */ /* 0x000fe200030f0eff */
[----:B------:R-:W-:Y:S04]  /*18050*/  STL [R1+0x348], R16 ;  /* 0x0003481001007387 */ /* 0x000fe80000100800 */
[----:B------:R1:W-:Y:S01]  /*18060*/  STL [R1+0x344], R22 ;  /* 0x0003441601007387 */ /* 0x0003e20000100800 */
[----:B------:R-:W-:Y:S02]  /*18070*/  @P0 IMAD.MOV.U32 R23, RZ, RZ, R22 ;  /* 0x000000ffff170224 */ /* 0x000fe400078e0016 */
[----:B-1----:R-:W-:-:S05]  /*18080*/  @P0 IMAD.MOV.U32 R22, RZ, RZ, R16 ;  /* 0x000000ffff160224 */ /* 0x002fca00078e0010 */
[----:B------:R1:W2:Y:S01]  /*18090*/  @P0 LDG.E.U8 R13, desc[UR18][R22.64] ;  /* 0x00000012160d0981 */ /* 0x0002a2000c1e1100 */
[----:B------:R-:W-:Y:S02]  /*180a0*/  ISETP.GT.U32.AND P1, PT, R8, R34, PT ;  /* 0x000000220800720c */ /* 0x000fe40003f24070 */
[----:B------:R-:W-:-:S05]  /*180b0*/  SEL R33, R11, R33, !P4 ;  /* 0x000000210b217207 */ /* 0x000fca0006000000 */
[----:B------:R-:W-:Y:S01]  /*180c0*/  IMAD R33, R33, UR4, RZ ;  /* 0x0000000421217c24 */ /* 0x000fe2000f8e02ff */
[----:B------:R-:W-:Y:S01]  /*180d0*/  PRMT R14, RZ, 0x7610, R14 ;  /* 0x00007610ff0e7816 */ /* 0x000fe2000000000e */
[----:B------:R-:W4:Y:S04]  /*180e0*/  LDCU UR4, c[0x0][0x3b0] ;  /* 0x00007600ff0477ac */ /* 0x000f280008000800 */
[----:B------:R-:W-:Y:S01]  /*180f0*/  @!P1 IMAD.IADD R34, R34, 0x1, -R8 ;  /* 0x0000000122229824 */ /* 0x000fe200078e0a08 */
[----:B------:R-:W-:Y:S02]  /*18100*/  ISETP.GE.AND P1, PT, R15, RZ, PT ;  /* 0x000000ff0f00720c */ /* 0x000fe40003f26270 */
[----:B------:R-:W-:-:S04]  /*18110*/  IADD3 R15, P6, PT, R33, R7, RZ ;  /* 0x00000007210f7210 */ /* 0x000fc80007fde0ff */
[----:B------:R-:W-:Y:S01]  /*18120*/  LEA.HI.X.SX32 R16, R33, R6, 0x1, P6 ;  /* 0x0000000621107211 */ /* 0x000fe200030f0eff */
[----:B-1----:R-:W-:-:S04]  /*18130*/  @P0 IMAD.MOV.U32 R22, RZ, RZ, R15 ;  /* 0x000000ffff160224 */ /* 0x002fc800078e000f */
[----:B------:R-:W-:-:S05]  /*18140*/  @P0 IMAD.MOV.U32 R23, RZ, RZ, R16 ;  /* 0x000000ffff170224 */ /* 0x000fca00078e0010 */
[----:B------:R1:W3:Y:S01]  /*18150*/  @P0 LDG.E.U8 R14, desc[UR18][R22.64] ;  /* 0x00000012160e0981 */ /* 0x0002e2000c1e1100 */
[----:B------:R-:W-:-:S13]  /*18160*/  ISETP.GT.U32.AND P5, PT, R8, R36, PT ;  /* 0x000000240800720c */ /* 0x000fda0003fa4070 */
[----:B------:R-:W-:Y:S01]  /*18170*/  @!P5 IMAD.IADD R36, R36, 0x1, -R8 ;  /* 0x000000012424d824 */ /* 0x000fe200078e0a08 */
[----:B--2---:R2:W-:Y:S04]  /*18180*/  STL [R1+0xe98], R13 ;  /* 0x000e980d01007387 */ /* 0x0045e80000100800 */
[----:B--2---:R-:W2:Y:S04]  /*18190*/  LDL.LU R13, [R1+0x4] ;  /* 0x00000400010d7983 */ /* 0x004ea80000300800 */
[----:B------:R0:W-:Y:S04]  /*181a0*/  STL [R1+0x350], R15 ;  /* 0x0003500f01007387 */ /* 0x0001e80000100800 */
[----:B------:R-:W-:Y:S04]  /*181b0*/  STL [R1+0x34c], R16 ;  /* 0x00034c1001007387 */ /* 0x000fe80000100800 */
[----:B------:R-:W2:Y:S01]  /*181c0*/  LDL R25, [R1+0xfb8] ;  /* 0x000fb80001197983 */ /* 0x000ea20000100800 */
[C---:B------:R-:W-:Y:S01]  /*181d0*/  ISETP.GT.U32.AND P5, PT, R8.reuse, R36, PT ;  /* 0x000000240800720c */ /* 0x040fe20003fa4070 */
[----:B------:R-:W-:Y:S01]  /*181e0*/  @!P3 IMAD.MOV R34, RZ, RZ, -R34 ;  /* 0x000000ffff22b224 */ /* 0x000fe200078e0a22 */
[----:B------:R-:W-:Y:S01]  /*181f0*/  ISETP.GT.U32.AND P6, PT, R8, R24, PT ;  /* 0x000000180800720c */ /* 0x000fe20003fc4070 */
[----:B0-----:R-:W2:Y:S10]  /*18200*/  LDL R15, [R1+0xfb4] ;  /* 0x000fb400010f7983 */ /* 0x001eb40000100800 */
[----:B------:R-:W-:Y:S01]  /*18210*/  @!P5 IMAD.IADD R36, R36, 0x1, -R8 ;  /* 0x000000012424d824 */ /* 0x000fe200078e0a08 */
[----:B------:R-:W-:-:S02]  /*18220*/  ISETP.GT.U32.AND P5, PT, R8, R93, PT ;  /* 0x0000005d0800720c */ /* 0x000fc40003fa4070 */
[----:B------:R-:W-:Y:S01]  /*18230*/  ISETP.GT.U32.AND P3, PT, R8, R35, PT ;  /* 0x000000230800720c */ /* 0x000fe20003f64070 */
[----:B------:R-:W-:Y:S01]  /*18240*/  @!P1 IMAD.MOV R36, RZ, RZ, -R36 ;  /* 0x000000ffff249224 */ /* 0x000fe200078e0a24 */
[----:B---3--:R-:W-:Y:S02]  /*18250*/  ISETP.GE.AND P1, PT, R10, RZ, PT ;  /* 0x000000ff0a00720c */ /* 0x008fe40003f26270 */
[----:B------:R-:W-:-:S07]  /*18260*/  SEL R34, R11, R34, !P4 ;  /* 0x000000220b227207 */ /* 0x000fce0006000000 */
[----:B------:R-:W-:Y:S01]  /*18270*/  @!P5 IMAD.IADD R93, R93, 0x1, -R8 ;  /* 0x000000015d5dd824 */ /* 0x000fe200078e0a08 */
[----:B------:R-:W-:-:S04]  /*18280*/  SEL R36, R11, R36, !P4 ;  /* 0x000000240b247207 */ /* 0x000fc80006000000 */
[----:B------:R-:W-:Y:S01]  /*18290*/  ISETP.GT.U32.AND P5, PT, R8, R93, PT ;  /* 0x0000005d0800720c */ /* 0x000fe20003fa4070 */
[----:B------:R-:W-:Y:S02]  /*182a0*/  IMAD R34, R34, UR12, RZ ;  /* 0x0000000c22227c24 */ /* 0x000fe4000f8e02ff */
[----:B------:R-:W-:Y:S01]  /*182b0*/  @!P6 IMAD.IADD R24, R24, 0x1, -R8 ;  /* 0x000000011818e824 */ /* 0x000fe200078e0a08 */
[----:B------:R-:W-:Y:S01]  /*182c0*/  PRMT R12, RZ, 0x7610, R12 ;  /* 0x00007610ff0c7816 */ /* 0x000fe2000000000c */
[--C-:B------:R-:W-:Y:S02]  /*182d0*/  @!P3 IMAD.IADD R35, R35, 0x1, -R8.reuse ;  /* 0x000000012323b824 */ /* 0x100fe400078e0a08 */
[----:B----4-:R-:W-:Y:S01]  /*182e0*/  IMAD R36, R36, UR4, RZ ;  /* 0x0000000424247c24 */ /* 0x010fe2000f8e02ff */
[-C--:B-1----:R-:W-:Y:S01]  /*182f0*/  IADD3 R22, P6, PT, R34, R7.reuse, RZ ;  /* 0x0000000722167210 */ /* 0x082fe20007fde0ff */
[----:B------:R-:W-:Y:S01]  /*18300*/  @!P1 IMAD.MOV R35, RZ, RZ, -R35 ;  /* 0x000000ffff239224 */ /* 0x000fe200078e0a23 */
[----:B------:R0:W-:Y:S03]  /*18310*/  STL [R1+0xe94], R14 ;  /* 0x000e940e01007387 */ /* 0x0001e60000100800 */
[----:B------:R-:W-:Y:S01]  /*18320*/  @!P5 IMAD.IADD R93, R93, 0x1, -R8 ;  /* 0x000000015d5dd824 */ /* 0x000fe200078e0a08 */
[----:B------:R-:W-:Y:S01]  /*18330*/  IADD3 R10, P1, PT, R36, R7, RZ ;  /* 0x00000007240a7210 */ /* 0x000fe20007f3e0ff */
[----:B------:R-:W1:Y:S01]  /*18340*/  LDCU UR4, c[0x0][0x3b0] ;  /* 0x00007600ff0477ac */ /* 0x000e620008000800 */
[----:B------:R-:W-:-:S02]  /*18350*/  LEA.HI.X.SX32 R23, R34, R6, 0x1, P6 ;  /* 0x0000000622177211 */ /* 0x000fc400030f0eff */
[----:B------:R-:W-:Y:S01]  /*18360*/  PRMT R20, RZ, 0x7610, R20 ;  /* 0x00007610ff147816 */ /* 0x000fe20000000014 */
[----:B------:R-:W3:Y:S01]  /*18370*/  LDCU UR12, c[0x0][0x3b0] ;  /* 0x00007600ff0c77ac */ /* 0x000ee20008000800 */
[----:B0-----:R-:W4:Y:S04]  /*18380*/  LDL.LU R14, [R1+0x8] ;  /* 0x00000800010e7983 */ /* 0x001f280000300800 */
[----:B------:R-:W3:Y:S04]  /*18390*/  LDL.LU R16, [R1+0xc] ;  /* 0x00000c0001107983 */ /* 0x000ee80000300800 */
[----:B------:R0:W-:Y:S04]  /*183a0*/  STL [R1+0x358], R22 ;  /* 0x0003581601007387 */ /* 0x0001e80000100800 */
[----:B------:R-:W-:Y:S04]  /*183b0*/  STL [R1+0x360], R10 ;  /* 0x0003600a01007387 */ /* 0x000fe80000100800 */
[----:B------:R0:W-:Y:S04]  /*183c0*/  STL [R1+0x354], R23 ;  /* 0x0003541701007387 */ /* 0x0001e80000100800 */
[----:B------:R0:W3:Y:S02]  /*183d0*/  @P0 LDG.E.U8 R12, desc[UR18][R22.64] ;  /* 0x00000012160c0981 */ /* 0x0000e4000c1e1100 */
[----:B0-----:R-:W-:Y:S01]  /*183e0*/  @P0 IMAD.MOV.U32 R22, RZ, RZ, R10 ;  /* 0x000000ffff160224 */ /* 0x001fe200078e000a */
[----:B--2---:R-:W-:-:S02]  /*183f0*/  ISETP.GE.AND P5, PT, R25, RZ, PT ;  /* 0x000000ff1900720c */ /* 0x004fc40003fa6270 */
[----:B------:R-:W-:-:S05]  /*18400*/  LEA.HI.X.SX32 R25, R36, R6, 0x1, P1 ;  /* 0x0000000624197211 */ /* 0x000fca00008f0eff */
[----:B------:R-:W-:-:S05]  /*18410*/  @P0 IMAD.MOV.U32 R23, RZ, RZ, R25 ;  /* 0x000000ffff170224 */ /* 0x000fca00078e0019 */
[----:B------:R0:W2:Y:S01]  /*18420*/  @P0 LDG.E.U8 R20, desc[UR18][R22.64] ;  /* 0x0000001216140981 */ /* 0x0000a2000c1e1100 */
[----:B------:R-:W-:Y:S02]  /*18430*/  SEL R35, R11, R35, !P4 ;  /* 0x000000230b237207 */ /* 0x000fe40006000000 */
[----:B------:R-:W-:Y:S01]  /*18440*/  ISETP.GT.U32.AND P3, PT, R8, R24, PT ;  /* 0x000000180800720c */ /* 0x000fe20003f64070 */
[----:B------:R-:W-:Y:S02]  /*18450*/  STL [R1+0x35c], R25 ;  /* 0x00035c1901007387 */ /* 0x000fe40000100800 */
[----:B------:R-:W-:Y:S01]  /*18460*/  IMAD R35, R35, UR5, RZ ;  /* 0x0000000523237c24 */ /* 0x000fe2000f8e02ff */
[----:B------:R-:W-:Y:S01]  /*18470*/  ISETP.GE.AND P6, PT, R15, RZ, PT ;  /* 0x000000ff0f00720c */ /* 0x000fe20003fc6270 */
[----:B------:R-:W-:Y:S01]  /*18480*/  @!P5 IMAD.MOV R93, RZ, RZ, -R93 ;  /* 0x000000ffff5dd224 */ /* 0x000fe200078e0a5d */
[----:B------:R-:W-:Y:S01]  /*18490*/  PRMT R17, RZ, 0x7610, R17 ;  /* 0x00007610ff117816 */ /* 0x000fe20000000011 */
[----:B------:R-:W1:Y:S06]  /*184a0*/  LDCU UR5, c[0x0][0x3b0] ;  /* 0x00007600ff0577ac */ /* 0x000e6c0008000800 */
[----:B------:R-:W-:-:S04]  /*184b0*/  @!P3 IMAD.IADD R24, R24, 0x1, -R8 ;  /* 0x000000011818b824 */ /* 0x000fc800078e0a08 */
[----:B0-----:R-:W-:Y:S01]  /*184c0*/  IMAD.MOV.U32 R22, RZ, RZ, R24 ;  /* 0x000000ffff167224 */ /* 0x001fe200078e0018 */
[----:B---3--:R0:W-:Y:S04]  /*184d0*/  STL [R1+0xe90], R12 ;  /* 0x000e900c01007387 */ /* 0x0081e80000100800 */
[----:B0-----:R-:W3:Y:S04]  /*184e0*/  LDL.LU R12, [R1+0x141c] ;  /* 0x00141c00010c7983 */ /* 0x001ee80000300800 */
[----:B------:R-:W3:Y:S04]  /*184f0*/  LDL R10, [R1+0xfc0] ;  /* 0x000fc000010a7983 */ /* 0x000ee80000100800 */
[----:B------:R-:W3:Y:S04]  /*18500*/  LDL.LU R15, [R1+0x10] ;  /* 0x00001000010f7983 */ /* 0x000ee80000300800 */
[----:B--2---:R0:W-:Y:S02]  /*18510*/  STL [R1+0xe8c], R20 ;  /* 0x000e8c1401007387 */ /* 0x0041e40000100800 */
[----:B0-----:R-:W-:-:S04]  /*18520*/  IADD3 R20, P5, PT, R35, R7, RZ ;  /* 0x0000000723147210 */ /* 0x001fc80007fbe0ff */
[----:B------:R-:W-:Y:S01]  /*18530*/  LEA.HI.X.SX32 R23, R35, R6, 0x1, P5 ;  /* 0x0000000623177211 */ /* 0x000fe200028f0eff */
[----:B------:R-:W-:-:S04]  /*18540*/  @P0 IMAD.MOV.U32 R24, RZ, RZ, R20 ;  /* 0x000000ffff180224 */ /* 0x000fc800078e0014 */
[----:B------:R-:W-:-:S05]  /*18550*/  @P0 IMAD.MOV.U32 R25, RZ, RZ, R23 ;  /* 0x000000ffff190224 */ /* 0x000fca00078e0017 */
[----:B------:R1:W2:Y:S01]  /*18560*/  @P0 LDG.E.U8 R17, desc[UR18][R24.64] ;  /* 0x0000001218110981 */ /* 0x0002a2000c1e1100 */
[----:B------:R-:W-:Y:S02]  /*18570*/  SEL R93, R11, R93, !P4 ;  /* 0x0000005d0b5d7207 */ /* 0x000fe40006000000 */
[----:B----4-:R-:W-:Y:S01]  /*18580*/  ISETP.GT.U32.AND P3, PT, R8, R14, PT ;  /* 0x0000000e0800720c */ /* 0x010fe20003f64070 */
[----:B------:R-:W-:Y:S02]  /*18590*/  @!P6 IMAD.MOV R22, RZ, RZ, -R22 ;  /* 0x000000ffff16e224 */ /* 0x000fe400078e0a16 */
[----:B------:R-:W-:Y:S01]  /*185a0*/  IMAD R93, R93, UR13, RZ ;  /* 0x0000000d5d5d7c24 */ /* 0x000fe2000f8e02ff */
[----:B------:R0:W-:Y:S01]  /*185b0*/  STL [R1+0x380], R20 ;  /* 0x0003801401007387 */ /* 0x0001e20000100800 */
[----:B------:R-:W-:Y:S01]  /*185c0*/  PRMT R19, RZ, 0x7610, R19 ;  /* 0x00007610ff137816 */ /* 0x000fe20000000013 */
[----:B------:R-:W4:Y:S02]  /*185d0*/  LDCU UR13, c[0x0][0x3b0] ;  /* 0x00007600ff0d77ac */ /* 0x000f240008000800 */
[----:B------:R1:W-:Y:S01]  /*185e0*/  STL [R1+0x37c], R23 ;  /* 0x00037c1701007387 */ /* 0x0003e20000100800 */
[----:B------:R-:W-:-:S04]  /*185f0*/  SEL R22, R11, R22, !P4 ;  /* 0x000000160b167207 */ /* 0x000fc80006000000 */
[----:B------:R-:W-:Y:S01]  /*18600*/  @!P3 IMAD.IADD R14, R14, 0x1, -R8 ;  /* 0x000000010e0eb824 */ /* 0x000fe200078e0a08 */
[----:B0-----:R-:W4:Y:S01]  /*18610*/  LDL R20, [R1+0xfbc] ;  /* 0x000fbc0001147983 */ /* 0x001f220000100800 */
[C---:B-1----:R-:W-:Y:S01]  /*18620*/  IADD3 R23, P6, PT, R93.reuse, R7, RZ ;  /* 0x000000075d177210 */ /* 0x042fe20007fde0ff */
[----:B------:R-:W-:Y:S01]  /*18630*/  IMAD R24, R22, UR4, RZ ;  /* 0x0000000416187c24 */ /* 0x000fe2000f8e02ff */
[----:B------:R-:W-:Y:S01]  /*18640*/  ISETP.GT.U32.AND P1, PT, R8, R13, PT ;  /* 0x0000000d0800720c */ /* 0x000fe20003f24070 */
[----:B------:R-:W0:Y:S01]  /*18650*/  LDCU UR4, c[0x0][0x3b0] ;  /* 0x00007600ff0477ac */ /* 0x000e220008000800 */
[----:B------:R-:W-:Y:S01]  /*18660*/  LEA.HI.X.SX32 R25, R93, R6, 0x1, P6 ;  /* 0x000000065d197211 */ /* 0x000fe200030f0eff */
[----:B------:R-:W-:Y:S01]  /*18670*/  @P0 IMAD.MOV.U32 R22, RZ, RZ, R23 ;  /* 0x000000ffff160224 */ /* 0x000fe200078e0017 */
[----:B---3--:R-:W-:Y:S01]  /*18680*/  ISETP.GE.AND P3, PT, R10, RZ, PT ;  /* 0x000000ff0a00720c */ /* 0x008fe20003f66270 */
[----:B--2---:R1:W-:Y:S04]  /*18690*/  STL [R1+0xe88], R17 ;  /* 0x000e881101007387 */ /* 0x0043e80000100800 */
[----:B-1----:R-:W2:Y:S04]  /*186a0*/  LDL.LU R17, [R1+0x18] ;  /* 0x0000180001117983 */ /* 0x002ea80000300800 */
[----:B------:R-:W3:Y:S04]  /*186b0*/  LDL.LU R10, [R1+0x14] ;  /* 0x00001400010a7983 */ /* 0x000ee80000300800 */
[----:B------:R1:W-:Y:S02]  /*186c0*/  STL [R1+0x388], R23 ;  /* 0x0003881701007387 */ /* 0x0003e40000100800 */
[----:B-1----:R-:W-:-:S05]  /*186d0*/  @P0 IMAD.MOV.U32 R23, RZ, RZ, R25 ;  /* 0x000000ffff170224 */ /* 0x002fca00078e0019 */
[----:B------:R1:W2:Y:S01]  /*186e0*/  @P0 LDG.E.U8 R19, desc[UR18][R22.64] ;  /* 0x0000001216130981 */ /* 0x0002a2000c1e1100 */
[----:B------:R-:W-:-:S05]  /*186f0*/  @!P1 IMAD.IADD R13, R13, 0x1, -R8 ;  /* 0x000000010d0d9824 */ /* 0x000fca00078e0a08 */
[----:B------:R-:W-:Y:S01]  /*18700*/  ISETP.GT.U32.AND P1, PT, R8, R13, PT ;  /* 0x0000000d0800720c */ /* 0x000fe20003f24070 */
[----:B------:R0:W-:Y:S01]  /*18710*/  STL [R1+0x384], R25 ;  /* 0x0003841901007387 */ /* 0x0001e20000100800 */
[----:B------:R-:W-:-:S03]  /*18720*/  PRMT R12, RZ, 0x7610, R12 ;  /* 0x00007610ff0c7816 */ /* 0x000fc6000000000c */
[----:B0-----:R-:W3:Y:S08]  /*18730*/  LDL R25, [R1+0xffc] ;  /* 0x000ffc0001197983 */ /* 0x001ef00000100800 */
[----:B------:R-:W-:-:S04]  /*18740*/  @!P1 IMAD.IADD R13, R13, 0x1, -R8 ;  /* 0x000000010d0d9824 */ /* 0x000fc800078e0a08 */
[----:B-1----:R-:W-:Y:S01]  /*18750*/  IMAD.MOV.U32 R22, RZ, RZ, R13 ;  /* 0x000000ffff167224 */ /* 0x002fe200078e000d */
[----:B------:R-:W-:-:S03]  /*18760*/  IADD3 R13, P1, PT, R24, R7, RZ ;  /* 0x00000007180d7210 */ /* 0x000fc60007f3e0ff */
[----:B------:R-:W-:Y:S02]  /*18770*/  @!P3 IMAD.MOV R22, RZ, RZ, -R22 ;  /* 0x000000ffff16b224 */ /* 0x000fe400078e0a16 */
[----:B------:R-:W-:Y:S04]  /*18780*/  STL [R1+0x390], R13 ;  /* 0x0003900d01007387 */ /* 0x000fe80000100800 */
[----:B--2---:R0:W-:Y:S02]  /*18790*/  STL [R1+0xe84], R19 ;  /* 0x000e841301007387 */ /* 0x0041e40000100800 */
[----:B0-----:R-:W-:Y:S02]  /*187a0*/  LEA.HI.X.SX32 R19, R24, R6, 0x1, P1 ;  /* 0x0000000618137211 */ /* 0x001fe400008f0eff */
[----:B------:R-:W-:Y:S01]  /*187b0*/  SEL R24, R11, R22, !P4 ;  /* 0x000000160b187207 */ /* 0x000fe20006000000 */
[----:B------:R-:W-:-:S02]  /*187c0*/  @P0 IMAD.MOV.U32 R22, RZ, RZ, R13 ;  /* 0x000000ffff160224 */ /* 0x000fc400078e000d */
[----:B------:R-:W-:-:S05]  /*187d0*/  @P0 IMAD.MOV.U32 R23, RZ, RZ, R19 ;  /* 0x000000ffff170224 */ /* 0x000fca00078e0013 */
[----:B------:R0:W2:Y:S01]  /*187e0*/  @P0 LDG.E.U8 R12, desc[UR18][R22.64] ;  /* 0x00000012160c0981 */ /* 0x0000a2000c1e1100 */
[----:B------:R-:W-:-:S13]  /*187f0*/  ISETP.GT.U32.AND P5, PT, R8, R16, PT ;  /* 0x000000100800720c */ /* 0x000fda0003fa4070 */
[----:B------:R-:W-:Y:S01]  /*18800*/  @!P5 IMAD.IADD R16, R16, 0x1, -R8 ;  /* 0x000000011010d824 */ /* 0x000fe200078e0a08 */
[----:B------:R-:W-:-:S04]  /*18810*/  ISETP.GT.U32.AND P5, PT, R8, R14, PT ;  /* 0x0000000e0800720c */ /* 0x000fc80003fa4070 */
[----:B------:R-:W-:Y:S01]  /*18820*/  ISETP.GT.U32.AND P6, PT, R8, R16, PT ;  /* 0x000000100800720c */ /* 0x000fe20003fc4070 */
[----:B------:R-:W-:Y:S01]  /*18830*/  IMAD R24, R24, UR5, RZ ;  /* 0x0000000518187c24 */ /* 0x000fe2000f8e02ff */
[----:B------:R-:W-:Y:S01]  /*18840*/  ISETP.GT.U32.AND P3, PT, R8, R15, PT ;  /* 0x0000000f0800720c */ /* 0x000fe20003f64070 */
[----:B------:R1:W-:Y:S01]  /*18850*/  STL [R1+0x38c], R19 ;  /* 0x00038c1301007387 */ /* 0x0003e20000100800 */
[----:B----4-:R-:W-:Y:S01]  /*18860*/  ISETP.GE.AND P1, PT, R20, RZ, PT ;  /* 0x000000ff1400720c */ /* 0x010fe20003f26270 */
[----:B------:R-:W4:Y:S02]  /*18870*/  LDCU UR5, c[0x0][0x3b0] ;  /* 0x00007600ff0577ac */ /* 0x000f240008000800 */
[----:B------:R-:W4:Y:S02]  /*18880*/  LDL R13, [R1+0x1064] ;  /* 0x00106400010d7983 */ /* 0x000f240000100800 */
[--C-:B------:R-:W-:Y:S02]  /*18890*/  @!P5 IMAD.IADD R14, R14, 0x1, -R8.reuse ;  /* 0x000000010e0ed824 */ /* 0x100fe400078e0a08 */
[----:B-1----:R-:W4:Y:S02]  /*188a0*/  LDL R19, [R1+0x105c] ;  /* 0x00105c0001137983 */ /* 0x002f240000100800 */
[----:B------:R-:W-:-:S02]  /*188b0*/  @!P6 IMAD.IADD R16, R16, 0x1, -R8 ;  /* 0x000000011010e824 */ /* 0x000fc400078e0a08 */
[----:B------:R-:W4:Y:S01]  /*188c0*/  LDL.LU R20, [R1+0x1c] ;  /* 0x00001c0001147983 */ /* 0x000f220000300800 */
[----:B0-----:R-:W-:Y:S02]  /*188d0*/  IMAD.MOV.U32 R23, RZ, RZ, R14 ;  /* 0x000000ffff177224 */ /* 0x001fe400078e000e */
[----:B------:R-:W-:Y:S01]  /*188e0*/  @!P3 IMAD.IADD R15, R15, 0x1, -R8 ;  /* 0x000000010f0fb824 */ /* 0x000fe200078e0a08 */
[----:B---3--:R-:W-:Y:S02]  /*188f0*/  ISETP.GE.AND P3, PT, R25, RZ, PT ;  /* 0x000000ff1900720c */ /* 0x008fe40003f66270 */
[----:B------:R-:W-:Y:S01]  /*18900*/  PRMT R22, RZ, 0x7610, R22 ;  /* 0x00007610ff167816 */ /* 0x000fe20000000016 */
[----:B--2---:R0:W-:Y:S04]  /*18910*/  STL [R1+0xe80], R12 ;  /* 0x000e800c01007387 */ /* 0x0041e80000100800 */
[----:B------:R-:W2:Y:S01]  /*18920*/  LDL.LU R14, [R1+0x1418] ;  /* 0x00141800010e7983 */ /* 0x000ea20000300800 */
[----:B0-----:R-:W-:-:S04]  /*18930*/  IADD3 R12, P6, PT, R24, R7, RZ ;  /* 0x00000007180c7210 */ /* 0x001fc80007fde0ff */
[----:B------:R-:W-:Y:S01]  /*18940*/  LEA.HI.X.SX32 R24, R24, R6, 0x1, P6 ;  /* 0x0000000618187211 */ /* 0x000fe200030f0eff */
[----:B------:R-:W-:Y:S04]  /*18950*/  STL [R1+0x398], R12 ;  /* 0x0003980c01007387 */ /* 0x000fe80000100800 */
[----:B------:R0:W-:Y:S01]  /*18960*/  STL [R1+0x394], R24 ;  /* 0x0003941801007387 */ /* 0x0001e20000100800 */
[----:B------:R-:W-:Y:S02]  /*18970*/  @P0 IMAD.MOV.U32 R25, RZ, RZ, R24 ;  /* 0x000000ffff190224 */ /* 0x000fe400078e0018 */
[----:B0-----:R-:W-:Y:S01]  /*18980*/  @P0 IMAD.MOV.U32 R24, RZ, RZ, R12 ;  /* 0x000000ffff180224 */ /* 0x001fe200078e000c */
[C---:B------:R-:W-:Y:S01]  /*18990*/  ISETP.GT.U32.AND P6, PT, R8.reuse, R10, PT ;  /* 0x0000000a0800720c */ /* 0x040fe20003fc4070 */
[----:B------:R-:W-:Y:S01]  /*189a0*/  @!P1 IMAD.MOV R23, RZ, RZ, -R23 ;  /* 0x000000ffff179224 */ /* 0x000fe200078e0a17 */
[----:B------:R-:W3:Y:S04]  /*189b0*/  LDL.LU R12, [R1+0x20] ;  /* 0x00002000010c7983 */ /* 0x000ee80000300800 */
[----:B------:R0:W3:Y:S01]  /*189c0*/  @P0 LDG.E.U8 R22, desc[UR18][R24.64] ;  /* 0x0000001218160981 */ /* 0x0000e2000c1e1100 */
[----:B------:R-:W-:-:S02]  /*189d0*/  ISETP.GT.U32.AND P1, PT, R8, R15, PT ;  /* 0x0000000f0800720c */ /* 0x000fc40003f24070 */
[----:B------:R-:W-:-:S05]  /*189e0*/  SEL R23, R11, R23, !P4 ;  /* 0x000000170b177207 */ /* 0x000fca0006000000 */
[----:B0-----:R-:W-:Y:S01]  /*189f0*/  IMAD R24, R23, UR4, RZ ;  /* 0x0000000417187c24 */ /* 0x001fe2000f8e02ff */
[----:B------:R-:W-:Y:S01]  /*18a00*/  ISETP.GT.U32.AND P5, PT, R8, R17, PT ;  /* 0x000000110800720c */ /* 0x000fe20003fa4070 */
[----:B------:R-:W-:Y:S01]  /*18a10*/  @!P6 IMAD.IADD R10, R10, 0x1, -R8 ;  /* 0x000000010a0ae824 */ /* 0x000fe200078e0a08 */
[----:B------:R-:W-:-:S03]  /*18a20*/  PRMT R0, RZ, 0x7610, R0 ;  /* 0x00007610ff007816 */ /* 0x000fc60000000000 */
[----:B------:R-:W-:Y:S01]  /*18a30*/  @!P1 IMAD.IADD R15, R15, 0x1, -R8 ;  /* 0x000000010f0f9824 */ /* 0x000fe200078e0a08 */
[----:B----4-:R-:W-:Y:S01]  /*18a40*/  ISETP.GE.AND P1, PT, R19, RZ, PT ;  /* 0x000000ff1300720c */ /* 0x010fe20003f26270 */
[----:B------:R-:W0:Y:S01]  /*18a50*/  LDCU UR4, c[0x0][0x3b0] ;  /* 0x00007600ff0477ac */ /* 0x000e220008000800 */
[----:B--2---:R-:W-:Y:S01]  /*18a60*/  PRMT R14, RZ, 0x7610, R14 ;  /* 0x00007610ff0e7816 */ /* 0x004fe2000000000e */
[----:B---3--:R1:W-:Y:S02]  /*18a70*/  STL [R1+0xe7c], R22 ;  /* 0x000e7c1601007387 */ /* 0x0083e40000100800 */
[----:B-1----:R-:W-:Y:S01]  /*18a80*/  IMAD.MOV.U32 R22, RZ, RZ, R16 ;  /* 0x000000ffff167224 */ /* 0x002fe200078e0010 */
[----:B------:R-:W-:-:S04]  /*18a90*/  IADD3 R16, P6, PT, R24, R7, RZ ;  /* 0x0000000718107210 */ /* 0x000fc80007fde0ff */
[----:B------:R-:W-:Y:S01]  /*18aa0*/  LEA.HI.X.SX32 R19, R24, R6, 0x1, P6 ;  /* 0x0000000618137211 */ /* 0x000fe200030f0eff */
[----:B------:R-:W-:-:S04]  /*18ab0*/  @P0 IMAD.MOV.U32 R24, RZ, RZ, R16 ;  /* 0x000000ffff180224 */ /* 0x000fc800078e0010 */
[----:B------:R-:W-:-:S05]  /*18ac0*/  @P0 IMAD.MOV.U32 R25, RZ, RZ, R19 ;  /* 0x000000ffff190224 */ /* 0x000fca00078e0013 */
[----:B------:R1:W2:Y:S01]  /*18ad0*/  @P0 LDG.E.U8 R14, desc[UR18][R24.64] ;  /* 0x00000012180e0981 */ /* 0x0002a2000c1e1100 */
[----:B------:R-:W-:-:S05]  /*18ae0*/  @!P3 IMAD.MOV R22, RZ, RZ, -R22 ;  /* 0x000000ffff16b224 */ /* 0x000fca00078e0a16 */
[----:B------:R-:W-:Y:S01]  /*18af0*/  SEL R22, R11, R22, !P4 ;  /* 0x000000160b167207 */ /* 0x000fe20006000000 */
[----:B------:R-:W-:-:S04]  /*18b00*/  @!P5 IMAD.IADD R17, R17, 0x1, -R8 ;  /* 0x000000011111d824 */ /* 0x000fc800078e0a08 */
[----:B------:R-:W-:Y:S01]  /*18b10*/  IMAD R22, R22, UR5, RZ ;  /* 0x0000000516167c24 */ /* 0x000fe2000f8e02ff */
[----:B------:R-:W-:Y:S01]  /*18b20*/  ISETP.GT.U32.AND P5, PT, R8, R17, PT ;  /* 0x000000110800720c */ /* 0x000fe20003fa4070 */
[----:B------:R-:W-:Y:S01]  /*18b30*/  IMAD.MOV.U32 R23, RZ, RZ, R15 ;  /* 0x000000ffff177224 */ /* 0x000fe200078e000f */
[----:B------:R-:W-:Y:S01]  /*18b40*/  ISETP.GE.AND P3, PT, R13, RZ, PT ;  /* 0x000000ff0d00720c */ /* 0x000fe20003f66270 */
[----:B------:R-:W3:Y:S01]  /*18b50*/  LDCU UR5, c[0x0][0x3b0] ;  /* 0x00007600ff0577ac */ /* 0x000ee20008000800 */
[C---:B------:R-:W-:Y:S01]  /*18b60*/  IADD3 R15, P6, PT, R22.reuse, R7, RZ ;  /* 0x00000007160f7210 */ /* 0x040fe20007fde0ff */
[----:B------:R-:W4:Y:S04]  /*18b70*/  LDL R13, [R1+0x10a4] ;  /* 0x0010a400010d7983 */ /* 0x000f280000100800 */
[----:B------:R0:W-:Y:S01]  /*18b80*/  STL [R1+0x3a0], R16 ;  /* 0x0003a01001007387 */ /* 0x0001e20000100800 */
[----:B-1----:R-:W-:Y:S01]  /*18b90*/  @P0 IMAD.MOV.U32 R24, RZ, RZ, R15 ;  /* 0x000000ffff180224 */ /* 0x002fe200078e000f */
[----:B0-----:R-:W-:-:S02]  /*18ba0*/  LEA.HI.X.SX32 R16, R22, R6, 0x1, P6 ;  /* 0x0000000616107211 */ /* 0x001fc400030f0eff */
[----:B------:R-:W-:-:S03]  /*18bb0*/  @!P5 IMAD.IADD R17, R17, 0x1, -R8 ;  /* 0x000000011111d824 */ /* 0x000fc600078e0a08 */
[----:B------:R-:W-:Y:S01]  /*18bc0*/  @P0 IMAD.MOV.U32 R25, RZ, RZ, R16 ;  /* 0x000000ffff190224 */ /* 0x000fe200078e0010 */
[----:B------:R-:W-:Y:S01]  /*18bd0*/  STL [R1+0x39c], R19 ;  /* 0x00039c1301007387 */ /* 0x000fe20000100800 */
[----:B------:R-:W-:-:S03]  /*18be0*/  IMAD.MOV.U32 R22, RZ, RZ, R17 ;  /* 0x000000ffff167224 */ /* 0x000fc600078e0011 */
[----:B------:R0:W3:Y:S04]  /*18bf0*/  @P0 LDG.E.U8 R0, desc[UR18][R24.64] ;  /* 0x0000001218000981 */ /* 0x0000e8000c1e1100 */
[----:B--2---:R1:W-:Y:S04]  /*18c00*/  STL [R1+0xe78], R14 ;  /* 0x000e780e01007387 */ /* 0x0043e80000100800 */
[----:B-1----:R-:W2:Y:S04]  /*18c10*/  LDL.LU R14, [R1+0x24] ;  /* 0x00002400010e7983 */ /* 0x002ea80000300800 */
[----:B------:R1:W-:Y:S04]  /*18c20*/  STL [R1+0x3c0], R15 ;  /* 0x0003c00f01007387 */ /* 0x0003e80000100800 */
[----:B------:R0:W-:Y:S04]  /*18c30*/  STL [R1+0x3bc], R16 ;  /* 0x0003bc1001007387 */ /* 0x0001e80000100800 */
[----:B------:R-:W2:Y:S01]  /*18c40*/  LDL R17, [R1+0x10a0] ;  /* 0x0010a00001117983 */ /* 0x000ea20000100800 */
[C---:B------:R-:W-:Y:S01]  /*18c50*/  ISETP.GT.U32.AND P5, PT, R8.reuse, R20, PT ;  /* 0x000000140800720c */ /* 0x040fe20003fa4070 */
[----:B------:R-:W-:Y:S01]  /*18c60*/  @!P3 IMAD.MOV R23, RZ, RZ, -R23 ;  /* 0x000000ffff17b224 */ /* 0x000fe200078e0a17 */
[----:B------:R-:W-:-:S02]  /*18c70*/  ISETP.GT.U32.AND P3, PT, R8, R10, PT ;  /* 0x0000000a0800720c */ /* 0x000fc40003f64070 */
[----:B------:R-:W-:Y:S01]  /*18c80*/  ISETP.GT.U32.AND P6, PT, R8, R12, PT ;  /* 0x0000000c0800720c */ /* 0x000fe20003fc4070 */
[----:B------:R-:W-:Y:S01]  /*18c90*/  @!P1 IMAD.MOV R22, RZ, RZ, -R22 ;  /* 0x000000ffff169224 */ /* 0x000fe200078e0a16 */
[----:B0-----:R-:W-:Y:S01]  /*18ca0*/  SEL R24, R11, R23, !P4 ;  /* 0x000000170b187207 */ /* 0x001fe20006000000 */
[----:B-1----:R-:W2:Y:S01]  /*18cb0*/  LDL R15, [R1+0x1114] ;  /* 0x00111400010f7983 */ /* 0x002ea20000100800 */
[----:B----4-:R-:W-:-:S05]  /*18cc0*/  ISETP.GE.AND P1, PT, R13, RZ, PT ;  /* 0x000000ff0d00720c */ /* 0x010fca0003f26270 */
[--C-:B------:R-:W-:Y:S01]  /*18cd0*/  @!P5 IMAD.IADD R20, R20, 0x1, -R8.reuse ;  /* 0x000000011414d824 */ /* 0x100fe200078e0a08 */
[----:B------:R-:W-:Y:S01]  /*18ce0*/  SEL R23, R11, R22, !P4 ;  /* 0x000000160b177207 */ /* 0x000fe20006000000 */
[----:B------:R-:W-:Y:S01]  /*18cf0*/  IMAD R24, R24, UR12, RZ ;  /* 0x0000000c18187c24 */ /* 0x000fe2000f8e02ff */
[----:B------:R-:W4:Y:S01]  /*18d00*/  LDL.LU R13, [R1+0x28] ;  /* 0x00002800010d7983 */ /* 0x000f220000300800 */
[--C-:B------:R-:W-:Y:S01]  /*18d10*/  @!P3 IMAD.IADD R10, R10, 0x1, -R8.reuse ;  /* 0x000000010a0ab824 */ /* 0x100fe200078e0a08 */
[----:B------:R-:W-:Y:S01]  /*18d20*/  ISETP.GT.U32.AND P5, PT, R8, R20, PT ;  /* 0x000000140800720c */ /* 0x000fe20003fa4070 */
[----:B------:R-:W-:Y:S01]  /*18d30*/  @!P6 IMAD.IADD R12, R12, 0x1, -R8 ;  /* 0x000000010c0ce824 */ /* 0x000fe200078e0a08 */
[-C--:B------:R-:W-:Y:S01]  /*18d40*/  IADD3 R19, P6, PT, R24, R7.reuse, RZ ;  /* 0x0000000718137210 */ /* 0x080fe20007fde0ff */
[----:B------:R-:W-:Y:S01]  /*18d50*/  IMAD.MOV.U32 R22, RZ, RZ, R10 ;  /* 0x000000ffff167224 */ /* 0x000fe200078e000a */
[----:B------:R-:W4:Y:S01]  /*18d60*/  LDL.LU R16, [R1+0x2c] ;  /* 0x00002c0001107983 */ /* 0x000f220000300800 */
[----:B------:R-:W-:Y:S01]  /*18d70*/  IMAD R23, R23, UR4, RZ ;  /* 0x0000000417177c24 */ /* 0x000fe2000f8e02ff */
[----:B------:R-:W-:Y:S01]  /*18d80*/  PRMT R18, RZ, 0x7610, R18 ;  /* 0x00007610ff127816 */ /* 0x000fe20000000012 */
[----:B------:R-:W-:Y:S01]  /*18d90*/  @!P1 IMAD.MOV R22, RZ, RZ, -R22 ;  /* 0x000000ffff169224 */ /* 0x000fe200078e0a16 */
[----:B------:R-:W-:Y:S01]  /*18da0*/  STL [R1+0x3c8], R19 ;  /* 0x0003c81301007387 */ /* 0x000fe20000100800 */
[----:B------:R-:W-:Y:S01]  /*18db0*/  PRMT R25, RZ, 0x7610, R25 ;  /* 0x00007610ff197816 */ /* 0x000fe20000000019 */
[----:B------:R-:W0:Y:S01]  /*18dc0*/  LDCU UR4, c[0x0][0x3b0] ;  /* 0x00007600ff0477ac */ /* 0x000e220008000800 */
[----:B------:R-:W-:Y:S01]  /*18dd0*/  IADD3 R10, P1, PT, R23, R7, RZ ;  /* 0x00000007170a7210 */ /* 0x000fe20007f3e0ff */
[----:B---3--:R1:W-:Y:S01]  /*18de0*/  STL [R1+0xe74], R0 ;  /* 0x000e740001007387 */ /* 0x0083e20000100800 */
[----:B------:R-:W-:Y:S01]  /*18df0*/  @!P5 IMAD.IADD R20, R20, 0x1, -R8 ;  /* 0x000000011414d824 */ /* 0x000fe200078e0a08 */
[----:B------:R-:W3:Y:S01]  /*18e00*/  LDCU UR12, c[0x0][0x3b0] ;  /* 0x00007600ff0c77ac */ /* 0x000ee20008000800 */
[----:B-1----:R-:W-:-:S02]  /*18e10*/  LEA.HI.X.SX32 R0, R24, R6, 0x1, P6 ;  /* 0x0000000618007211 */ /* 0x002fc400030f0eff */
[----:B------:R-:W-:Y:S01]  /*18e20*/  SEL R24, R11, R22, !P4 ;  /* 0x000000160b187207 */ /* 0x000fe20006000000 */
[----:B------:R-:W-:Y:S01]  /*18e30*/  @P0 IMAD.MOV.U32 R22, RZ, RZ, R19 ;  /* 0x000000ffff160224 */ /* 0x000fe200078e0013 */
[----:B--2---:R-:W-:Y:S02]  /*18e40*/  ISETP.GE.AND P5, PT, R17, RZ, PT ;  /* 0x000000ff1100720c */ /* 0x004fe40003fa6270 */
[----:B------:R-:W-:Y:S01]  /*18e50*/  LEA.HI.X.SX32 R17, R23, R6, 0x1, P1 ;  /* 0x0000000617117211 */ /* 0x000fe200008f0eff */
[----:B------:R-:W-:-:S05]  /*18e60*/  @P0 IMAD.MOV.U32 R23, RZ, RZ, R0 ;  /* 0x000000ffff170224 */ /* 0x000fca00078e0000 */
[----:B------:R1:W2:Y:S04]  /*18e70*/  @P0 LDG.E.U8 R18, desc[UR18][R22.64] ;  /* 0x0000001216120981 */ /* 0x0002a8000c1e1100 */
[----:B------:R-:W-:Y:S04]  /*18e80*/  STL [R1+0x3d0], R10 ;  /* 0x0003d00a01007387 */ /* 0x000fe80000100800 */
[----:B------:R0:W-:Y:S01]  /*18e90*/  STL [R1+0x3c4], R0 ;  /* 0x0003c40001007387 */ /* 0x0001e20000100800 */
[----:B-1----:R-:W-:Y:S02]  /*18ea0*/  @P0 IMAD.MOV.U32 R22, RZ, RZ, R10 ;  /* 0x000000ffff160224 */ /* 0x002fe400078e000a */
[----:B------:R-:W-:-:S05]  /*18eb0*/  @P0 IMAD.MOV.U32 R23, RZ, RZ, R17 ;  /* 0x000000ffff170224 */ /* 0x000fca00078e0011 */
[----:B------:R1:W3:Y:S04]  /*18ec0*/  @P0 LDG.E.U8 R25, desc[UR18][R22.64] ;  /* 0x0000001216190981 */ /* 0x0002e8000c1e1100 */
[----:B0-----:R-:W3:Y:S04]  /*18ed0*/  LDL.LU R0, [R1+0x1414] ;  /* 0x0014140001007983 */ /* 0x001ee80000300800 */
[----:B------:R-:W3:Y:S04]  /*18ee0*/  LDL.LU R19, [R1+0x1410] ;  /* 0x0014100001137983 */ /* 0x000ee80000300800 */
[----:B------:R-:W-:Y:S04]  /*18ef0*/  STL [R1+0x3cc], R17 ;  /* 0x0003cc1101007387 */ /* 0x000fe80000100800 */
[----:B--2---:R0:W-:Y:S04]  /*18f00*/  STL [R1+0xe70], R18 ;  /* 0x000e701201007387 */ /* 0x0041e80000100800 */
[----:B0-----:R-:W2:Y:S04]  /*18f10*/  LDL.LU R18, [R1+0x140c] ;  /* 0x00140c0001127983 */ /* 0x001ea80000300800 */
[----:B------:R-:W2:Y:S01]  /*18f20*/  LDL.LU R17, [R1+0x1408] ;  /* 0x0014080001117983 */ /* 0x000ea20000300800 */
[----:B------:R-:W-:Y:S01]  /*18f30*/  ISETP.GT.U32.AND P3, PT, R8, R12, PT ;  /* 0x0000000c0800720c */ /* 0x000fe20003f64070 */
[----:B-1----:R-:W-:Y:S01]  /*18f40*/  IMAD.MOV.U32 R22, RZ, RZ, R20 ;  /* 0x000000ffff167224 */ /* 0x002fe200078e0014 */
[----:B------:R-:W-:Y:S01]  /*18f50*/  ISETP.GE.AND P6, PT, R15, RZ, PT ;  /* 0x000000ff0f00720c */ /* 0x000fe20003fc6270 */
[----:B------:R-:W-:Y:S01]  /*18f60*/  IMAD R24, R24, UR5, RZ ;  /* 0x0000000518187c24 */ /* 0x000fe2000f8e02ff */
[----:B------:R-:W4:Y:S01]  /*18f70*/  LDL R10, [R1+0x1120] ;  /* 0x00112000010a7983 */ /* 0x000f220000100800 */
[----:B------:R-:W-:Y:S01]  /*18f80*/  @!P5 IMAD.MOV R22, RZ, RZ, -R22 ;  /* 0x000000ffff16d224 */ /* 0x000fe200078e0a16 */
[----:B------:R-:W-:Y:S01]  /*18f90*/  ISETP.GT.U32.AND P1, PT, R8, R14, PT ;  /* 0x0000000e0800720c */ /* 0x000fe20003f24070 */
[----:B------:R-:W0:Y:S01]  /*18fa0*/  LDCU UR5, c[0x0][0x3b0] ;  /* 0x00007600ff0577ac */ /* 0x000e220008000800 */
[----:B------:R-:W-:Y:S01]  /*18fb0*/  IADD3 R20, P5, PT, R24, R7, RZ ;  /* 0x0000000718147210 */ /* 0x000fe20007fbe0ff */
[----:B------:R-:W4:Y:S01]  /*18fc0*/  LDL.LU R15, [R1+0x30] ;  /* 0x00003000010f7983 */ /* 0x000f220000300800 */
[----:B------:R-:W-:-:S03]  /*18fd0*/  SEL R23, R11, R22, !P4 ;  /* 0x000000160b177207 */ /* 0x000fc60006000000 */
[----:B------:R-:W-:Y:S01]  /*18fe0*/  @!P3 IMAD.IADD R12, R12, 0x1, -R8 ;  /* 0x000000010c0cb824 */ /* 0x000fe200078e0a08 */
[----:B------:R-:W-:Y:S03]  /*18ff0*/  STL [R1+0x3d8], R20 ;  /* 0x0003d81401007387 */ /* 0x000fe60000100800 */
[----:B------:R-:W-:Y:S01]  /*19000*/  IMAD.MOV.U32 R22, RZ, RZ, R12 ;  /* 0x000000ffff167224 */ /* 0x000fe200078e000c */
[----:B---3--:R1:W-:Y:S01]  /*19010*/  STL [R1+0xe6c], R25 ;  /* 0x000e6c1901007387 */ /* 0x0083e20000100800 */
[----:B------:R-:W-:Y:S01]  /*19020*/  IMAD R23, R23, UR13, RZ ;  /* 0x0000000d17177c24 */ /* 0x000fe2000f8e02ff */
[----:B------:R-:W-:Y:S01]  /*19030*/  PRMT R19, RZ, 0x7610, R19 ;  /* 0x00007610ff137816 */ /* 0x000fe20000000013 */
[----:B------:R-:W-:Y:S01]  /*19040*/  @!P6 IMAD.MOV R22, RZ, RZ, -R22 ;  /* 0x000000ffff16e224 */ /* 0x000fe200078e0a16 */
[----:B------:R-:W3:Y:S01]  /*19050*/  LDL.LU R12, [R1+0x1404] ;  /* 0x00140400010c7983 */ /* 0x000ee20000300800 */
[----:B--2---:R-:W-:Y:S01]  /*19060*/  PRMT R17, RZ, 0x7610, R17 ;  /* 0x00007610ff117816 */ /* 0x004fe20000000011 */
[----:B------:R-:W-:Y:S01]  /*19070*/  @!P1 IMAD.IADD R14, R14, 0x1, -R8 ;  /* 0x000000010e0e9824 */ /* 0x000fe200078e0a08 */
[----:B-1----:R-:W-:Y:S01]  /*19080*/  LEA.HI.X.SX32 R25, R24, R6, 0x1, P5 ;  /* 0x0000000618197211 */ /* 0x002fe200028f0eff */
[----:B------:R-:W-:Y:S01]  /*19090*/  @P0 IMAD.MOV.U32 R24, RZ, RZ, R20 ;  /* 0x000000ffff180224 */ /* 0x000fe200078e0014 */
[----:B------:R-:W-:Y:S01]  /*190a0*/  SEL R22, R11, R22, !P4 ;  /* 0x000000160b167207 */ /* 0x000fe20006000000 */
[----:B------:R-:W1:Y:S02]  /*190b0*/  LDCU UR13, c[0x0][0x3b0] ;  /* 0x00007600ff0d77ac */ /* 0x000e640008000800 */
[----:B------:R2:W-:Y:S04]  /*190c0*/  STL [R1+0x3d4], R25 ;  /* 0x0003d41901007387 */ /* 0x0005e80000100800 */
[----:B------:R2:W3:Y:S01]  /*190d0*/  @P0 LDG.E.U8 R17, desc[UR18][R24.64] ;  /* 0x0000001218110981 */ /* 0x0004e2000c1e1100 */
[----:B----4-:R-:W-:-:S02]  /*190e0*/  ISETP.GT.U32.AND P3, PT, R8, R13, PT ;  /* 0x0000000d0800720c */ /* 0x010fc40003f64070 */
[----:B------:R-:W-:Y:S01]  /*190f0*/  ISETP.GT.U32.AND P1, PT, R8, R14, PT ;  /* 0x0000000e0800720c */ /* 0x000fe20003f24070 */
[----:B------:R-:W4:Y:S01]  /*19100*/  LDL R20, [R1+0x10e8] ;  /* 0x0010e80001147983 */ /* 0x000f220000100800 */
[C---:B--2---:R-:W-:Y:S01]  /*19110*/  IADD3 R25, P6, PT, R23.reuse, R7, RZ ;  /* 0x0000000717197210 */ /* 0x044fe20007fde0ff */
[----:B------:R-:W-:Y:S01]  /*19120*/  IMAD R24, R22, UR4, RZ ;  /* 0x0000000416187c24 */ /* 0x000fe2000f8e02ff */
[----:B---3--:R-:W-:Y:S01]  /*19130*/  PRMT R12, RZ, 0x7610, R12 ;  /* 0x00007610ff0c7816 */ /* 0x008fe2000000000c */
[----:B------:R-:W2:Y:S01]  /*19140*/  LDCU UR4, c[0x0][0x3b0] ;  /* 0x00007600ff0477ac */ /* 0x000ea20008000800 */
[----:B------:R-:W-:Y:S01]  /*19150*/  LEA.HI.X.SX32 R23, R23, R6, 0x1, P6 ;  /* 0x0000000617177211 */ /* 0x000fe200030f0eff */
[----:B------:R-:W-:-:S05]  /*19160*/  @P0 IMAD.MOV.U32 R22, RZ, RZ, R25 ;  /* 0x000000ffff160224 */ /* 0x000fca00078e0019 */
[----:B------:R3:W2:Y:S01]  /*19170*/  @P0 LDG.E.U8 R19, desc[UR18][R22.64] ;  /* 0x0000001216130981 */ /* 0x0006a2000c1e1100 */
[--C-:B------:R-:W-:Y:S01]  /*19180*/  @!P3 IMAD.IADD R13, R13, 0x1, -R8.reuse ;  /* 0x000000010d0db824 */ /* 0x100fe200078e0a08 */
[----:B------:R-:W-:Y:S01]  /*19190*/  ISETP.GE.AND P3, PT, R10, RZ, PT ;  /* 0x000000ff0a00720c */ /* 0x000fe20003f66270 */
[----:B------:R-:W-:-:S04]  /*191a0*/  @!P1 IMAD.IADD R14, R14, 0x1, -R8 ;  /* 0x000000010e0e9824 */ /* 0x000fc800078e0a08 */
[----:B---3--:R-:W-:Y:S01]  /*191b0*/  IMAD.MOV.U32 R22, RZ, RZ, R14 ;  /* 0x000000ffff167224 */ /* 0x008fe200078e000e */
[----:B------:R-:W-:-:S07]  /*191c0*/  IADD3 R14, P1, PT, R24, R7, RZ ;  /* 0x00000007180e7210 */ /* 0x000fce0007f3e0ff */
[----:B------:R-:W-:Y:S01]  /*191d0*/  @!P3 IMAD.MOV R22, RZ, RZ, -R22 ;  /* 0x000000ffff16b224 */ /* 0x000fe200078e0a16 */
[----:B------:R3:W-:Y:S04]  /*191e0*/  STL [R1+0xe68], R17 ;  /* 0x000e681101007387 */ /* 0x0007e80000100800 */
[----:B---3--:R-:W3:Y:S04]  /*191f0*/  LDL.LU R17, [R1+0x44] ;  /* 0x0000440001117983 */ /* 0x008ee80000300800 */
[----:B------:R-:W3:Y:S04]  /*19200*/  LDL.LU R10, [R1+0x40] ;  /* 0x00004000010a7983 */ /* 0x000ee80000300800 */
[----:B------:R0:W-:Y:S04]  /*19210*/  STL [R1+0x3e0], R25 ;  /* 0x0003e01901007387 */ /* 0x0001e80000100800 */
[----:B------:R-:W-:Y:S04]  /*19220*/  STL [R1+0x3dc], R23 ;  /* 0x0003dc1701007387 */ /* 0x000fe80000100800 */
[----:B0-----:R-:W3:Y:S04]  /*19230*/  LDL R25, [R1+0x10f8] ;  /* 0x0010f80001197983 */ /* 0x001ee80000100800 */
[----:B------:R-:W-:Y:S04]  /*19240*/  STL [R1+0x400], R14 ;  /* 0x0004000e01007387 */ /* 0x000fe80000100800 */
[----:B--2---:R0:W-:Y:S02]  /*19250*/  STL [R1+0xe64], R19 ;  /* 0x000e641301007387 */ /* 0x0041e40000100800 */
[----:B0-----:R-:W-:-:S02]  /*19260*/  LEA.HI.X.SX32 R19, R24, R6, 0x1, P1 ;  /* 0x0000000618137211 */ /* 0x001fc400008f0eff */
[----:B------:R-:W-:Y:S01]  /*19270*/  SEL R24, R11, R22, !P4 ;  /* 0x000000160b187207 */ /* 0x000fe20006000000 */
[----:B------:R-:W-:Y:S02]  /*19280*/  @P0 IMAD.MOV.U32 R22, RZ, RZ, R14 ;  /* 0x000000ffff160224 */ /* 0x000fe400078e000e */
        /* <DEDUP_REMOVED lines=13> */
[----:B0-----:R-:W4:Y:S02]  /*19360*/  LDL R19, [R1+0x1090] ;  /* 0x0010900001137983 */ /* 0x001f240000100800 */
[----:B------:R-:W-:-:S02]  /*19370*/  @!P6 IMAD.IADD R16, R16, 0x1, -R8 ;  /* 0x000000011010e824 */ /* 0x000fc400078e0a08 */
[----:B------:R-:W4:Y:S01]  /*19380*/  LDL.LU R20, [R1+0x54] ;  /* 0x0000540001147983 */ /* 0x000f220000300800 */
[----:B------:R-:W-:Y:S02]  /*19390*/  IMAD.MOV.U32 R23, RZ, RZ, R13 ;  /* 0x000000ffff177224 */ /* 0x000fe400078e000d */
[----:B------:R-:W-:Y:S01]  /*193a0*/  @!P3 IMAD.IADD R15, R15, 0x1, -R8 ;  /* 0x000000010f0fb824 */ /* 0x000fe200078e0a08 */
[----:B------:R-:W-:Y:S02]  /*193b0*/  PRMT R22, RZ, 0x7610, R22 ;  /* 0x00007610ff167816 */ /* 0x000fe40000000016 */
[----:B---3--:R-:W-:Y:S01]  /*193c0*/  ISETP.GE.AND P3, PT, R25, RZ, PT ;  /* 0x000000ff1900720c */ /* 0x008fe20003f66270 */
        /* <DEDUP_REMOVED lines=23> */
[----:B--2---:R-:W-:Y:S01]  /*19540*/  IMAD.MOV.U32 R22, RZ, RZ, R16 ;  /* 0x000000ffff167224 */ /* 0x004fe200078e0010 */
[----:B------:R-:W-:-:S04]  /*19550*/  IADD3 R16, P6, PT, R24, R7, RZ ;  /* 0x0000000718107210 */ /* 0x000fc80007fde0ff */
[----:B------:R-:W-:Y:S01]  /*19560*/  LEA.HI.X.SX32 R19, R24, R6, 0x1, P6 ;  /* 0x0000000618137211 */ /* 0x000fe200030f0eff */
[----:B------:R-:W-:-:S04]  /*19570*/  @P0 IMAD.MOV.U32 R24, RZ, RZ, R16 ;  /* 0x000000ffff180224 */ /* 0x000fc800078e0010 */
[----:B------:R-:W-:-:S05]  /*19580*/  @P0 IMAD.MOV.U32 R25, RZ, RZ, R19 ;  /* 0x000000ffff190224 */ /* 0x000fca00078e0013 */
[----:B------:R2:W3:Y:S01]  /*19590*/  @P0 LDG.E.U8 R13, desc[UR18][R24.64] ;  /* 0x00000012180d0981 */ /* 0x0004e2000c1e1100 */
[----:B------:R-:W-:-:S05]  /*195a0*/  @!P3 IMAD.MOV R22, RZ, RZ, -R22 ;  /* 0x000000ffff16b224 */ /* 0x000fca00078e0a16 */
[----:B------:R-:W-:Y:S01]  /*195b0*/  SEL R22, R11, R22, !P4 ;  /* 0x000000160b167207 */ /* 0x000fe20006000000 */
[----:B------:R-:W-:-:S04]  /*195c0*/  @!P5 IMAD.IADD R17, R17, 0x1, -R8 ;  /* 0x000000011111d824 */ /* 0x000fc800078e0a08 */
[----:B------:R-:W-:Y:S01]  /*195d0*/  IMAD R22, R22, UR5, RZ ;  /* 0x0000000516167c24 */ /* 0x000fe2000f8e02ff */
[----:B------:R-:W-:Y:S01]  /*195e0*/  ISETP.GT.U32.AND P5, PT, R8, R17, PT ;  /* 0x000000110800720c */ /* 0x000fe20003fa4070 */
[----:B------:R-:W-:Y:S01]  /*195f0*/  IMAD.MOV.U32 R23, RZ, RZ, R15 ;  /* 0x000000ffff177224 */ /* 0x000fe200078e000f */
[----:B------:R-:W-:Y:S01]  /*19600*/  ISETP.GE.AND P3, PT, R14, RZ, PT ;  /* 0x000000ff0e00720c */ /* 0x000fe20003f66270 */
[----:B------:R-:W4:Y:S01]  /*19610*/  LDCU UR5, c[0x0][0x3b0] ;  /* 0x00007600ff0577ac */ /* 0x000f220008000800 */
[C---:B------:R-:W-:Y:S01]  /*19620*/  IADD3 R15, P6, PT, R22.reuse, R7, RZ ;  /* 0x00000007160f7210 */ /* 0x040fe20007fde0ff */
[----:B------:R-:W4:Y:S04]  /*19630*/  LDL R14, [R1+0x10ac] ;  /* 0x0010ac00010e7983 */ /* 0x000f280000100800 */
[----:B------:R0:W-:Y:S01]  /*19640*/  STL [R1+0x410], R16 ;  /* 0x0004101001007387 */ /* 0x0001e20000100800 */
[----:B--2---:R-:W-:Y:S01]  /*19650*/  @P0 IMAD.MOV.U32 R24, RZ, RZ, R15 ;  /* 0x000000ffff180224 */ /* 0x004fe200078e000f */
[----:B0-----:R-:W-:-:S02]  /*19660*/  LEA.HI.X.SX32 R16, R22, R6, 0x1, P6 ;  /* 0x0000000616107211 */ /* 0x001fc400030f0eff */
[----:B------:R-:W-:-:S03]  /*19670*/  @!P5 IMAD.IADD R17, R17, 0x1, -R8 ;  /* 0x000000011111d824 */ /* 0x000fc600078e0a08 */
[----:B------:R-:W-:Y:S01]  /*19680*/  @P0 IMAD.MOV.U32 R25, RZ, RZ, R16 ;  /* 0x000000ffff190224 */ /* 0x000fe200078e0010 */
[----:B------:R-:W-:Y:S01]  /*19690*/  STL [R1+0x40c], R19 ;  /* 0x00040c1301007387 */ /* 0x000fe20000100800 */
[----:B------:R-:W-:-:S03]  /*196a0*/  IMAD.MOV.U32 R22, RZ, RZ, R17 ;  /* 0x000000ffff167224 */ /* 0x000fc600078e0011 */
[----:B------:R0:W2:Y:S04]  /*196b0*/  @P0 LDG.E.U8 R0, desc[UR18][R24.64] ;  /* 0x0000001218000981 */ /* 0x0000a8000c1e1100 */
[----:B---3--:R3:W-:Y:S04]  /*196c0*/  STL [R1+0xe58], R13 ;  /* 0x000e580d01007387 */ /* 0x0087e80000100800 */
[----:B---3--:R-:W3:Y:S04]  /*196d0*/  LDL.LU R13, [R1+0x80] ;  /* 0x00008000010d7983 */ /* 0x008ee80000300800 */
[----:B------:R0:W-:Y:S04]  /*196e0*/  STL [R1+0x418], R15 ;  /* 0x0004180f01007387 */ /* 0x0001e80000100800 */
[----:B------:R0:W-:Y:S04]  /*196f0*/  STL [R1+0x414], R16 ;  /* 0x0004141001007387 */ /* 0x0001e80000100800 */
[----:B------:R-:W3:Y:S01]  /*19700*/  LDL R17, [R1+0x1074] ;  /* 0x0010740001117983 */ /* 0x000ee20000100800 */
[C---:B------:R-:W-:Y:S01]  /*19710*/  ISETP.GT.U32.AND P5, PT, R8.reuse, R20, PT ;  /* 0x000000140800720c */ /* 0x040fe20003fa4070 */
[----:B------:R-:W-:Y:S01]  /*19720*/  @!P3 IMAD.MOV R23, RZ, RZ, -R23 ;  /* 0x000000ffff17b224 */ /* 0x000fe200078e0a17 */
[----:B------:R-:W-:-:S02]  /*19730*/  ISETP.GT.U32.AND P3, PT, R8, R10, PT ;  /* 0x0000000a0800720c */ /* 0x000fc40003f64070 */
[----:B------:R-:W-:Y:S01]  /*19740*/  ISETP.GT.U32.AND P6, PT, R8, R12, PT ;  /* 0x0000000c0800720c */ /* 0x000fe20003fc4070 */
[----:B------:R-:W-:Y:S01]  /*19750*/  @!P1 IMAD.MOV R22, RZ, RZ, -R22 ;  /* 0x000000ffff169224 */ /* 0x000fe200078e0a16 */
[----:B0-----:R-:W-:Y:S01]  /*19760*/  SEL R24, R11, R23, !P4 ;  /* 0x000000170b187207 */ /* 0x001fe20006000000 */
[----:B------:R-:W3:Y:S01]  /*19770*/  LDL R15, [R1+0x107c] ;  /* 0x00107c00010f7983 */ /* 0x000ee20000100800 */
        /* <DEDUP_REMOVED lines=18> */
[----:B--2---:R2:W-:Y:S01]  /*198a0*/  STL [R1+0xe54], R0 ;  /* 0x000e540001007387 */ /* 0x0045e20000100800 */
[----:B------:R-:W-:Y:S01]  /*198b0*/  @!P5 IMAD.IADD R20, R20, 0x1, -R8 ;  /* 0x000000011414d824 */ /* 0x000fe200078e0a08 */
[----:B------:R-:W0:Y:S01]  /*198c0*/  LDCU UR12, c[0x0][0x3b0] ;  /* 0x00007600ff0c77ac */ /* 0x000e220008000800 */
[----:B--2---:R-:W-:-:S02]  /*198d0*/  LEA.HI.X.SX32 R0, R24, R6, 0x1, P6 ;  /* 0x0000000618007211 */ /* 0x004fc400030f0eff */
[----:B------:R-:W-:Y:S01]  /*198e0*/  SEL R24, R11, R22, !P4 ;  /* 0x000000160b187207 */ /* 0x000fe20006000000 */
[----:B------:R-:W-:Y:S01]  /*198f0*/  @P0 IMAD.MOV.U32 R22, RZ, RZ, R19 ;  /* 0x000000ffff160224 */ /* 0x000fe200078e0013 */
[----:B---3--:R-:W-:Y:S02]  /*19900*/  ISETP.GE.AND P5, PT, R17, RZ, PT ;  /* 0x000000ff1100720c */ /* 0x008fe40003fa6270 */
[----:B------:R-:W-:Y:S01]  /*19910*/  LEA.HI.X.SX32 R17, R23, R6, 0x1, P1 ;  /* 0x0000000617117211 */ /* 0x000fe200008f0eff */
[----:B------:R-:W-:-:S05]  /*19920*/  @P0 IMAD.MOV.U32 R23, RZ, RZ, R0 ;  /* 0x000000ffff170224 */ /* 0x000fca00078e0000 */
[----:B------:R2:W3:Y:S04]  /*19930*/  @P0 LDG.E.U8 R18, desc[UR18][R22.64] ;  /* 0x0000001216120981 */ /* 0x0004e8000c1e1100 */
[----:B------:R-:W-:Y:S04]  /*19940*/  STL [R1+0x440], R10 ;  /* 0x0004400a01007387 */ /* 0x000fe80000100800 */
[----:B------:R0:W-:Y:S01]  /*19950*/  STL [R1+0x41c], R0 ;  /* 0x00041c0001007387 */ /* 0x0001e20000100800 */
[----:B--2---:R-:W-:Y:S02]  /*19960*/  @P0 IMAD.MOV.U32 R22, RZ, RZ, R10 ;  /* 0x000000ffff160224 */ /* 0x004fe400078e000a */
[----:B------:R-:W-:-:S05]  /*19970*/  @P0 IMAD.MOV.U32 R23, RZ, RZ, R17 ;  /* 0x000000ffff170224 */ /* 0x000fca00078e0011 */
[----:B------:R2:W4:Y:S04]  /*19980*/  @P0 LDG.E.U8 R25, desc[UR18][R22.64] ;  /* 0x0000001216190981 */ /* 0x000528000c1e1100 */
[----:B0-----:R-:W4:Y:S04]  /*19990*/  LDL.LU R0, [R1+0x13fc] ;  /* 0x0013fc0001007983 */ /* 0x001f280000300800 */
[----:B------:R-:W4:Y:S04]  /*199a0*/  LDL.LU R19, [R1+0x13f8] ;  /* 0x0013f80001137983 */ /* 0x000f280000300800 */
[----:B------:R-:W-:Y:S04]  /*199b0*/  STL [R1+0x43c], R17 ;  /* 0x00043c1101007387 */ /* 0x000fe80000100800 */
[----:B---3--:R0:W-:Y:S04]  /*199c0*/  STL [R1+0xe50], R18 ;  /* 0x000e501201007387 */ /* 0x0081e80000100800 */
[----:B0-----:R-:W3:Y:S04]  /*199d0*/  LDL.LU R18, [R1+0x13f4] ;  /* 0x0013f40001127983 */ /* 0x001ee80000300800 */
[----:B------:R-:W3:Y:S01]  /*199e0*/  LDL.LU R17, [R1+0x13f0] ;  /* 0x0013f00001117983 */ /* 0x000ee20000300800 */
[----:B------:R-:W-:Y:S01]  /*199f0*/  ISETP.GT.U32.AND P3, PT, R8, R12, PT ;  /* 0x0000000c0800720c */ /* 0x000fe20003f64070 */
[----:B--2---:R-:W-:Y:S01]  /*19a00*/  IMAD.MOV.U32 R22, RZ, RZ, R20 ;  /* 0x000000ffff167224 */ /* 0x004fe200078e0014 */
[----:B------:R-:W-:Y:S01]  /*19a10*/  ISETP.GE.AND P6, PT, R15, RZ, PT ;  /* 0x000000ff0f00720c */ /* 0x000fe20003fc6270 */
[----:B------:R-:W-:Y:S01]  /*19a20*/  IMAD R24, R24, UR5, RZ ;  /* 0x0000000518187c24 */ /* 0x000fe2000f8e02ff */
[----:B------:R-:W2:Y:S01]  /*19a30*/  LDL R10, [R1+0x104c] ;  /* 0x00104c00010a7983 */ /* 0x000ea20000100800 */
[----:B------:R-:W-:Y:S01]  /*19a40*/  @!P5 IMAD.MOV R22, RZ, RZ, -R22 ;  /* 0x000000ffff16d224 */ /* 0x000fe200078e0a16 */
[----:B------:R-:W-:Y:S01]  /*19a50*/  ISETP.GT.U32.AND P1, PT, R8, R13, PT ;  /* 0x0000000d0800720c */ /* 0x000fe20003f24070 */
[----:B------:R-:W0:Y:S01]  /*19a60*/  LDCU UR5, c[0x0][0x3b0] ;  /* 0x00007600ff0577ac */ /* 0x000e220008000800 */
[----:B------:R-:W-:Y:S01]  /*19a70*/  IADD3 R20, P5, PT, R24, R7, RZ ;  /* 0x0000000718147210 */ /* 0x000fe20007fbe0ff */
[----:B------:R-:W2:Y:S01]  /*19a80*/  LDL.LU R15, [R1+0xb0] ;  /* 0x0000b000010f7983 */ /* 0x000ea20000300800 */
[----:B------:R-:W-:-:S03]  /*19a90*/  SEL R23, R11, R22, !P4 ;  /* 0x000000160b177207 */ /* 0x000fc60006000000 */
[----:B------:R-:W-:Y:S01]  /*19aa0*/  @!P3 IMAD.IADD R12, R12, 0x1, -R8 ;  /* 0x000000010c0cb824 */ /* 0x000fe200078e0a08 */
[----:B------:R-:W-:Y:S03]  /*19ab0*/  STL [R1+0x448], R20 ;  /* 0x0004481401007387 */ /* 0x000fe60000100800 */
[----:B------:R-:W-:Y:S01]  /*19ac0*/  IMAD.MOV.U32 R22, RZ, RZ, R12 ;  /* 0x000000ffff167224 */ /* 0x000fe200078e000c */
[----:B----4-:R4:W-:Y:S01]  /*19ad0*/  STL [R1+0xe4c], R25 ;  /* 0x000e4c1901007387 */ /* 0x0109e20000100800 */
[----:B-1----:R-:W-:Y:S01]  /*19ae0*/  IMAD R23, R23, UR13, RZ ;  /* 0x0000000d17177c24 */ /* 0x002fe2000f8e02ff */
[----:B------:R-:W-:Y:S01]  /*19af0*/  PRMT R19, RZ, 0x7610, R19 ;  /* 0x00007610ff137816 */ /* 0x000fe20000000013 */
[----:B------:R-:W-:Y:S01]  /*19b00*/  @!P6 IMAD.MOV R22, RZ, RZ, -R22 ;  /* 0x000000ffff16e224 */ /* 0x000fe200078e0a16 */
[----:B------:R-:W2:Y:S01]  /*19b10*/  LDL.LU R12, [R1+0x13ec] ;  /* 0x0013ec00010c7983 */ /* 0x000ea20000300800 */
[----:B---3--:R-:W-:Y:S01]  /*19b20*/  PRMT R17, RZ, 0x7610, R17 ;  /* 0x00007610ff117816 */ /* 0x008fe20000000011 */
[----:B------:R-:W-:Y:S01]  /*19b30*/  @!P1 IMAD.IADD R13, R13, 0x1, -R8 ;  /* 0x000000010d0d9824 */ /* 0x000fe200078e0a08 */
[----:B----4-:R-:W-:Y:S01]  /*19b40*/  LEA.HI.X.SX32 R25, R24, R6, 0x1, P5 ;  /* 0x0000000618197211 */ /* 0x010fe200028f0eff */
[----:B------:R-:W-:Y:S01]  /*19b50*/  @P0 IMAD.MOV.U32 R24, RZ, RZ, R20 ;  /* 0x000000ffff180224 */ /* 0x000fe200078e0014 */
[----:B------:R-:W-:Y:S01]  /*19b60*/  SEL R22, R11, R22, !P4 ;  /* 0x000000160b167207 */ /* 0x000fe20006000000 */
[----:B------:R-:W1:Y:S02]  /*19b70*/  LDCU UR13, c[0x0][0x3b0] ;  /* 0x00007600ff0d77ac */ /* 0x000e640008000800 */
[----:B------:R3:W-:Y:S04]  /*19b80*/  STL [R1+0x444], R25 ;  /* 0x0004441901007387 */ /* 0x0007e80000100800 */
[----:B------:R3:W4:Y:S01]  /*19b90*/  @P0 LDG.E.U8 R17, desc[UR18][R24.64] ;  /* 0x0000001218110981 */ /* 0x000722000c1e1100 */
[----:B------:R-:W-:-:S02]  /*19ba0*/  ISETP.GT.U32.AND P3, PT, R8, R14, PT ;  /* 0x0000000e0800720c */ /* 0x000fc40003f64070 */
[----:B------:R-:W-:Y:S01]  /*19bb0*/  ISETP.GT.U32.AND P1, PT, R8, R13, PT ;  /* 0x0000000d0800720c */ /* 0x000fe20003f24070 */
[----:B------:R-:W4:Y:S01]  /*19bc0*/  LDL R20, [R1+0x1030] ;  /* 0x0010300001147983 */ /* 0x000f220000100800 */
[C---:B---3--:R-:W-:Y:S01]  /*19bd0*/  IADD3 R25, P6, PT, R23.reuse, R7, RZ ;  /* 0x0000000717197210 */ /* 0x048fe20007fde0ff */
[----:B------:R-:W-:Y:S01]  /*19be0*/  IMAD R24, R22, UR4, RZ ;  /* 0x0000000416187c24 */ /* 0x000fe2000f8e02ff */
[----:B--2---:R-:W-:Y:S01]  /*19bf0*/  PRMT R12, RZ, 0x7610, R12 ;  /* 0x00007610ff0c7816 */ /* 0x004fe2000000000c */
        /* <DEDUP_REMOVED lines=10> */
[----:B----4-:R3:W-:Y:S04]  /*19ca0*/  STL [R1+0xe48], R17 ;  /* 0x000e481101007387 */ /* 0x0107e80000100800 */
[----:B---3--:R-:W3:Y:S04]  /*19cb0*/  LDL.LU R17, [R1+0xdc] ;  /* 0x0000dc0001117983 */ /* 0x008ee80000300800 */
[----:B------:R-:W4:Y:S04]  /*19cc0*/  LDL.LU R10, [R1+0xe0] ;  /* 0x0000e000010a7983 */ /* 0x000f280000300800 */
        /* <DEDUP_REMOVED lines=17> */
[----:B------:R-:W-:Y:S01]  /*19de0*/  ISETP.GE.AND P1, PT, R20, RZ, PT ;  /* 0x000000ff1400720c */ /* 0x000fe20003f26270 */
[----:B------:R-:W1:Y:S02]  /*19df0*/  LDCU UR5, c[0x0][0x3b0] ;  /* 0x00007600ff0577ac */ /* 0x000e640008000800 */
        /* <DEDUP_REMOVED lines=17> */
[C---:B----4-:R-:W-:Y:S01]  /*19f10*/  ISETP.GT.U32.AND P6, PT, R8.reuse, R10, PT ;  /* 0x0000000a0800720c */ /* 0x050fe20003fc4070 */
[----:B------:R-:W-:Y:S01]  /*19f20*/  @!P1 IMAD.MOV R23, RZ, RZ, -R23 ;  /* 0x000000ffff179224 */ /* 0x000fe200078e0a17 */
[----:B------:R-:W3:Y:S04]  /*19f30*/  LDL.LU R12, [R1+0x10c] ;  /* 0x00010c00010c7983 */ /* 0x000ee80000300800 */
[----:B------:R0:W4:Y:S01]  /*19f40*/  @P0 LDG.E.U8 R22, desc[UR18][R24.64] ;  /* 0x0000001218160981 */ /* 0x000122000c1e1100 */
[----:B------:R-:W-:-:S02]  /*19f50*/  ISETP.GT.U32.AND P1, PT, R8, R15, PT ;  /* 0x0000000f0800720c */ /* 0x000fc40003f24070 */
[----:B------:R-:W-:-:S05]  /*19f60*/  SEL R23, R11, R23, !P4 ;  /* 0x000000170b177207 */ /* 0x000fca0006000000 */
[----:B0-----:R-:W-:Y:S01]  /*19f70*/  IMAD R24, R23, UR4, RZ ;  /* 0x0000000417187c24 */ /* 0x001fe2000f8e02ff */
[----:B------:R-:W-:Y:S01]  /*19f80*/  ISETP.GT.U32.AND P5, PT, R8, R17, PT ;  /* 0x000000110800720c */ /* 0x000fe20003fa4070 */
[----:B------:R-:W-:Y:S01]  /*19f90*/  @!P6 IMAD.IADD R10, R10, 0x1, -R8 ;  /* 0x000000010a0ae824 */ /* 0x000fe200078e0a08 */
[----:B------:R-:W-:-:S03]  /*19fa0*/  PRMT R0, RZ, 0x7610, R0 ;  /* 0x00007610ff007816 */ /* 0x000fc60000000000 */
[----:B------:R-:W-:Y:S01]  /*19fb0*/  @!P1 IMAD.IADD R15, R15, 0x1, -R8 ;  /* 0x000000010f0f9824 */ /* 0x000fe200078e0a08 */
[----:B------:R-:W-:Y:S01]  /*19fc0*/  ISETP.GE.AND P1, PT, R19, RZ, PT ;  /* 0x000000ff1300720c */ /* 0x000fe20003f26270 */
[----:B------:R-:W0:Y:S01]  /*19fd0*/  LDCU UR4, c[0x0][0x3b0] ;  /* 0x00007600ff0477ac */ /* 0x000e220008000800 */
[----:B--2---:R-:W-:Y:S01]  /*19fe0*/  PRMT R14, RZ, 0x7610, R14 ;  /* 0x00007610ff0e7816 */ /* 0x004fe2000000000e */
[----:B----4-:R2:W-:Y:S02]  /*19ff0*/  STL [R1+0xe3c], R22 ;  /* 0x000e3c1601007387 */ /* 0x0105e40000100800 */
[----:B--2---:R-:W-:Y:S01]  /*1a000*/  IMAD.MOV.U32 R22, RZ, RZ, R16 ;  /* 0x000000ffff167224 */ /* 0x004fe200078e0010 */
[----:B------:R-:W-:-:S04]  /*1a010*/  IADD3 R16, P6, PT, R24, R7, RZ ;  /* 0x0000000718107210 */ /* 0x000fc80007fde0ff */
[----:B------:R-:W-:Y:S01]  /*1a020*/  LEA.HI.X.SX32 R19, R24, R6, 0x1, P6 ;  /* 0x0000000618137211 */ /* 0x000fe200030f0eff */
[----:B------:R-:W-:-:S04]  /*1a030*/  @P0 IMAD.MOV.U32 R24, RZ, RZ, R16 ;  /* 0x000000ffff180224 */ /* 0x000fc800078e0010 */
[----:B------:R-:W-:-:S05]  /*1a040*/  @P0 IMAD.MOV.U32 R25, RZ, RZ, R19 ;  /* 0x000000ffff190224 */ /* 0x000fca00078e0013 */
[----:B------:R2:W4:Y:S01]  /*1a050*/  @P0 LDG.E.U8 R14, desc[UR18][R24.64] ;  /* 0x00000012180e0981 */ /* 0x000522000c1e1100 */
[----:B------:R-:W-:-:S05]  /*1a060*/  @!P3 IMAD.MOV R22, RZ, RZ, -R22 ;  /* 0x000000ffff16b224 */ /* 0x000fca00078e0a16 */
[----:B------:R-:W-:Y:S01]  /*1a070*/  SEL R22, R11, R22, !P4 ;  /* 0x000000160b167207 */ /* 0x000fe20006000000 */
[----:B------:R-:W-:-:S04]  /*1a080*/  @!P5 IMAD.IADD R17, R17, 0x1, -R8 ;  /* 0x000000011111d824 */ /* 0x000fc800078e0a08 */
[----:B-1----:R-:W-:Y:S01]  /*1a090*/  IMAD R22, R22, UR5, RZ ;  /* 0x0000000516167c24 */ /* 0x002fe2000f8e02ff */
[----:B------:R-:W-:Y:S01]  /*1a0a0*/  ISETP.GT.U32.AND P5, PT, R8, R17, PT ;  /* 0x000000110800720c */ /* 0x000fe20003fa4070 */
[----:B------:R-:W-:Y:S01]  /*1a0b0*/  IMAD.MOV.U32 R23, RZ, RZ, R15 ;  /* 0x000000ffff177224 */ /* 0x000fe200078e000f */
[----:B------:R-:W-:Y:S01]  /*1a0c0*/  ISETP.GE.AND P3, PT, R13, RZ, PT ;  /* 0x000000ff0d00720c */ /* 0x000fe20003f66270 */
[----:B------:R-:W1:Y:S01]  /*1a0d0*/  LDCU UR5, c[0x0][0x3b0] ;  /* 0x00007600ff0577ac */ /* 0x000e620008000800 */
[C---:B------:R-:W-:Y:S01]  /*1a0e0*/  IADD3 R15, P6, PT, R22.reuse, R7, RZ ;  /* 0x00000007160f7210 */ /* 0x040fe20007fde0ff */
[----:B------:R-:W3:Y:S04]  /*1a0f0*/  LDL R13, [R1+0x1018] ;  /* 0x00101800010d7983 */ /* 0x000ee80000100800 */
        /* <DEDUP_REMOVED lines=8> */
[----:B----4-:R4:W-:Y:S04]  /*1a180*/  STL [R1+0xe38], R14 ;  /* 0x000e380e01007387 */ /* 0x0109e80000100800 */
[----:B----4-:R-:W4:Y:S04]  /*1a190*/  LDL.LU R14, [R1+0x130] ;  /* 0x00013000010e7983 */ /* 0x010f280000300800 */
[----:B------:R0:W-:Y:S04]  /*1a1a0*/  STL [R1+0x480], R15 ;  /* 0x0004800f01007387 */ /* 0x0001e80000100800 */
[----:B------:R0:W-:Y:S04]  /*1a1b0*/  STL [R1+0x47c], R16 ;  /* 0x00047c1001007387 */ /* 0x0001e80000100800 */
[----:B------:R-:W4:Y:S01]  /*1a1c0*/  LDL R17, [R1+0xfdc] ;  /* 0x000fdc0001117983 */ /* 0x000f220000100800 */
[C---:B------:R-:W-:Y:S01]  /*1a1d0*/  ISETP.GT.U32.AND P5, PT, R8.reuse, R20, PT ;  /* 0x000000140800720c */ /* 0x040fe20003fa4070 */
[----:B------:R-:W-:Y:S01]  /*1a1e0*/  @!P3 IMAD.MOV R23, RZ, RZ, -R23 ;  /* 0x000000ffff17b224 */ /* 0x000fe200078e0a17 */
[----:B------:R-:W-:-:S02]  /*1a1f0*/  ISETP.GT.U32.AND P3, PT, R8, R10, PT ;  /* 0x0000000a0800720c */ /* 0x000fc40003f64070 */
[----:B---3--:R-:W-:Y:S01]  /*1a200*/  ISETP.GT.U32.AND P6, PT, R8, R12, PT ;  /* 0x0000000c0800720c */ /* 0x008fe20003fc4070 */
[----:B------:R-:W-:Y:S01]  /*1a210*/  @!P1 IMAD.MOV R22, RZ, RZ, -R22 ;  /* 0x000000ffff169224 */ /* 0x000fe200078e0a16 */
[----:B0-----:R-:W-:Y:S01]  /*1a220*/  SEL R24, R11, R23, !P4 ;  /* 0x000000170b187207 */ /* 0x001fe20006000000 */
[----:B------:R-:W3:Y:S01]  /*1a230*/  LDL R15, [R1+0xfc8] ;  /* 0x000fc800010f7983 */ /* 0x000ee20000100800 */
[----:B------:R-:W-:-:S05]  /*1a240*/  ISETP.GE.AND P1, PT, R13, RZ, PT ;  /* 0x000000ff0d00720c */ /* 0x000fca0003f26270 */
[--C-:B------:R-:W-:Y:S01]  /*1a250*/  @!P5 IMAD.IADD R20, R20, 0x1, -R8.reuse ;  /* 0x000000011414d824 */ /* 0x100fe200078e0a08 */
[----:B------:R-:W-:Y:S01]  /*1a260*/  SEL R23, R11, R22, !P4 ;  /* 0x000000160b177207 */ /* 0x000fe20006000000 */
[----:B------:R-:W-:Y:S01]  /*1a270*/  IMAD R24, R24, UR12, RZ ;  /* 0x0000000c18187c24 */ /* 0x000fe2000f8e02ff */
[----:B------:R-:W3:Y:S01]  /*1a280*/  LDL.LU R13, [R1+0x138] ;  /* 0x00013800010d7983 */ /* 0x000ee20000300800 */
[--C-:B------:R-:W-:Y:S01]  /*1a290*/  @!P3 IMAD.IADD R10, R10, 0x1, -R8.reuse ;  /* 0x000000010a0ab824 */ /* 0x100fe200078e0a08 */
[----:B------:R-:W-:Y:S01]  /*1a2a0*/  ISETP.GT.U32.AND P5, PT, R8, R20, PT ;  /* 0x000000140800720c */ /* 0x000fe20003fa4070 */
[----:B------:R-:W-:Y:S01]  /*1a2b0*/  @!P6 IMAD.IADD R12, R12, 0x1, -R8 ;  /* 0x000000010c0ce824 */ /* 0x000fe200078e0a08 */
[-C--:B------:R-:W-:Y:S01]  /*1a2c0*/  IADD3 R19, P6, PT, R24, R7.reuse, RZ ;  /* 0x0000000718137210 */ /* 0x080fe20007fde0ff */
[----:B------:R-:W-:Y:S01]  /*1a2d0*/  IMAD.MOV.U32 R22, RZ, RZ, R10 ;  /* 0x000000ffff167224 */ /* 0x000fe200078e000a */
[----:B------:R-:W3:Y:S01]  /*1a2e0*/  LDL.LU R16, [R1+0x15c] ;  /* 0x00015c0001107983 */ /* 0x000ee20000300800 */
        /* <DEDUP_REMOVED lines=13> */
[----:B----4-:R-:W-:Y:S02]  /*1a3c0*/  ISETP.GE.AND P5, PT, R17, RZ, PT ;  /* 0x000000ff1100720c */ /* 0x010fe40003fa6270 */
[----:B------:R-:W-:Y:S01]  /*1a3d0*/  LEA.HI.X.SX32 R17, R23, R6, 0x1, P1 ;  /* 0x0000000617117211 */ /* 0x000fe200008f0eff */
[----:B------:R-:W-:-:S05]  /*1a3e0*/  @P0 IMAD.MOV.U32 R23, RZ, RZ, R0 ;  /* 0x000000ffff170224 */ /* 0x000fca00078e0000 */
[----:B------:R2:W4:Y:S04]  /*1a3f0*/  @P0 LDG.E.U8 R18, desc[UR18][R22.64] ;  /* 0x0000001216120981 */ /* 0x000528000c1e1100 */
[----:B------:R-:W-:Y:S04]  /*1a400*/  STL [R1+0x490], R10 ;  /* 0x0004900a01007387 */ /* 0x000fe80000100800 */
[----:B------:R0:W-:Y:S01]  /*1a410*/  STL [R1+0x484], R0 ;  /* 0x0004840001007387 */ /* 0x0001e20000100800 */
[----:B--2---:R-:W-:Y:S02]  /*1a420*/  @P0 IMAD.MOV.U32 R22, RZ, RZ, R10 ;  /* 0x000000ffff160224 */ /* 0x004fe400078e000a */
[----:B------:R-:W-:-:S05]  /*1a430*/  @P0 IMAD.MOV.U32 R23, RZ, RZ, R17 ;  /* 0x000000ffff170224 */ /* 0x000fca00078e0011 */
[----:B------:R2:W3:Y:S04]  /*1a440*/  @P0 LDG.E.U8 R25, desc[UR18][R22.64] ;  /* 0x0000001216190981 */ /* 0x0004e8000c1e1100 */
[----:B0-----:R-:W3:Y:S04]  /*1a450*/  LDL.LU R0, [R1+0x13e4] ;  /* 0x0013e40001007983 */ /* 0x001ee80000300800 */
[----:B------:R-:W3:Y:S04]  /*1a460*/  LDL.LU R19, [R1+0x13e0] ;  /* 0x0013e00001137983 */ /* 0x000ee80000300800 */
[----:B------:R-:W-:Y:S04]  /*1a470*/  STL [R1+0x48c], R17 ;  /* 0x00048c1101007387 */ /* 0x000fe80000100800 */
[----:B----4-:R0:W-:Y:S04]  /*1a480*/  STL [R1+0xe30], R18 ;  /* 0x000e301201007387 */ /* 0x0101e80000100800 */
[----:B0-----:R-:W4:Y:S04]  /*1a490*/  LDL.LU R18, [R1+0x13dc] ;  /* 0x0013dc0001127983 */ /* 0x001f280000300800 */
[----:B------:R-:W4:Y:S01]  /*1a4a0*/  LDL.LU R17, [R1+0x13d8] ;  /* 0x0013d80001117983 */ /* 0x000f220000300800 */
[----:B------:R-:W-:Y:S01]  /*1a4b0*/  ISETP.GT.U32.AND P3, PT, R8, R12, PT ;  /* 0x0000000c0800720c */ /* 0x000fe20003f64070 */
[----:B--2---:R-:W-:Y:S01]  /*1a4c0*/  IMAD.MOV.U32 R22, RZ, RZ, R20 ;  /* 0x000000ffff167224 */ /* 0x004fe200078e0014 */
[----:B---3--:R-:W-:Y:S01]  /*1a4d0*/  ISETP.GE.AND P6, PT, R15, RZ, PT ;  /* 0x000000ff0f00720c */ /* 0x008fe20003fc6270 */
[----:B-1----:R-:W-:Y:S01]  /*1a4e0*/  IMAD R24, R24, UR5, RZ ;  /* 0x0000000518187c24 */ /* 0x002fe2000f8e02ff */
[----:B------:R-:W2:Y:S01]  /*1a4f0*/  LDL R10, [R1+0xfd0] ;  /* 0x000fd000010a7983 */ /* 0x000ea20000100800 */
[----:B------:R-:W-:Y:S01]  /*1a500*/  @!P5 IMAD.MOV R22, RZ, RZ, -R22 ;  /* 0x000000ffff16d224 */ /* 0x000fe200078e0a16 */
[----:B------:R-:W-:Y:S01]  /*1a510*/  ISETP.GT.U32.AND P1, PT, R8, R14, PT ;  /* 0x0000000e0800720c */ /* 0x000fe20003f24070 */
[----:B------:R-:W0:Y:S01]  /*1a520*/  LDCU UR5, c[0x0][0x3b0] ;  /* 0x00007600ff0577ac */ /* 0x000e220008000800 */
[----:B------:R-:W-:Y:S01]  /*1a530*/  IADD3 R20, P5, PT, R24, R7, RZ ;  /* 0x0000000718147210 */ /* 0x000fe20007fbe0ff */
[----:B------:R-:W3:Y:S01]  /*1a540*/  LDL.LU R15, [R1+0x168] ;  /* 0x00016800010f7983 */ /* 0x000ee20000300800 */
[----:B------:R-:W-:-:S03]  /*1a550*/  SEL R23, R11, R22, !P4 ;  /* 0x000000160b177207 */ /* 0x000fc60006000000 */
[----:B------:R-:W-:Y:S01]  /*1a560*/  @!P3 IMAD.IADD R12, R12, 0x1, -R8 ;  /* 0x000000010c0cb824 */ /* 0x000fe200078e0a08 */
[----:B------:R-:W-:Y:S03]  /*1a570*/  STL [R1+0x498], R20 ;  /* 0x0004981401007387 */ /* 0x000fe60000100800 */
[----:B------:R-:W-:Y:S01]  /*1a580*/  IMAD.MOV.U32 R22, RZ, RZ, R12 ;  /* 0x000000ffff167224 */ /* 0x000fe200078e000c */
[----:B------:R1:W-:Y:S01]  /*1a590*/  STL [R1+0xe2c], R25 ;  /* 0x000e2c1901007387 */ /* 0x0003e20000100800 */
[----:B------:R-:W-:Y:S01]  /*1a5a0*/  IMAD R23, R23, UR13, RZ ;  /* 0x0000000d17177c24 */ /* 0x000fe2000f8e02ff */
[----:B------:R-:W-:Y:S01]  /*1a5b0*/  PRMT R19, RZ, 0x7610, R19 ;  /* 0x00007610ff137816 */ /* 0x000fe20000000013 */
[----:B------:R-:W-:Y:S01]  /*1a5c0*/  @!P6 IMAD.MOV R22, RZ, RZ, -R22 ;  /* 0x000000ffff16e224 */ /* 0x000fe200078e0a16 */
[----:B------:R-:W2:Y:S01]  /*1a5d0*/  LDL.LU R12, [R1+0x13d4] ;  /* 0x0013d400010c7983 */ /* 0x000ea20000300800 */
[----:B----4-:R-:W-:Y:S01]  /*1a5e0*/  PRMT R17, RZ, 0x7610, R17 ;  /* 0x00007610ff117816 */ /* 0x010fe20000000011 */
[----:B------:R-:W-:Y:S01]  /*1a5f0*/  @!P1 IMAD.IADD R14, R14, 0x1, -R8 ;  /* 0x000000010e0e9824 */ /* 0x000fe200078e0a08 */
[----:B-1----:R-:W-:Y:S01]  /*1a600*/  LEA.HI.X.SX32 R25, R24, R6, 0x1, P5 ;  /* 0x0000000618197211 */ /* 0x002fe200028f0eff */
[----:B------:R-:W-:Y:S01]  /*1a610*/  @P0 IMAD.MOV.U32 R24, RZ, RZ, R20 ;  /* 0x000000ffff180224 */ /* 0x000fe200078e0014 */
[----:B------:R-:W-:Y:S01]  /*1a620*/  SEL R22, R11, R22, !P4 ;  /* 0x000000160b167207 */ /* 0x000fe20006000000 */
[----:B------:R-:W1:Y:S02]  /*1a630*/  LDCU UR13, c[0x0][0x3b0] ;  /* 0x00007600ff0d77ac */ /* 0x000e640008000800 */
[----:B------:R4:W-:Y:S04]  /*1a640*/  STL [R1+0x494], R25 ;  /* 0x0004941901007387 */ /* 0x0009e80000100800 */
[----:B------:R4:W3:Y:S01]  /*1a650*/  @P0 LDG.E.U8 R17, desc[UR18][R24.64] ;  /* 0x0000001218110981 */ /* 0x0008e2000c1e1100 */
[----:B------:R-:W-:-:S02]  /*1a660*/  ISETP.GT.U32.AND P3, PT, R8, R13, PT ;  /* 0x0000000d0800720c */ /* 0x000fc40003f64070 */
[----:B------:R-:W-:Y:S01]  /*1a670*/  ISETP.GT.U32.AND P1, PT, R8, R14, PT ;  /* 0x0000000e0800720c */ /* 0x000fe20003f24070 */
[----:B------:R-:W3:Y:S01]  /*1a680*/  LDL R20, [R1+0x1010] ;  /* 0x0010100001147983 */ /* 0x000ee20000100800 */
[C---:B----4-:R-:W-:Y:S01]  /*1a690*/  IADD3 R25, P6, PT, R23.reuse, R7, RZ ;  /* 0x0000000717197210 */ /* 0x050fe20007fde0ff */
        /* <DEDUP_REMOVED lines=9> */
[----:B----4-:R-:W-:Y:S01]  /*1a730*/  IMAD.MOV.U32 R22, RZ, RZ, R14 ;  /* 0x000000ffff167224 */ /* 0x010fe200078e000e */
[----:B------:R-:W-:-:S07]  /*1a740*/  IADD3 R14, P1, PT, R24, R7, RZ ;  /* 0x00000007180e7210 */ /* 0x000fce0007f3e0ff */
[----:B------:R-:W-:Y:S01]  /*1a750*/  @!P3 IMAD.MOV R22, RZ, RZ, -R22 ;  /* 0x000000ffff16b224 */ /* 0x000fe200078e0a16 */
[----:B---3--:R3:W-:Y:S04]  /*1a760*/  STL [R1+0xe28], R17 ;  /* 0x000e281101007387 */ /* 0x0087e80000100800 */
        /* <DEDUP_REMOVED lines=733> */
[----:B------:R-:W-:Y:S01]  /*1d540*/  PRMT R0, RZ, 0x7610, R0 ;  /* 0x00007610ff007816 */ /* 0x000fe20000000000 */
[----:B------:R-:W-:Y:S01]  /*1d550*/  @!P6 IMAD.IADD R10, R10, 0x1, -R8 ;  /* 0x000000010a0ae824 */ /* 0x000fe200078e0a08 */
[----:B------:R-:W-:-:S03]  /*1d560*/  ISETP.GT.U32.AND P5, PT, R8, R17, PT ;  /* 0x000000110800720c */ /* 0x000fc60003fa4070 */
        /* <DEDUP_REMOVED lines=13> */
[----:B------:R-:W-:-:S04]  /*1d640*/  IMAD.MOV.U32 R23, RZ, RZ, R15 ;  /* 0x000000ffff177224 */ /* 0x000fc800078e000f */
[----:B-1----:R-:W-:Y:S01]  /*1d650*/  IMAD R22, R22, UR5, RZ ;  /* 0x0000000516167c24 */ /* 0x002fe2000f8e02ff */
[----:B------:R-:W-:Y:S01]  /*1d660*/  ISETP.GE.AND P3, PT, R14, RZ, PT ;  /* 0x000000ff0e00720c */ /* 0x000fe20003f66270 */
[----:B------:R-:W-:Y:S01]  /*1d670*/  @!P5 IMAD.IADD R17, R17, 0x1, -R8 ;  /* 0x000000011111d824 */ /* 0x000fe200078e0a08 */
[----:B------:R-:W3:Y:S01]  /*1d680*/  LDL R14, [R1+0x1134] ;  /* 0x00113400010e7983 */ /* 0x000ee20000100800 */
[----:B------:R-:W-:Y:S01]  /*1d690*/  PRMT R18, RZ, 0x7610, R18 ;  /* 0x00007610ff127816 */ /* 0x000fe20000000012 */
[----:B------:R-:W1:Y:S01]  /*1d6a0*/  LDCU UR5, c[0x0][0x3b0] ;  /* 0x00007600ff0577ac */ /* 0x000e620008000800 */
[C---:B------:R-:W-:Y:S01]  /*1d6b0*/  IADD3 R15, P6, PT, R22.reuse, R7, RZ ;  /* 0x00000007160f7210 */ /* 0x040fe20007fde0ff */
[----:B------:R0:W-:Y:S04]  /*1d6c0*/  STL [R1+0x618], R16 ;  /* 0x0006181001007387 */ /* 0x0001e80000100800 */
[----:B--2---:R-:W-:Y:S01]  /*1d6d0*/  @P0 IMAD.MOV.U32 R24, RZ, RZ, R15 ;  /* 0x000000ffff180224 */ /* 0x004fe200078e000f */
[----:B0-----:R-:W-:Y:S01]  /*1d6e0*/  LEA.HI.X.SX32 R16, R22, R6, 0x1, P6 ;  /* 0x0000000616107211 */ /* 0x001fe200030f0eff */
[----:B------:R-:W-:Y:S04]  /*1d6f0*/  STL [R1+0x614], R19 ;  /* 0x0006141301007387 */ /* 0x000fe80000100800 */
[----:B------:R-:W-:-:S05]  /*1d700*/  @P0 IMAD.MOV.U32 R25, RZ, RZ, R16 ;  /* 0x000000ffff190224 */ /* 0x000fca00078e0010 */
[----:B------:R0:W2:Y:S04]  /*1d710*/  @P0 LDG.E.U8 R0, desc[UR18][R24.64] ;  /* 0x0000001218000981 */ /* 0x0000a8000c1e1100 */
[----:B----4-:R4:W-:Y:S04]  /*1d720*/  STL [R1+0x80], R13 ;  /* 0x0000800d01007387 */ /* 0x0109e80000100800 */
[----:B----4-:R-:W4:Y:S04]  /*1d730*/  LDL.LU R13, [R1+0x324] ;  /* 0x00032400010d7983 */ /* 0x010f280000300800 */
[----:B------:R0:W-:Y:S04]  /*1d740*/  STL [R1+0x620], R15 ;  /* 0x0006200f01007387 */ /* 0x0001e80000100800 */
[----:B------:R1:W-:Y:S01]  /*1d750*/  STL [R1+0x61c], R16 ;  /* 0x00061c1001007387 */ /* 0x0003e20000100800 */
[C---:B------:R-:W-:Y:S01]  /*1d760*/  ISETP.GT.U32.AND P5, PT, R8.reuse, R17, PT ;  /* 0x000000110800720c */ /* 0x040fe20003fa4070 */
[----:B------:R-:W-:Y:S01]  /*1d770*/  @!P3 IMAD.MOV R23, RZ, RZ, -R23 ;  /* 0x000000ffff17b224 */ /* 0x000fe200078e0a17 */
[C---:B---3--:R-:W-:Y:S01]  /*1d780*/  ISETP.GT.U32.AND P6, PT, R8.reuse, R12, PT ;  /* 0x0000000c0800720c */ /* 0x048fe20003fc4070 */
[----:B0-----:R-:W3:Y:S04]  /*1d790*/  LDL R15, [R1+0x1110] ;  /* 0x00111000010f7983 */ /* 0x001ee80000100800 */
[----:B-1----:R-:W3:Y:S01]  /*1d7a0*/  LDL R16, [R1+0x1130] ;  /* 0x0011300001107983 */ /* 0x002ee20000100800 */
[----:B------:R-:W-:-:S05]  /*1d7b0*/  ISETP.GT.U32.AND P3, PT, R8, R10, PT ;  /* 0x0000000a0800720c */ /* 0x000fca0003f64070 */
[----:B------:R-:W-:Y:S01]  /*1d7c0*/  @!P5 IMAD.IADD R17, R17, 0x1, -R8 ;  /* 0x000000011111d824 */ /* 0x000fe200078e0a08 */
[----:B------:R-:W-:-:S03]  /*1d7d0*/  SEL R24, R11, R23, !P4 ;  /* 0x000000170b187207 */ /* 0x000fc60006000000 */
[----:B------:R-:W-:-:S04]  /*1d7e0*/  IMAD.MOV.U32 R22, RZ, RZ, R17 ;  /* 0x000000ffff167224 */ /* 0x000fc800078e0011 */
[----:B------:R-:W-:Y:S01]  /*1d7f0*/  @!P1 IMAD.MOV R22, RZ, RZ, -R22 ;  /* 0x000000ffff169224 */ /* 0x000fe200078e0a16 */
[----:B------:R-:W-:Y:S01]  /*1d800*/  ISETP.GE.AND P1, PT, R14, RZ, PT ;  /* 0x000000ff0e00720c */ /* 0x000fe20003f26270 */
[----:B------:R-:W-:Y:S01]  /*1d810*/  IMAD R24, R24, UR12, RZ ;  /* 0x0000000c18187c24 */ /* 0x000fe2000f8e02ff */
[----:B------:R-:W4:Y:S01]  /*1d820*/  LDL.LU R14, [R1+0x31c] ;  /* 0x00031c00010e7983 */ /* 0x000f220000300800 */
[--C-:B------:R-:W-:Y:S01]  /*1d830*/  @!P3 IMAD.IADD R10, R10, 0x1, -R8.reuse ;  /* 0x000000010a0ab824 */ /* 0x100fe200078e0a08 */
[----:B------:R-:W-:Y:S01]  /*1d840*/  SEL R23, R11, R22, !P4 ;  /* 0x000000160b177207 */ /* 0x000fe20006000000 */
[----:B------:R-:W-:Y:S01]  /*1d850*/  @!P6 IMAD.IADD R12, R12, 0x1, -R8 ;  /* 0x000000010c0ce824 */ /* 0x000fe200078e0a08 */
[CC--:B------:R-:W-:Y:S01]  /*1d860*/  IADD3 R19, P6, PT, R24.reuse, R7.reuse, RZ ;  /* 0x0000000718137210 */ /* 0x0c0fe20007fde0ff */
[----:B------:R-:W-:Y:S01]  /*1d870*/  IMAD.MOV.U32 R22, RZ, RZ, R10 ;  /* 0x000000ffff167224 */ /* 0x000fe200078e000a */
[----:B------:R-:W4:Y:S01]  /*1d880*/  LDL.LU R17, [R1+0x318] ;  /* 0x0003180001117983 */ /* 0x000f220000300800 */
[----:B------:R-:W-:Y:S01]  /*1d890*/  IMAD R23, R23, UR4, RZ ;  /* 0x0000000417177c24 */ /* 0x000fe2000f8e02ff */
[----:B------:R-:W-:Y:S01]  /*1d8a0*/  PRMT R25, RZ, 0x7610, R25 ;  /* 0x00007610ff197816 */ /* 0x000fe20000000019 */
[----:B------:R-:W0:Y:S01]  /*1d8b0*/  LDCU UR4, c[0x0][0x3b0] ;  /* 0x00007600ff0477ac */ /* 0x000e220008000800 */
[----:B------:R-:W-:Y:S01]  /*1d8c0*/  STL [R1+0x638], R19 ;  /* 0x0006381301007387 */ /* 0x000fe20000100800 */
[----:B------:R-:W-:Y:S01]  /*1d8d0*/  @!P1 IMAD.MOV R22, RZ, RZ, -R22 ;  /* 0x000000ffff169224 */ /* 0x000fe200078e0a16 */
[----:B------:R-:W-:Y:S01]  /*1d8e0*/  IADD3 R10, P1, PT, R23, R7, RZ ;  /* 0x00000007170a7210 */ /* 0x000fe20007f3e0ff */
[----:B------:R-:W1:Y:S01]  /*1d8f0*/  LDCU UR12, c[0x0][0x3b0] ;  /* 0x00007600ff0c77ac */ /* 0x000e620008000800 */
[----:B--2---:R2:W-:Y:S02]  /*1d900*/  STL [R1+0x7c], R0 ;  /* 0x00007c0001007387 */ /* 0x0045e40000100800 */
[----:B--2---:R-:W-:-:S02]  /*1d910*/  LEA.HI.X.SX32 R0, R24, R6, 0x1, P6 ;  /* 0x0000000618007211 */ /* 0x004fc400030f0eff */
[----:B------:R-:W-:Y:S01]  /*1d920*/  SEL R24, R11, R22, !P4 ;  /* 0x000000160b187207 */ /* 0x000fe20006000000 */
[----:B------:R-:W-:Y:S01]  /*1d930*/  @P0 IMAD.MOV.U32 R22, RZ, RZ, R19 ;  /* 0x000000ffff160224 */ /* 0x000fe200078e0013 */
[----:B---3--:R-:W-:Y:S02]  /*1d940*/  ISETP.GE.AND P6, PT, R16, RZ, PT ;  /* 0x000000ff1000720c */ /* 0x008fe40003fc6270 */
[----:B------:R-:W-:Y:S01]  /*1d950*/  LEA.HI.X.SX32 R16, R23, R6, 0x1, P1 ;  /* 0x0000000617107211 */ /* 0x000fe200008f0eff */
[----:B------:R-:W-:-:S05]  /*1d960*/  @P0 IMAD.MOV.U32 R23, RZ, RZ, R0 ;  /* 0x000000ffff170224 */ /* 0x000fca00078e0000 */
[----:B------:R2:W3:Y:S02]  /*1d970*/  @P0 LDG.E.U8 R18, desc[UR18][R22.64] ;  /* 0x0000001216120981 */ /* 0x0004e4000c1e1100 */
[----:B--2---:R-:W-:Y:S02]  /*1d980*/  @P0 IMAD.MOV.U32 R22, RZ, RZ, R10 ;  /* 0x000000ffff160224 */ /* 0x004fe400078e000a */
[----:B------:R-:W-:-:S05]  /*1d990*/  @P0 IMAD.MOV.U32 R23, RZ, RZ, R16 ;  /* 0x000000ffff170224 */ /* 0x000fca00078e0010 */
[----:B------:R2:W3:Y:S01]  /*1d9a0*/  @P0 LDG.E.U8 R25, desc[UR18][R22.64] ;  /* 0x0000001216190981 */ /* 0x0004e2000c1e1100 */
[----:B------:R-:W-:-:S13]  /*1d9b0*/  ISETP.GT.U32.AND P5, PT, R8, R20, PT ;  /* 0x000000140800720c */ /* 0x000fda0003fa4070 */
[----:B------:R-:W-:-:S05]  /*1d9c0*/  @!P5 IMAD.IADD R20, R20, 0x1, -R8 ;  /* 0x000000011414d824 */ /* 0x000fca00078e0a08 */
[C---:B------:R-:W-:Y:S02]  /*1d9d0*/  ISETP.GT.U32.AND P5, PT, R8.reuse, R20, PT ;  /* 0x000000140800720c */ /* 0x040fe40003fa4070 */
[----:B------:R-:W-:Y:S01]  /*1d9e0*/  ISETP.GT.U32.AND P3, PT, R8, R12, PT ;  /* 0x0000000c0800720c */ /* 0x000fe20003f64070 */
[----:B------:R-:W-:Y:S01]  /*1d9f0*/  STL [R1+0x640], R10 ;  /* 0x0006400a01007387 */ /* 0x000fe20000100800 */
[----:B------:R-:W-:Y:S01]  /*1da00*/  IMAD R24, R24, UR5, RZ ;  /* 0x0000000518187c24 */ /* 0x000fe2000f8e02ff */
[----:B----4-:R-:W-:Y:S01]  /*1da10*/  ISETP.GT.U32.AND P1, PT, R8, R13, PT ;  /* 0x0000000d0800720c */ /* 0x010fe20003f24070 */
[----:B------:R-:W4:Y:S01]  /*1da20*/  LDCU UR5, c[0x0][0x3b0] ;  /* 0x00007600ff0577ac */ /* 0x000f220008000800 */
[----:B------:R0:W-:Y:S06]  /*1da30*/  STL [R1+0x634], R0 ;  /* 0x0006340001007387 */ /* 0x0001ec0000100800 */
[----:B------:R-:W-:Y:S01]  /*1da40*/  @!P5 IMAD.IADD R20, R20, 0x1, -R8 ;  /* 0x000000011414d824 */ /* 0x000fe200078e0a08 */
[----:B0-----:R-:W4:Y:S03]  /*1da50*/  LDL.LU R0, [R1+0x136c] ;  /* 0x00136c0001007983 */ /* 0x001f260000300800 */
[----:B--2---:R-:W-:Y:S01]  /*1da60*/  IMAD.MOV.U32 R22, RZ, RZ, R20 ;  /* 0x000000ffff167224 */ /* 0x004fe200078e0014 */
[----:B------:R-:W2:Y:S01]  /*1da70*/  LDL.LU R19, [R1+0x1368] ;  /* 0x0013680001137983 */ /* 0x000ea20000300800 */
[----:B------:R-:W-:Y:S01]  /*1da80*/  @!P3 IMAD.IADD R12, R12, 0x1, -R8 ;  /* 0x000000010c0cb824 */ /* 0x000fe200078e0a08 */
[----:B------:R-:W-:Y:S01]  /*1da90*/  IADD3 R20, P3, PT, R24, R7, RZ ;  /* 0x0000000718147210 */ /* 0x000fe20007f7e0ff */
[----:B------:R-:W-:Y:S01]  /*1daa0*/  @!P6 IMAD.MOV R22, RZ, RZ, -R22 ;  /* 0x000000ffff16e224 */ /* 0x000fe200078e0a16 */
[----:B------:R-:W-:Y:S01]  /*1dab0*/  STL [R1+0x63c], R16 ;  /* 0x00063c1001007387 */ /* 0x000fe20000100800 */
[----:B------:R-:W-:-:S03]  /*1dac0*/  ISETP.GE.AND P5, PT, R15, RZ, PT ;  /* 0x000000ff0f00720c */ /* 0x000fc60003fa6270 */
[----:B------:R-:W-:Y:S01]  /*1dad0*/  SEL R23, R11, R22, !P4 ;  /* 0x000000160b177207 */ /* 0x000fe20006000000 */
[----:B------:R-:W-:Y:S01]  /*1dae0*/  IMAD.MOV.U32 R22, RZ, RZ, R12 ;  /* 0x000000ffff167224 */ /* 0x000fe200078e000c */
[----:B---3--:R0:W-:Y:S04]  /*1daf0*/  STL [R1+0x78], R18 ;  /* 0x0000781201007387 */ /* 0x0081e80000100800 */
[----:B0-----:R-:W3:Y:S04]  /*1db00*/  LDL.LU R18, [R1+0x1364] ;  /* 0x0013640001127983 */ /* 0x001ee80000300800 */
[----:B------:R-:W3:Y:S04]  /*1db10*/  LDL.LU R16, [R1+0x1360] ;  /* 0x0013600001107983 */ /* 0x000ee80000300800 */
[----:B------:R-:W3:Y:S04]  /*1db20*/  LDL R10, [R1+0x111c] ;  /* 0x00111c00010a7983 */ /* 0x000ee80000100800 */
[----:B------:R-:W3:Y:S04]  /*1db30*/  LDL.LU R15, [R1+0x310] ;  /* 0x00031000010f7983 */ /* 0x000ee80000300800 */
[----:B------:R-:W-:Y:S04]  /*1db40*/  STL [R1+0x648], R20 ;  /* 0x0006481401007387 */ /* 0x000fe80000100800 */
[----:B------:R0:W-:Y:S04]  /*1db50*/  STL [R1+0x74], R25 ;  /* 0x0000741901007387 */ /* 0x0001e80000100800 */
[----:B------:R-:W3:Y:S01]  /*1db60*/  LDL.LU R12, [R1+0x135c] ;  /* 0x00135c00010c7983 */ /* 0x000ee20000300800 */
[----:B------:R-:W-:-:S02]  /*1db70*/  @!P5 IMAD.MOV R22, RZ, RZ, -R22 ;  /* 0x000000ffff16d224 */ /* 0x000fc400078e0a16 */
[----:B------:R-:W-:Y:S01]  /*1db80*/  IMAD R23, R23, UR13, RZ ;  /* 0x0000000d17177c24 */ /* 0x000fe2000f8e02ff */
[----:B--2---:R-:W-:Y:S01]  /*1db90*/  PRMT R19, RZ, 0x7610, R19 ;  /* 0x00007610ff137816 */ /* 0x004fe20000000013 */
[----:B------:R-:W-:Y:S01]  /*1dba0*/  @!P1 IMAD.IADD R13, R13, 0x1, -R8 ;  /* 0x000000010d0d9824 */ /* 0x000fe200078e0a08 */
[----:B0-----:R-:W-:Y:S01]  /*1dbb0*/  LEA.HI.X.SX32 R25, R24, R6, 0x1, P3 ;  /* 0x0000000618197211 */ /* 0x001fe200018f0eff */
[----:B------:R-:W-:Y:S01]  /*1dbc0*/  @P0 IMAD.MOV.U32 R24, RZ, RZ, R20 ;  /* 0x000000ffff180224 */ /* 0x000fe200078e0014 */
[----:B------:R-:W-:Y:S01]  /*1dbd0*/  SEL R22, R11, R22, !P4 ;  /* 0x000000160b167207 */ /* 0x000fe20006000000 */
[----:B------:R-:W0:Y:S02]  /*1dbe0*/  LDCU UR13, c[0x0][0x3b0] ;  /* 0x00007600ff0d77ac */ /* 0x000e240008000800 */
[----:B------:R2:W-:Y:S04]  /*1dbf0*/  STL [R1+0x644], R25 ;  /* 0x0006441901007387 */ /* 0x0005e80000100800 */
[----:B------:R2:W4:Y:S01]  /*1dc00*/  @P0 LDG.E.U8 R19, desc[UR18][R24.64] ;  /* 0x0000001218130981 */ /* 0x000522000c1e1100 */
[----:B---3--:R-:W-:-:S03]  /*1dc10*/  PRMT R12, RZ, 0x7610, R12 ;  /* 0x00007610ff0c7816 */ /* 0x008fc6000000000c */
[----:B------:R-:W3:Y:S01]  /*1dc20*/  LDL R20, [R1+0x112c] ;  /* 0x00112c0001147983 */ /* 0x000ee20000100800 */
[C---:B--2---:R-:W-:Y:S01]  /*1dc30*/  IADD3 R25, P5, PT, R23.reuse, R7, RZ ;  /* 0x0000000717197210 */ /* 0x044fe20007fbe0ff */
[----:B------:R-:W-:Y:S01]  /*1dc40*/  IMAD R24, R22, UR4, RZ ;  /* 0x0000000416187c24 */ /* 0x000fe2000f8e02ff */
[----:B------:R-:W-:Y:S01]  /*1dc50*/  ISETP.GT.U32.AND P6, PT, R8, R14, PT ;  /* 0x0000000e0800720c */ /* 0x000fe20003fc4070 */
[----:B------:R-:W2:Y:S01]  /*1dc60*/  LDCU UR4, c[0x0][0x3b0] ;  /* 0x00007600ff0477ac */ /* 0x000ea20008000800 */
[----:B------:R-:W-:Y:S01]  /*1dc70*/  LEA.HI.X.SX32 R23, R23, R6, 0x1, P5 ;  /* 0x0000000617177211 */ /* 0x000fe200028f0eff */
[----:B------:R-:W-:-:S05]  /*1dc80*/  @P0 IMAD.MOV.U32 R22, RZ, RZ, R25 ;  /* 0x000000ffff160224 */ /* 0x000fca00078e0019 */
[----:B------:R0:W2:Y:S01]  /*1dc90*/  @P0 LDG.E.U8 R12, desc[UR18][R22.64] ;  /* 0x00000012160c0981 */ /* 0x0000a2000c1e1100 */
[----:B------:R-:W-:-:S04]  /*1dca0*/  ISETP.GT.U32.AND P1, PT, R8, R13, PT ;  /* 0x0000000d0800720c */ /* 0x000fc80003f24070 */
[----:B------:R-:W-:Y:S01]  /*1dcb0*/  @!P6 IMAD.IADD R14, R14, 0x1, -R8 ;  /* 0x000000010e0ee824 */ /* 0x000fe200078e0a08 */
[----:B------:R-:W-:-:S08]  /*1dcc0*/  ISETP.GE.AND P6, PT, R10, RZ, PT ;  /* 0x000000ff0a00720c */ /* 0x000fd00003fc6270 */
[----:B------:R-:W-:Y:S01]  /*1dcd0*/  @!P1 IMAD.IADD R13, R13, 0x1, -R8 ;  /* 0x000000010d0d9824 */ /* 0x000fe200078e0a08 */
[----:B----4-:R4:W-:Y:S03]  /*1dce0*/  STL [R1+0x70], R19 ;  /* 0x0000701301007387 */ /* 0x0109e60000100800 */
[----:B0-----:R-:W-:Y:S01]  /*1dcf0*/  IMAD.MOV.U32 R22, RZ, RZ, R13 ;  /* 0x000000ffff167224 */ /* 0x001fe200078e000d */
[----:B----4-:R-:W4:Y:S04]  /*1dd00*/  LDL.LU R19, [R1+0x308] ;  /* 0x0003080001137983 */ /* 0x010f280000300800 */
[----:B------:R-:W3:Y:S04]  /*1dd10*/  LDL.LU R10, [R1+0x2bc] ;  /* 0x0002bc00010a7983 */ /* 0x000ee80000300800 */
[----:B------:R0:W-:Y:S04]  /*1dd20*/  STL [R1+0x650], R25 ;  /* 0x0006501901007387 */ /* 0x0001e80000100800 */
[----:B------:R-:W-:Y:S01]  /*1dd30*/  STL [R1+0x64c], R23 ;  /* 0x00064c1701007387 */ /* 0x000fe20000100800 */
[----:B------:R-:W-:-:S03]  /*1dd40*/  @!P6 IMAD.MOV R22, RZ, RZ, -R22 ;  /* 0x000000ffff16e224 */ /* 0x000fc600078e0a16 */
[----:B0-----:R-:W3:Y:S01]  /*1dd50*/  LDL R25, [R1+0x110c] ;  /* 0x00110c0001197983 */ /* 0x001ee20000100800 */
[----:B------:R-:W-:-:S03]  /*1dd60*/  PRMT R9, RZ, 0x7610, R9 ;  /* 0x00007610ff097816 */ /* 0x000fc60000000009 */
[----:B--2---:R0:W-:Y:S02]  /*1dd70*/  STL [R1+0x6c], R12 ;  /* 0x00006c0c01007387 */ /* 0x0041e40000100800 */
[----:B0-----:R-:W-:-:S04]  /*1dd80*/  IADD3 R12, P5, PT, R24, R7, RZ ;  /* 0x00000007180c7210 */ /* 0x001fc80007fbe0ff */
[----:B------:R-:W-:Y:S02]  /*1dd90*/  LEA.HI.X.SX32 R13, R24, R6, 0x1, P5 ;  /* 0x00000006180d7211 */ /* 0x000fe400028f0eff */
        /* <DEDUP_REMOVED lines=11> */
[----:B---3--:R-:W-:Y:S01]  /*1de50*/  ISETP.GE.AND P5, PT, R20, RZ, PT ;  /* 0x000000ff1400720c */ /* 0x008fe20003fa6270 */
[----:B------:R-:W3:Y:S02]  /*1de60*/  LDCU UR5, c[0x0][0x3b0] ;  /* 0x00007600ff0577ac */ /* 0x000ee40008000800 */
[----:B------:R1:W-:Y:S02]  /*1de70*/  STL [R1+0x654], R13 ;  /* 0x0006540d01007387 */ /* 0x0003e40000100800 */
[--C-:B------:R-:W-:Y:S02]  /*1de80*/  @!P3 IMAD.IADD R14, R14, 0x1, -R8.reuse ;  /* 0x000000010e0eb824 */ /* 0x100fe400078e0a08 */
[----:B------:R-:W3:Y:S02]  /*1de90*/  LDL R20, [R1+0x1140] ;  /* 0x0011400001147983 */ /* 0x000ee40000100800 */
[----:B------:R-:W-:-:S02]  /*1dea0*/  @!P1 IMAD.IADD R17, R17, 0x1, -R8 ;  /* 0x0000000111119824 */ /* 0x000fc400078e0a08 */
[----:B0-----:R-:W3:Y:S01]  /*1deb0*/  LDL R12, [R1+0x1158] ;  /* 0x00115800010c7983 */ /* 0x001ee20000100800 */
[----:B-1----:R-:W-:Y:S01]  /*1dec0*/  IMAD.MOV.U32 R13, RZ, RZ, R3 ;  /* 0x000000ffff0d7224 */ /* 0x002fe200078e0003 */
[----:B------:R-:W-:Y:S01]  /*1ded0*/  IADD3 R3, P1, PT, R24, R7, RZ ;  /* 0x0000000718037210 */ /* 0x000fe20007f3e0ff */
[----:B------:R-:W-:-:S03]  /*1dee0*/  IMAD.MOV.U32 R23, RZ, RZ, R14 ;  /* 0x000000ffff177224 */ /* 0x000fc600078e000e */
[----:B------:R-:W-:Y:S01]  /*1def0*/  LEA.HI.X.SX32 R24, R24, R6, 0x1, P1 ;  /* 0x0000000618187211 */ /* 0x000fe200008f0eff */
[----:B------:R-:W-:Y:S01]  /*1df00*/  @!P6 IMAD.IADD R15, R15, 0x1, -R8 ;  /* 0x000000010f0fe824 */ /* 0x000fe200078e0a08 */
[----:B------:R-:W-:Y:S02]  /*1df10*/  ISETP.GE.AND P6, PT, R25, RZ, PT ;  /* 0x000000ff1900720c */ /* 0x000fe40003fc6270 */
[----:B------:R-:W-:Y:S01]  /*1df20*/  PRMT R22, RZ, 0x7610, R22 ;  /* 0x00007610ff167816 */ /* 0x000fe20000000016 */
[----:B------:R-:W-:Y:S01]  /*1df30*/  @P0 IMAD.MOV.U32 R25, RZ, RZ, R24 ;  /* 0x000000ffff190224 */ /* 0x000fe200078e0018 */
[----:B--2---:R0:W-:Y:S04]  /*1df40*/  STL [R1+0x68], R9 ;  /* 0x0000680901007387 */ /* 0x0041e80000100800 */
[----:B0-----:R-:W2:Y:S04]  /*1df50*/  LDL.LU R9, [R1+0x30c] ;  /* 0x00030c0001097983 */ /* 0x001ea80000300800 */
[----:B------:R-:W2:Y:S04]  /*1df60*/  LDL.LU R14, [R1+0x1358] ;  /* 0x00135800010e7983 */ /* 0x000ea80000300800 */
[----:B------:R-:W-:Y:S04]  /*1df70*/  STL [R1+0x660], R3 ;  /* 0x0006600301007387 */ /* 0x000fe80000100800 */
[----:B------:R0:W-:Y:S02]  /*1df80*/  STL [R1+0x65c], R24 ;  /* 0x00065c1801007387 */ /* 0x0001e40000100800 */
[----:B0-----:R-:W-:-:S02]  /*1df90*/  @P0 IMAD.MOV.U32 R24, RZ, RZ, R3 ;  /* 0x000000ffff180224 */ /* 0x001fc400078e0003 */
[----:B------:R-:W-:Y:S01]  /*1dfa0*/  @!P5 IMAD.MOV R23, RZ, RZ, -R23 ;  /* 0x000000ffff17d224 */ /* 0x000fe200078e0a17 */
[C---:B------:R-:W-:Y:S01]  /*1dfb0*/  ISETP.GT.U32.AND P1, PT, R8.reuse, R15, PT ;  /* 0x0000000f0800720c */ /* 0x040fe20003f24070 */
[----:B------:R-:W4:Y:S04]  /*1dfc0*/  LDL.LU R3, [R1+0x1cc] ;  /* 0x0001cc0001037983 */ /* 0x000f280000300800 */
[----:B------:R0:W4:Y:S01]  /*1dfd0*/  @P0 LDG.E.U8 R22, desc[UR18][R24.64] ;  /* 0x0000001218160981 */ /* 0x000122000c1e1100 */
[----:B------:R-:W-:Y:S02]  /*1dfe0*/  ISETP.GT.U32.AND P5, PT, R8, R10, PT ;  /* 0x0000000a0800720c */ /* 0x000fe40003fa4070 */
[----:B------:R-:W-:-:S05]  /*1dff0*/  SEL R23, R11, R23, !P4 ;  /* 0x000000170b177207 */ /* 0x000fca0006000000 */
[----:B0-----:R-:W-:Y:S01]  /*1e000*/  IMAD R24, R23, UR4, RZ ;  /* 0x0000000417187c24 */ /* 0x001fe2000f8e02ff */
[----:B------:R-:W-:Y:S01]  /*1e010*/  PRMT R16, RZ, 0x7610, R16 ;  /* 0x00007610ff107816 */ /* 0x000fe20000000010 */
[----:B------:R-:W-:-:S04]  /*1e020*/  @!P1 IMAD.IADD R15, R15, 0x1, -R8 ;  /* 0x000000010f0f9824 */ /* 0x000fc800078e0a08 */
[----:B------:R-:W-:Y:S01]  /*1e030*/  @!P5 IMAD.IADD R10, R10, 0x1, -R8 ;  /* 0x000000010a0ad824 */ /* 0x000fe200078e0a08 */
[----:B---3--:R-:W-:Y:S02]  /*1e040*/  ISETP.GE.AND P1, PT, R20, RZ, PT ;  /* 0x000000ff1400720c */ /* 0x008fe40003f26270 */
[----:B--2---:R-:W-:Y:S01]  /*1e050*/  PRMT R14, RZ, 0x7610, R14 ;  /* 0x00007610ff0e7816 */ /* 0x004fe2000000000e */
[----:B----4-:R0:W-:Y:S01]  /*1e060*/  STL [R1+0x64], R22 ;  /* 0x0000641601007387 */ /* 0x0101e20000100800 */
[----:B------:R-:W-:Y:S01]  /*1e070*/  ISETP.GT.U32.AND P3, PT, R8, R19, PT ;  /* 0x000000130800720c */ /* 0x000fe20003f64070 */
[----:B------:R-:W1:Y:S01]  /*1e080*/  LDCU UR4, c[0x0][0x3b0] ;  /* 0x00007600ff0477ac */ /* 0x000e620008000800 */
[----:B0-----:R-:W-:Y:S01]  /*1e090*/  IMAD.MOV.U32 R22, RZ, RZ, R17 ;  /* 0x000000ffff167224 */ /* 0x001fe200078e0011 */
[----:B------:R-:W-:-:S04]  /*1e0a0*/  IADD3 R17, P5, PT, R24, R7, RZ ;  /* 0x0000000718117210 */ /* 0x000fc80007fbe0ff */
[----:B------:R-:W-:Y:S01]  /*1e0b0*/  LEA.HI.X.SX32 R20, R24, R6, 0x1, P5 ;  /* 0x0000000618147211 */ /* 0x000fe200028f0eff */
[----:B------:R-:W-:-:S04]  /*1e0c0*/  @P0 IMAD.MOV.U32 R24, RZ, RZ, R17 ;  /* 0x000000ffff180224 */ /* 0x000fc800078e0011 */
[----:B------:R-:W-:-:S05]  /*1e0d0*/  @P0 IMAD.MOV.U32 R25, RZ, RZ, R20 ;  /* 0x000000ffff190224 */ /* 0x000fca00078e0014 */
[----:B------:R0:W2:Y:S01]  /*1e0e0*/  @P0 LDG.E.U8 R14, desc[UR18][R24.64] ;  /* 0x00000012180e0981 */ /* 0x0000a2000c1e1100 */
[----:B------:R-:W-:Y:S01]  /*1e0f0*/  @!P6 IMAD.MOV R22, RZ, RZ, -R22 ;  /* 0x000000ffff16e224 */ /* 0x000fe200078e0a16 */
[----:B------:R-:W-:Y:S02]  /*1e100*/  ISETP.GE.AND P6, PT, R12, RZ, PT ;  /* 0x000000ff0c00720c */ /* 0x000fe40003fc6270 */
[----:B------:R-:W3:Y:S02]  /*1e110*/  LDL R12, [R1+0x1144] ;  /* 0x00114400010c7983 */ /* 0x000ee40000100800 */
[----:B------:R-:W-:Y:S01]  /*1e120*/  SEL R22, R11, R22, !P4 ;  /* 0x000000160b167207 */ /* 0x000fe20006000000 */
[----:B------:R-:W-:-:S04]  /*1e130*/  IMAD.MOV.U32 R23, RZ, RZ, R15 ;  /* 0x000000ffff177224 */ /* 0x000fc800078e000f */
[----:B------:R-:W-:Y:S01]  /*1e140*/  IMAD R22, R22, UR5, RZ ;  /* 0x0000000516167c24 */ /* 0x000fe2000f8e02ff */
[----:B------:R4:W-:Y:S01]  /*1e150*/  STL [R1+0x678], R17 ;  /* 0x0006781101007387 */ /* 0x0009e20000100800 */
[----:B------:R-:W-:Y:S01]  /*1e160*/  @!P3 IMAD.IADD R19, R19, 0x1, -R8 ;  /* 0x000000011313b824 */ /* 0x000fe200078e0a08 */
[----:B------:R-:W-:Y:S01]  /*1e170*/  PRMT R18, RZ, 0x7610, R18 ;  /* 0x00007610ff127816 */ /* 0x000fe20000000012 */
[----:B------:R-:W-:Y:S01]  /*1e180*/  @!P6 IMAD.MOV R23, RZ, RZ, -R23 ;  /* 0x000000ffff17e224 */ /* 0x000fe200078e0a17 */
[C---:B------:R-:W-:Y:S01]  /*1e190*/  IADD3 R15, P5, PT, R22.reuse, R7, RZ ;  /* 0x00000007160f7210 */ /* 0x040fe20007fbe0ff */
[----:B------:R-:W-:Y:S01]  /*1e1a0*/  STL [R1+0x674], R20 ;  /* 0x0006741401007387 */ /* 0x000fe20000100800 */
[----:B------:R-:W1:Y:S02]  /*1e1b0*/  LDCU UR5, c[0x0][0x3b0] ;  /* 0x00007600ff0577ac */ /* 0x000e640008000800 */
[----:B----4-:R-:W-:Y:S01]  /*1e1c0*/  LEA.HI.X.SX32 R17, R22, R6, 0x1, P5 ;  /* 0x0000000616117211 */ /* 0x010fe200028f0eff */
[----:B0-----:R-:W-:-:S04]  /*1e1d0*/  @P0 IMAD.MOV.U32 R24, RZ, RZ, R15 ;  /* 0x000000ffff180224 */ /* 0x001fc800078e000f */
[----:B------:R-:W-:-:S05]  /*1e1e0*/  @P0 IMAD.MOV.U32 R25, RZ, RZ, R17 ;  /* 0x000000ffff190224 */ /* 0x000fca00078e0011 */
[----:B------:R0:W4:Y:S01]  /*1e1f0*/  @P0 LDG.E.U8 R16, desc[UR18][R24.64] ;  /* 0x0000001218100981 */ /* 0x000122000c1e1100 */
[----:B------:R-:W-:-:S03]  /*1e200*/  ISETP.GT.U32.AND P3, PT, R8, R19, PT ;  /* 0x000000130800720c */ /* 0x000fc60003f64070 */
[----:B--2---:R2:W-:Y:S04]  /*1e210*/  STL [R1+0x60], R14 ;  /* 0x0000600e01007387 */ /* 0x0045e80000100800 */
[----:B--2---:R-:W2:Y:S04]  /*1e220*/  LDL.LU R14, [R1+0x1a8] ;  /* 0x0001a800010e7983 */ /* 0x004ea80000300800 */
[----:B------:R1:W-:Y:S04]  /*1e230*/  STL [R1+0x680], R15 ;  /* 0x0006800f01007387 */ /* 0x0003e80000100800 */
[----:B------:R3:W-:Y:S01]  /*1e240*/  STL [R1+0x67c], R17 ;  /* 0x00067c1101007387 */ /* 0x0007e20000100800 */
[----:B------:R-:W-:Y:S01]  /*1e250*/  @!P3 IMAD.IADD R19, R19, 0x1, -R8 ;  /* 0x000000011313b824 */ /* 0x000fe200078e0a08 */
[----:B------:R-:W-:-:S02]  /*1e260*/  ISETP.GT.U32.AND P6, PT, R8, R10, PT ;  /* 0x0000000a0800720c */ /* 0x000fc40003fc4070 */
[----:B0-----:R-:W-:Y:S01]  /*1e270*/  SEL R24, R11, R23, !P4 ;  /* 0x000000170b187207 */ /* 0x001fe20006000000 */
[----:B------:R-:W2:Y:S04]  /*1e280*/  LDL R20, [R1+0x113c] ;  /* 0x00113c0001147983 */ /* 0x000ea80000100800 */
[----:B-1----:R-:W2:Y:S01]  /*1e290*/  LDL R15, [R1+0x1148] ;  /* 0x00114800010f7983 */ /* 0x002ea20000100800 */
[----:B------:R-:W-:Y:S01]  /*1e2a0*/  ISETP.GT.U32.AND P3, PT, R8, R9, PT ;  /* 0x000000090800720c */ /* 0x000fe20003f64070 */
[----:B------:R-:W-:-:S04]  /*1e2b0*/  IMAD.MOV.U32 R22, RZ, RZ, R19 ;  /* 0x000000ffff167224 */ /* 0x000fc800078e0013 */
[----:B------:R-:W-:-:S08]  /*1e2c0*/  @!P1 IMAD.MOV R22, RZ, RZ, -R22 ;  /* 0x000000ffff169224 */ /* 0x000fd000078e0a16 */
[--C-:B------:R-:W-:Y:S01]  /*1e2d0*/  @!P3 IMAD.IADD R9, R9, 0x1, -R8.reuse ;  /* 0x000000010909b824 */ /* 0x100fe200078e0a08 */
[----:B---3--:R-:W-:Y:S01]  /*1e2e0*/  ISETP.GE.AND P3, PT, R12, RZ, PT ;  /* 0x000000ff0c00720c */ /* 0x008fe20003f66270 */
[----:B------:R-:W-:Y:S01]  /*1e2f0*/  @!P6 IMAD.IADD R10, R10, 0x1, -R8 ;  /* 0x000000010a0ae824 */ /* 0x000fe200078e0a08 */
[----:B------:R-:W-:Y:S02]  /*1e300*/  SEL R23, R11, R22, !P4 ;  /* 0x000000160b177207 */ /* 0x000fe40006000000 */
[----:B------:R-:W-:Y:S01]  /*1e310*/  ISETP.GT.U32.AND P1, PT, R8, R9, PT ;  /* 0x000000090800720c */ /* 0x000fe20003f24070 */
[----:B------:R-:W-:Y:S01]  /*1e320*/  IMAD R24, R24, UR12, RZ ;  /* 0x0000000c18187c24 */ /* 0x000fe2000f8e02ff */
[----:B------:R-:W-:Y:S01]  /*1e330*/  PRMT R25, RZ, 0x7610, R25 ;  /* 0x00007610ff197816 */ /* 0x000fe20000000019 */
[----:B------:R-:W-:Y:S01]  /*1e340*/  IMAD.MOV.U32 R22, RZ, RZ, R10 ;  /* 0x000000ffff167224 */ /* 0x000fe200078e000a */
[----:B------:R-:W-:Y:S01]  /*1e350*/  ISETP.GT.U32.AND P5, PT, R8, R3, PT ;  /* 0x000000030800720c */ /* 0x000fe20003fa4070 */
[----:B------:R-:W-:Y:S01]  /*1e360*/  IMAD R23, R23, UR4, RZ ;  /* 0x0000000417177c24 */ /* 0x000fe2000f8e02ff */
[-C--:B------:R-:W-:Y:S01]  /*1e370*/  IADD3 R17, P6, PT, R24, R7.reuse, RZ ;  /* 0x0000000718117210 */ /* 0x080fe20007fde0ff */
[----:B------:R-:W-:Y:S01]  /*1e380*/  IMAD.MOV.U32 R12, RZ, RZ, R13 ;  /* 0x000000ffff0c7224 */ /* 0x000fe200078e000d */
[----:B------:R-:W0:Y:S01]  /*1e390*/  LDCU UR4, c[0x0][0x3b0] ;  /* 0x00007600ff0477ac */ /* 0x000e220008000800 */
[----:B------:R-:W-:Y:S01]  /*1e3a0*/  @!P3 IMAD.MOV R22, RZ, RZ, -R22 ;  /* 0x000000ffff16b224 */ /* 0x000fe200078e0a16 */
[----:B------:R-:W-:-:S02]  /*1e3b0*/  IADD3 R10, P3, PT, R23, R7, RZ ;  /* 0x00000007170a7210 */ /* 0x000fc40007f7e0ff */
[----:B------:R-:W-:Y:S01]  /*1e3c0*/  LEA.HI.X.SX32 R19, R24, R6, 0x1, P6 ;  /* 0x0000000618137211 */ /* 0x000fe200030f0eff */
[----:B------:R-:W-:Y:S01]  /*1e3d0*/  @!P1 IMAD.IADD R9, R9, 0x1, -R8 ;  /* 0x0000000109099824 */ /* 0x000fe200078e0a08 */
[----:B------:R-:W-:Y:S01]  /*1e3e0*/  SEL R24, R11, R22, !P4 ;  /* 0x000000160b187207 */ /* 0x000fe20006000000 */
[----:B------:R-:W-:Y:S01]  /*1e3f0*/  @P0 IMAD.MOV.U32 R22, RZ, RZ, R17 ;  /* 0x000000ffff160224 */ /* 0x000fe200078e0011 */
[----:B------:R-:W-:Y:S01]  /*1e400*/  PRMT R0, RZ, 0x7610, R0 ;  /* 0x00007610ff007816 */ /* 0x000fe20000000000 */
[----:B------:R-:W-:Y:S01]  /*1e410*/  IMAD.MOV.U32 R13, RZ, RZ, R2 ;  /* 0x000000ffff0d7224 */ /* 0x000fe200078e0002 */
[----:B------:R-:W1:Y:S01]  /*1e420*/  LDCU UR12, c[0x0][0x3b0] ;  /* 0x00007600ff0c77ac */ /* 0x000e620008000800 */
[----:B------:R-:W3:Y:S04]  /*1e430*/  LDL.LU R2, [R1+0x1ac] ;  /* 0x0001ac0001027983 */ /* 0x000ee80000300800 */
[----:B----4-:R4:W-:Y:S04]  /*1e440*/  STL [R1+0x5c], R16 ;  /* 0x00005c1001007387 */ /* 0x0109e80000100800 */
[----:B----4-:R-:W4:Y:S04]  /*1e450*/  LDL.LU R16, [R1+0x1a4] ;  /* 0x0001a40001107983 */ /* 0x010f280000300800 */
[----:B------:R-:W-:Y:S04]  /*1e460*/  STL [R1+0x688], R17 ;  /* 0x0006881101007387 */ /* 0x000fe80000100800 */
[----:B------:R-:W-:Y:S04]  /*1e470*/  STL [R1+0x690], R10 ;  /* 0x0006900a01007387 */ /* 0x000fe80000100800 */
[----:B------:R0:W-:Y:S01]  /*1e480*/  STL [R1+0x684], R19 ;  /* 0x0006841301007387 */ /* 0x0001e20000100800 */
[----:B--2---:R-:W-:-:S02]  /*1e490*/  ISETP.GE.AND P1, PT, R15, RZ, PT ;  /* 0x000000ff0f00720c */ /* 0x004fc40003f26270 */
[----:B------:R-:W-:Y:S01]  /*1e4a0*/  LEA.HI.X.SX32 R15, R23, R6, 0x1, P3 ;  /* 0x00000006170f7211 */ /* 0x000fe200018f0eff */
[----:B------:R-:W-:Y:S02]  /*1e4b0*/  @P0 IMAD.MOV.U32 R23, RZ, RZ, R19 ;  /* 0x000000ffff170224 */ /* 0x000fe400078e0013 */
[----:B0-----:R-:W2:Y:S04]  /*1e4c0*/  LDL.LU R19, [R1+0x1354] ;  /* 0x0013540001137983 */ /* 0x001ea80000300800 */
[----:B------:R0:W2:Y:S04]  /*1e4d0*/  @P0 LDG.E.U8 R18, desc[UR18][R22.64] ;  /* 0x0000001216120981 */ /* 0x0000a8000c1e1100 */
[----:B------:R-:W3:Y:S01]  /*1e4e0*/  LDL.LU R17, [R1+0x1350] ;  /* 0x0013500001117983 */ /* 0x000ee20000300800 */
[----:B0-----:R-:W-:-:S02]  /*1e4f0*/  @P0 IMAD.MOV.U32 R22, RZ, RZ, R10 ;  /* 0x000000ffff160224 */ /* 0x001fc400078e000a */
[----:B------:R-:W-:-:S05]  /*1e500*/  @P0 IMAD.MOV.U32 R23, RZ, RZ, R15 ;  /* 0x000000ffff170224 */ /* 0x000fca00078e000f */
[----:B------:R0:W4:Y:S01]  /*1e510*/  @P0 LDG.E.U8 R25, desc[UR18][R22.64] ;  /* 0x0000001216190981 */ /* 0x000122000c1e1100 */
[----:B------:R-:W-:-:S05]  /*1e520*/  @!P5 IMAD.IADD R3, R3, 0x1, -R8 ;  /* 0x000000010303d824 */ /* 0x000fca00078e0a08 */
[----:B------:R-:W-:Y:S01]  /*1e530*/  ISETP.GT.U32.AND P5, PT, R8, R3, PT ;  /* 0x000000030800720c */ /* 0x000fe20003fa4070 */
[----:B------:R-:W-:Y:S01]  /*1e540*/  IMAD R24, R24, UR5, RZ ;  /* 0x0000000518187c24 */ /* 0x000fe2000f8e02ff */
[----:B------:R-:W-:Y:S01]  /*1e550*/  STL [R1+0x68c], R15 ;  /* 0x00068c0f01007387 */ /* 0x000fe20000100800 */
[----:B------:R-:W-:Y:S01]  /*1e560*/  ISETP.GE.AND P3, PT, R20, RZ, PT ;  /* 0x000000ff1400720c */ /* 0x000fe20003f66270 */
[----:B0-----:R-:W-:Y:S01]  /*1e570*/  IMAD.MOV.U32 R22, RZ, RZ, R9 ;  /* 0x000000ffff167224 */ /* 0x001fe200078e0009 */
[----:B------:R-:W-:Y:S01]  /*1e580*/  ISETP.GT.U32.AND P6, PT, R8, R14, PT ;  /* 0x0000000e0800720c */ /* 0x000fe20003fc4070 */
[----:B------:R-:W0:Y:S07]  /*1e590*/  LDCU UR5, c[0x0][0x3b0] ;  /* 0x00007600ff0577ac */ /* 0x000e2e0008000800 */
[----:B------:R-:W-:Y:S01]  /*1e5a0*/  @!P5 IMAD.IADD R3, R3, 0x1, -R8 ;  /* 0x000000010303d824 */ /* 0x000fe200078e0a08 */
[----:B------:R-:W-:Y:S01]  /*1e5b0*/  IADD3 R20, P5, PT, R24, R7, RZ ;  /* 0x0000000718147210 */ /* 0x000fe20007fbe0ff */
[----:B------:R-:W-:-:S05]  /*1e5c0*/  @!P1 IMAD.MOV R22, RZ, RZ, -R22 ;  /* 0x000000ffff169224 */ /* 0x000fca00078e0a16 */
[----:B------:R-:W-:Y:S01]  /*1e5d0*/  SEL R23, R11, R22, !P4 ;  /* 0x000000160b177207 */ /* 0x000fe20006000000 */
[----:B------:R-:W-:Y:S01]  /*1e5e0*/  IMAD.MOV.U32 R22, RZ, RZ, R3 ;  /* 0x000000ffff167224 */ /* 0x000fe200078e0003 */
[----:B--2---:R2:W-:Y:S01]  /*1e5f0*/  STL [R1+0x58], R18 ;  /* 0x0000581201007387 */ /* 0x0045e20000100800 */
[----:B---3--:R-:W-:-:S03]  /*1e600*/  PRMT R17, RZ, 0x7610, R17 ;  /* 0x00007610ff117816 */ /* 0x008fc60000000011 */
[----:B--2---:R-:W2:Y:S04]  /*1e610*/  LDL R18, [R1+0x1138] ;  /* 0x0011380001127983 */ /* 0x004ea80000100800 */
[----:B------:R-:W3:Y:S04]  /*1e620*/  LDL.LU R15, [R1+0x134c] ;  /* 0x00134c00010f7983 */ /* 0x000ee80000300800 */
[----:B------:R-:W2:Y:S04]  /*1e630*/  LDL.LU R10, [R1+0x1348] ;  /* 0x00134800010a7983 */ /* 0x000ea80000300800 */
[----:B------:R-:W2:Y:S04]  /*1e640*/  LDL.LU R9, [R1+0x1a0] ;  /* 0x0001a00001097983 */ /* 0x000ea80000300800 */
[----:B------:R-:W-:Y:S04]  /*1e650*/  STL [R1+0x698], R20 ;  /* 0x0006981401007387 */ /* 0x000fe80000100800 */
[----:B----4-:R4:W-:Y:S04]  /*1e660*/  STL [R1+0x54], R25 ;  /* 0x0000541901007387 */ /* 0x0109e80000100800 */
[----:B------:R-:W2:Y:S01]  /*1e670*/  LDL.LU R3, [R1+0x1344] ;  /* 0x0013440001037983 */ /* 0x000ea20000300800 */
[----:B----4-:R-:W-:Y:S01]  /*1e680*/  LEA.HI.X.SX32 R25, R24, R6, 0x1, P5 ;  /* 0x0000000618197211 */ /* 0x010fe200028f0eff */
[----:B------:R-:W-:-:S05]  /*1e690*/  @P0 IMAD.MOV.U32 R24, RZ, RZ, R20 ;  /* 0x000000ffff180224 */ /* 0x000fca00078e0014 */
[----:B------:R-:W4:Y:S01]  /*1e6a0*/  @P0 LDG.E.U8 R17, desc[UR18][R24.64] ;  /* 0x0000001218110981 */ /* 0x000f22000c1e1100 */
[----:B------:R-:W-:Y:S01]  /*1e6b0*/  ISETP.GT.U32.AND P1, PT, R8, R2, PT ;  /* 0x000000020800720c */ /* 0x000fe20003f24070 */
[----:B------:R-:W-:Y:S02]  /*1e6c0*/  IMAD R23, R23, UR13, RZ ;  /* 0x0000000d17177c24 */ /* 0x000fe4000f8e02ff */
[----:B------:R-:W-:Y:S01]  /*1e6d0*/  @!P3 IMAD.MOV R22, RZ, RZ, -R22 ;  /* 0x000000ffff16b224 */ /* 0x000fe200078e0a16 */
[----:B------:R-:W-:Y:S01]  /*1e6e0*/  STL [R1+0x694], R25 ;  /* 0x0006941901007387 */ /* 0x000fe20000100800 */
[--C-:B------:R-:W-:Y:S01]  /*1e6f0*/  @!P6 IMAD.IADD R14, R14, 0x1, -R8.reuse ;  /* 0x000000010e0ee824 */ /* 0x100fe200078e0a08 */
[----:B--2---:R-:W-:Y:S02]  /*1e700*/  PRMT R3, RZ, 0x7610, R3 ;  /* 0x00007610ff037816 */ /* 0x004fe40000000003 */
[----:B------:R-:W2:Y:S05]  /*1e710*/  LDL.LU R20, [R1+0x19c] ;  /* 0x00019c0001147983 */ /* 0x000eaa0000300800 */
[----:B------:R-:W-:Y:S01]  /*1e720*/  @!P1 IMAD.IADD R2, R2, 0x1, -R8 ;  /* 0x0000000102029824 */ /* 0x000fe200078e0a08 */
[----:B------:R-:W-:Y:S01]  /*1e730*/  ISETP.GE.AND P1, PT, R18, RZ, PT ;  /* 0x000000ff1200720c */ /* 0x000fe20003f26270 */
[----:B------:R-:W0:Y:S01]  /*1e740*/  LDCU UR13, c[0x0][0x3b0] ;  /* 0x00007600ff0d77ac */ /* 0x000e220008000800 */
[----:B------:R-:W-:Y:S01]  /*1e750*/  SEL R22, R11, R22, !P4 ;  /* 0x000000160b167207 */ /* 0x000fe20006000000 */
[----:B----4-:R4:W-:Y:S04]  /*1e760*/  STL [R1+0x50], R17 ;  /* 0x0000501101007387 */ /* 0x0109e80000100800 */
[----:B------:R-:W-:Y:S01]  /*1e770*/  IMAD R24, R22, UR4, RZ ;  /* 0x0000000416187c24 */ /* 0x000fe2000f8e02ff */
[----:B------:R-:W-:Y:S01]  /*1e780*/  ISETP.GT.U32.AND P6, PT, R8, R14, PT ;  /* 0x0000000e0800720c */ /* 0x000fe20003fc4070 */
[----:B------:R-:W0:Y:S01]  /*1e790*/  LDCU UR4, c[0x0][0x3b0] ;  /* 0x00007600ff0477ac */ /* 0x000e220008000800 */
[----:B----4-:R-:W-:-:S04]  /*1e7a0*/  IADD3 R17, P3, PT, R23, R7, RZ ;  /* 0x0000000717117210 */ /* 0x010fc80007f7e0ff */
[----:B------:R-:W-:Y:S01]  /*1e7b0*/  LEA.HI.X.SX32 R18, R23, R6, 0x1, P3 ;  /* 0x0000000617127211 */ /* 0x000fe200018f0eff */
[----:B------:R-:W-:Y:S01]  /*1e7c0*/  @P0 IMAD.MOV.U32 R22, RZ, RZ, R17 ;  /* 0x000000ffff160224 */ /* 0x000fe200078e0011 */
[----:B------:R-:W-:Y:S03]  /*1e7d0*/  STL [R1+0x6a0], R17 ;  /* 0x0006a01101007387 */ /* 0x000fe60000100800 */
[----:B------:R-:W-:Y:S01]  /*1e7e0*/  @P0 IMAD.MOV.U32 R23, RZ, RZ, R18 ;  /* 0x000000ffff170224 */ /* 0x000fe200078e0012 */
[----:B------:R4:W-:Y:S04]  /*1e7f0*/  STL [R1+0x69c], R18 ;  /* 0x00069c1201007387 */ /* 0x0009e80000100800 */
[----:B------:R-:W2:Y:S04]  /*1e800*/  LDL R25, [R1+0x1164] ;  /* 0x0011640001197983 */ /* 0x000ea80000100800 */
[----:B------:R0:W2:Y:S04]  /*1e810*/  @P0 LDG.E.U8 R3, desc[UR18][R22.64] ;  /* 0x0000001216030981 */ /* 0x0000a8000c1e1100 */
[----:B----4-:R-:W4:Y:S04]  /*1e820*/  LDL.LU R18, [R1+0x194] ;  /* 0x0001940001127983 */ /* 0x010f280000300800 */
[----:B------:R-:W2:Y:S01]  /*1e830*/  LDL R23, [R1+0x1188] ;  /* 0x0011880001177983 */ /* 0x000ea20000100800 */
[----:B------:R-:W-:-:S04]  /*1e840*/  @!P6 IMAD.IADD R14, R14, 0x1, -R8 ;  /* 0x000000010e0ee824 */ /* 0x000fc800078e0a08 */
[----:B0-----:R-:W-:Y:S01]  /*1e850*/  IMAD.MOV.U32 R22, RZ, RZ, R14 ;  /* 0x000000ffff167224 */ /* 0x001fe200078e000e */
[----:B------:R-:W-:-:S03]  /*1e860*/  IADD3 R14, P6, PT, R24, R7, RZ ;  /* 0x00000007180e7210 */ /* 0x000fc60007fde0ff */
[----:B------:R-:W-:Y:S01]  /*1e870*/  @!P1 IMAD.MOV R22, RZ, RZ, -R22 ;  /* 0x000000ffff169224 */ /* 0x000fe200078e0a16 */
[----:B------:R-:W-:Y:S02]  /*1e880*/  LEA.HI.X.SX32 R17, R24, R6, 0x1, P6 ;  /* 0x0000000618117211 */ /* 0x000fe400030f0eff */
[----:B------:R-:W-:Y:S02]  /*1e890*/  PRMT R10, RZ, 0x7610, R10 ;  /* 0x00007610ff0a7816 */ /* 0x000fe4000000000a */
[----:B------:R-:W-:Y:S01]  /*1e8a0*/  SEL R24, R11, R22, !P4 ;  /* 0x000000160b187207 */ /* 0x000fe20006000000 */
[----:B------:R-:W-:Y:S01]  /*1e8b0*/  @P0 IMAD.MOV.U32 R22, RZ, RZ, R14 ;  /* 0x000000ffff160224 */ /* 0x000fe200078e000e */
[----:B------:R-:W-:Y:S02]  /*1e8c0*/  ISETP.GT.U32.AND P5, PT, R8, R16, PT ;  /* 0x000000100800720c */ /* 0x000fe40003fa4070 */
[----:B--2---:R-:W-:Y:S01]  /*1e8d0*/  ISETP.GE.AND P6, PT, R23, RZ, PT ;  /* 0x000000ff1700720c */ /* 0x004fe20003fc6270 */
[----:B------:R-:W-:-:S05]  /*1e8e0*/  @P0 IMAD.MOV.U32 R23, RZ, RZ, R17 ;  /* 0x000000ffff170224 */ /* 0x000fca00078e0011 */
[----:B------:R0:W2:Y:S05]  /*1e8f0*/  @P0 LDG.E.U8 R10, desc[UR18][R22.64] ;  /* 0x00000012160a0981 */ /* 0x0000aa000c1e1100 */
[----:B------:R-:W-:Y:S01]  /*1e900*/  @!P5 IMAD.IADD R16, R16, 0x1, -R8 ;  /* 0x000000011010d824 */ /* 0x000fe200078e0a08 */
[----:B------:R-:W-:-:S04]  /*1e910*/  ISETP.GT.U32.AND P5, PT, R8, R2, PT ;  /* 0x000000020800720c */ /* 0x000fc80003fa4070 */
[C---:B------:R-:W-:Y:S01]  /*1e920*/  ISETP.GT.U32.AND P3, PT, R8.reuse, R16, PT ;  /* 0x000000100800720c */ /* 0x040fe20003f64070 */
[----:B------:R-:W-:Y:S01]  /*1e930*/  STL [R1+0x12cc], R3 ;  /* 0x0012cc0301007387 */ /* 0x000fe20000100800 */
[----:B------:R-:W-:Y:S01]  /*1e940*/  ISETP.GT.U32.AND P1, PT, R8, R9, PT ;  /* 0x000000090800720c */ /* 0x000fe20003f24070 */
[----:B------:R-:W-:Y:S01]  /*1e950*/  IMAD R24, R24, UR5, RZ ;  /* 0x0000000518187c24 */ /* 0x000fe2000f8e02ff */
[----:B0-----:R-:W-:Y:S01]  /*1e960*/  PRMT R22, RZ, 0x7610, R22 ;  /* 0x00007610ff167816 */ /* 0x001fe20000000016 */
[----:B------:R0:W-:Y:S01]  /*1e970*/  STL [R1+0x6b8], R14 ;  /* 0x0006b80e01007387 */ /* 0x0001e20000100800 */
[----:B---3--:R-:W-:Y:S01]  /*1e980*/  PRMT R15, RZ, 0x7610, R15 ;  /* 0x00007610ff0f7816 */ /* 0x008fe2000000000f */
[----:B------:R-:W3:Y:S02]  /*1e990*/  LDCU UR5, c[0x0][0x3b0] ;  /* 0x00007600ff0577ac */ /* 0x000ee40008000800 */
[----:B------:R1:W-:Y:S01]  /*1e9a0*/  STL [R1+0x6b4], R17 ;  /* 0x0006b41101007387 */ /* 0x0003e20000100800 */
[----:B------:R-:W-:-:S03]  /*1e9b0*/  @!P5 IMAD.IADD R2, R2, 0x1, -R8 ;  /* 0x000000010202d824 */ /* 0x000fc600078e0a08 */
[----:B0-----:R-:W3:Y:S01]  /*1e9c0*/  LDL R14, [R1+0x1168] ;  /* 0x00116800010e7983 */ /* 0x001ee20000100800 */
[----:B------:R-:W-:Y:S02]  /*1e9d0*/  @!P3 IMAD.IADD R16, R16, 0x1, -R8 ;  /* 0x000000011010b824 */ /* 0x000fe400078e0a08 */
[----:B------:R-:W-:Y:S02]  /*1e9e0*/  IMAD.MOV.U32 R23, RZ, RZ, R2 ;  /* 0x000000ffff177224 */ /* 0x000fe400078e0002 */
[----:B------:R-:W-:Y:S01]  /*1e9f0*/  @!P1 IMAD.IADD R9, R9, 0x1, -R8 ;  /* 0x0000000109099824 */ /* 0x000fe200078e0a08 */
[----:B------:R-:W-:Y:S01]  /*1ea00*/  ISETP.GE.AND P1, PT, R25, RZ, PT ;  /* 0x000000ff1900720c */ /* 0x000fe20003f26270 */
[----:B--2---:R0:W-:Y:S04]  /*1ea10*/  STL [R1+0x48], R10 ;  /* 0x0000480a01007387 */ /* 0x0041e80000100800 */
[----:B-1----:R-:W2:Y:S04]  /*1ea20*/  LDL.LU R17, [R1+0x190] ;  /* 0x0001900001117983 */ /* 0x002ea80000300800 */
[----:B------:R-:W2:Y:S01]  /*1ea30*/  LDL.LU R2, [R1+0x1340] ;  /* 0x0013400001027983 */ /* 0x000ea20000300800 */
[----:B0-----:R-:W-:-:S02]  /*1ea40*/  IMAD.MOV.U32 R10, RZ, RZ, R12 ;  /* 0x000000ffff0a7224 */ /* 0x001fc400078e000c */
[----:B------:R-:W-:Y:S01]  /*1ea50*/  IMAD.MOV.U32 R12, RZ, RZ, R5 ;  /* 0x000000ffff0c7224 */ /* 0x000fe200078e0005 */
[----:B------:R-:W-:-:S04]  /*1ea60*/  IADD3 R5, P3, PT, R24, R7, RZ ;  /* 0x0000000718057210 */ /* 0x000fc80007f7e0ff */
[----:B------:R-:W-:Y:S01]  /*1ea70*/  LEA.HI.X.SX32 R24, R24, R6, 0x1, P3 ;  /* 0x0000000618187211 */ /* 0x000fe200018f0eff */
[----:B------:R-:W-:Y:S04]  /*1ea80*/  STL [R1+0x6c0], R5 ;  /* 0x0006c00501007387 */ /* 0x000fe80000100800 */
[----:B------:R0:W-:Y:S01]  /*1ea90*/  STL [R1+0x6bc], R24 ;  /* 0x0006bc1801007387 */ /* 0x0001e20000100800 */
[----:B------:R-:W-:Y:S02]  /*1eaa0*/  @P0 IMAD.MOV.U32 R25, RZ, RZ, R24 ;  /* 0x000000ffff190224 */ /* 0x000fe400078e0018 */
[----:B0-----:R-:W-:Y:S02]  /*1eab0*/  @P0 IMAD.MOV.U32 R24, RZ, RZ, R5 ;  /* 0x000000ffff180224 */ /* 0x001fe400078e0005 */
[----:B------:R-:W2:Y:S04]  /*1eac0*/  LDL.LU R5, [R1+0x18c] ;  /* 0x00018c0001057983 */ /* 0x000ea80000300800 */
[----:B------:R0:W2:Y:S04]  /*1ead0*/  @P0 LDG.E.U8 R22, desc[UR18][R24.64] ;  /* 0x0000001218160981 */ /* 0x0000a8000c1e1100 */
[----:B------:R-:W3:Y:S01]  /*1eae0*/  LDL R25, [R1+0x1150] ;  /* 0x0011500001197983 */ /* 0x000ee20000100800 */
[----:B------:R-:W-:Y:S01]  /*1eaf0*/  @!P6 IMAD.MOV R23, RZ, RZ, -R23 ;  /* 0x000000ffff17e224 */ /* 0x000fe200078e0a17 */
[----:B----4-:R-:W-:-:S04]  /*1eb00*/  ISETP.GT.U32.AND P6, PT, R8, R18, PT ;  /* 0x000000120800720c */ /* 0x010fc80003fc4070 */
[----:B------:R-:W-:Y:S02]  /*1eb10*/  SEL R23, R11, R23, !P4 ;  /* 0x000000170b177207 */ /* 0x000fe40006000000 */
[----:B------:R-:W-:-:S03]  /*1eb20*/  ISETP.GT.U32.AND P3, PT, R8, R9, PT ;  /* 0x000000090800720c */ /* 0x000fc60003f64070 */
[----:B0-----:R-:W-:Y:S01]  /*1eb30*/  IMAD R24, R23, UR4, RZ ;  /* 0x0000000417187c24 */ /* 0x001fe2000f8e02ff */
[----:B------:R-:W-:Y:S01]  /*1eb40*/  ISETP.GT.U32.AND P5, PT, R8, R20, PT ;  /* 0x000000140800720c */ /* 0x000fe20003fa4070 */
[----:B------:R-:W0:Y:S02]  /*1eb50*/  LDCU UR4, c[0x0][0x3b0] ;  /* 0x00007600ff0477ac */ /* 0x000e240008000800 */
[----:B------:R-:W-:-:S06]  /*1eb60*/  @!P6 IMAD.IADD R18, R18, 0x1, -R8 ;  /* 0x000000011212e824 */ /* 0x000fcc00078e0a08 */
[----:B------:R-:W-:Y:S01]  /*1eb70*/  @!P3 IMAD.IADD R9, R9, 0x1, -R8 ;  /* 0x000000010909b824 */ /* 0x000fe200078e0a08 */
[----:B--2---:R1:W-:Y:S02]  /*1eb80*/  STL [R1+0x44], R22 ;  /* 0x0000441601007387 */ /* 0x0043e40000100800 */
[----:B-1----:R-:W-:Y:S01]  /*1eb90*/  IMAD.MOV.U32 R22, RZ, RZ, R16 ;  /* 0x000000ffff167224 */ /* 0x002fe200078e0010 */
[----:B------:R-:W-:-:S03]  /*1eba0*/  IADD3 R16, P6, PT, R24, R7, RZ ;  /* 0x0000000718107210 */ /* 0x000fc60007fde0ff */
[----:B------:R-:W-:Y:S01]  /*1ebb0*/  @!P1 IMAD.MOV R22, RZ, RZ, -R22 ;  /* 0x000000ffff169224 */ /* 0x000fe200078e0a16 */
[----:B------:R-:W-:Y:S02]  /*1ebc0*/  LEA.HI.X.SX32 R24, R24, R6, 0x1, P6 ;  /* 0x0000000618187211 */ /* 0x000fe400030f0eff */
[----:B---3--:R-:W-:Y:S01]  /*1ebd0*/  ISETP.GE.AND P1, PT, R14, RZ, PT ;  /* 0x000000ff0e00720c */ /* 0x008fe20003f26270 */
[----:B------:R-:W-:Y:S01]  /*1ebe0*/  IMAD.MOV.U32 R14, RZ, RZ, R10 ;  /* 0x000000ffff0e7224 */ /* 0x000fe200078e000a */
[----:B------:R-:W-:Y:S01]  /*1ebf0*/  ISETP.GE.AND P3, PT, R25, RZ, PT ;  /* 0x000000ff1900720c */ /* 0x000fe20003f66270 */
[----:B------:R-:W2:Y:S01]  /*1ec00*/  LDL R10, [R1+0x1160] ;  /* 0x00116000010a7983 */ /* 0x000ea20000100800 */
[----:B------:R-:W-:-:S03]  /*1ec10*/  @P0 IMAD.MOV.U32 R25, RZ, RZ, R24 ;  /* 0x000000ffff190224 */ /* 0x000fc600078e0018 */
[----:B------:R-:W-:Y:S04]  /*1ec20*/  STL [R1+0x6c8], R16 ;  /* 0x0006c81001007387 */ /* 0x000fe80000100800 */
[----:B------:R1:W-:Y:S02]  /*1ec30*/  STL [R1+0x6c4], R24 ;  /* 0x0006c41801007387 */ /* 0x0003e40000100800 */
[----:B-1----:R-:W-:Y:S01]  /*1ec40*/  @P0 IMAD.MOV.U32 R24, RZ, RZ, R16 ;  /* 0x000000ffff180224 */ /* 0x002fe200078e0010 */
[----:B------:R-:W-:Y:S01]  /*1ec50*/  SEL R22, R11, R22, !P4 ;  /* 0x000000160b167207 */ /* 0x000fe20006000000 */
[----:B------:R-:W-:Y:S01]  /*1ec60*/  IMAD.MOV.U32 R23, RZ, RZ, R9 ;  /* 0x000000ffff177224 */ /* 0x000fe200078e0009 */
[----:B------:R-:W3:Y:S04]  /*1ec70*/  LDL.LU R16, [R1+0x184] ;  /* 0x0001840001107983 */ /* 0x000ee80000300800 */
[----:B------:R1:W4:Y:S01]  /*1ec80*/  @P0 LDG.E.U8 R15, desc[UR18][R24.64] ;  /* 0x00000012180f0981 */ /* 0x000322000c1e1100 */
[----:B------:R-:W-:-:S02]  /*1ec90*/  IMAD R22, R22, UR5, RZ ;  /* 0x0000000516167c24 */ /* 0x000fc4000f8e02ff */
[----:B------:R-:W-:Y:S01]  /*1eca0*/  @!P5 IMAD.IADD R20, R20, 0x1, -R8 ;  /* 0x000000011414d824 */ /* 0x000fe200078e0a08 */
[----:B------:R-:W-:Y:S01]  /*1ecb0*/  ISETP.GT.U32.AND P6, PT, R8, R18, PT ;  /* 0x000000120800720c */ /* 0x000fe20003fc4070 */
[----:B------:R-:W-:Y:S01]  /*1ecc0*/  @!P1 IMAD.MOV R23, RZ, RZ, -R23 ;  /* 0x000000ffff179224 */ /* 0x000fe200078e0a17 */
[----:B------:R-:W-:Y:S01]  /*1ecd0*/  IADD3 R9, P1, PT, R22, R7, RZ ;  /* 0x0000000716097210 */ /* 0x000fe20007f3e0ff */
[----:B------:R-:W0:Y:S04]  /*1ece0*/  LDCU UR5, c[0x0][0x3b0] ;  /* 0x00007600ff0577ac */ /* 0x000e280008000800 */
[----:B------:R-:W-:Y:S01]  /*1ecf0*/  STL [R1+0x6d0], R9 ;  /* 0x0006d00901007387 */ /* 0x000fe20000100800 */
[----:B-1----:R-:W-:Y:S01]  /*1ed00*/  @P0 IMAD.MOV.U32 R24, RZ, RZ, R9 ;  /* 0x000000ffff180224 */ /* 0x002fe200078e0009 */
[----:B------:R-:W-:-:S02]  /*1ed10*/  ISETP.GT.U32.AND P5, PT, R8, R20, PT ;  /* 0x000000140800720c */ /* 0x000fc40003fa4070 */
[----:B----4-:R1:W-:Y:S02]  /*1ed20*/  STL [R1+0x40], R15 ;  /* 0x0000400f01007387 */ /* 0x0103e40000100800 */
[----:B-1----:R-:W-:-:S05]  /*1ed30*/  LEA.HI.X.SX32 R15, R22, R6, 0x1, P1 ;  /* 0x00000006160f7211 */ /* 0x002fca00008f0eff */
[----:B------:R-:W-:Y:S01]  /*1ed40*/  @P0 IMAD.MOV.U32 R25, RZ, RZ, R15 ;  /* 0x000000ffff190224 */ /* 0x000fe200078e000f */
[----:B------:R1:W-:Y:S04]  /*1ed50*/  STL [R1+0x6cc], R15 ;  /* 0x0006cc0f01007387 */ /* 0x0003e80000100800 */
[----:B------:R4:W3:Y:S01]  /*1ed60*/  @P0 LDG.E.U8 R0, desc[UR18][R24.64] ;  /* 0x0000001218000981 */ /* 0x0008e2000c1e1100 */
[--C-:B------:R-:W-:Y:S02]  /*1ed70*/  @!P5 IMAD.IADD R20, R20, 0x1, -R8.reuse ;  /* 0x000000011414d824 */ /* 0x100fe400078e0a08 */
[----:B------:R-:W-:Y:S01]  /*1ed80*/  @!P6 IMAD.IADD R18, R18, 0x1, -R8 ;  /* 0x000000011212e824 */ /* 0x000fe200078e0a08 */
[----:B-1----:R-:W3:Y:S04]  /*1ed90*/  LDL R15, [R1+0x1190] ;  /* 0x00119000010f7983 */ /* 0x002ee80000100800 */
[----:B------:R-:W3:Y:S01]  /*1eda0*/  LDL R25, [R1+0x115c] ;  /* 0x00115c0001197983 */ /* 0x000ee20000100800 */
[----:B------:R-:W-:Y:S01]  /*1edb0*/  ISETP.GT.U32.AND P5, PT, R8, R17, PT ;  /* 0x000000110800720c */ /* 0x000fe20003fa4070 */
[----:B------:R-:W-:Y:S01]  /*1edc0*/  IMAD.MOV.U32 R22, RZ, RZ, R20 ;  /* 0x000000ffff167224 */ /* 0x000fe200078e0014 */
[----:B----4-:R-:W-:-:S03]  /*1edd0*/  SEL R24, R11, R23, !P4 ;  /* 0x000000170b187207 */ /* 0x010fc60006000000 */
[----:B------:R-:W-:Y:S02]  /*1ede0*/  @!P3 IMAD.MOV R22, RZ, RZ, -R22 ;  /* 0x000000ffff16b224 */ /* 0x000fe400078e0a16 */
[----:B------:R-:W-:Y:S01]  /*1edf0*/  IMAD R24, R24, UR12, RZ ;  /* 0x0000000c18187c24 */ /* 0x000fe2000f8e02ff */
[----:B------:R-:W-:Y:S01]  /*1ee00*/  PRMT R19, RZ, 0x7610, R19 ;  /* 0x00007610ff137816 */ /* 0x000fe20000000013 */
[----:B------:R-:W1:Y:S04]  /*1ee10*/  LDCU UR12, c[0x0][0x3b0] ;  /* 0x00007600ff0c77ac */ /* 0x000e680008000800 */
[----:B------:R-:W-:Y:S01]  /*1ee20*/  @!P5 IMAD.IADD R17, R17, 0x1, -R8 ;  /* 0x000000011111d824 */ /* 0x000fe200078e0a08 */
[----:B--2---:R-:W-:Y:S02]  /*1ee30*/  ISETP.GE.AND P5, PT, R10, RZ, PT ;  /* 0x000000ff0a00720c */ /* 0x004fe40003fa6270 */
[----:B------:R-:W-:-:S02]  /*1ee40*/  SEL R23, R11, R22, !P4 ;  /* 0x000000160b177207 */ /* 0x000fc40006000000 */
[----:B------:R-:W-:Y:S01]  /*1ee50*/  ISETP.GT.U32.AND P3, PT, R8, R17, PT ;  /* 0x000000110800720c */ /* 0x000fe20003f64070 */
[----:B------:R-:W-:Y:S01]  /*1ee60*/  IMAD.MOV.U32 R10, RZ, RZ, R13 ;  /* 0x000000ffff0a7224 */ /* 0x000fe200078e000d */
[----:B------:R-:W-:Y:S01]  /*1ee70*/  IADD3 R20, P6, PT, R24, R7, RZ ;  /* 0x0000000718147210 */ /* 0x000fe20007fde0ff */
[----:B------:R-:W-:Y:S02]  /*1ee80*/  IMAD.MOV.U32 R13, RZ, RZ, R4 ;  /* 0x000000ffff0d7224 */ /* 0x000fe400078e0004 */
[----:B------:R-:W-:Y:S01]  /*1ee90*/  IMAD.MOV.U32 R22, RZ, RZ, R18 ;  /* 0x000000ffff167224 */ /* 0x000fe200078e0012 */
[----:B------:R-:W2:Y:S01]  /*1eea0*/  LDL.LU R4, [R1+0x188] ;  /* 0x0001880001047983 */ /* 0x000ea20000300800 */
[----:B0-----:R-:W-:Y:S01]  /*1eeb0*/  IMAD R23, R23, UR4, RZ ;  /* 0x0000000417177c24 */ /* 0x001fe2000f8e02ff */
[----:B------:R-:W-:Y:S01]  /*1eec0*/  PRMT R2, RZ, 0x7610, R2 ;  /* 0x00007610ff027816 */ /* 0x000fe20000000002 */
[----:B------:R-:W-:Y:S01]  /*1eed0*/  @!P5 IMAD.MOV R22, RZ, RZ, -R22 ;  /* 0x000000ffff16d224 */ /* 0x000fe200078e0a16 */
[----:B------:R-:W4:Y:S01]  /*1eee0*/  LDL.LU R9, [R1+0x17c] ;  /* 0x00017c0001097983 */ /* 0x000f220000300800 */
[----:B------:R-:W-:Y:S01]  /*1eef0*/  ISETP.GT.U32.AND P1, PT, R8, R5, PT ;  /* 0x000000050800720c */ /* 0x000fe20003f24070 */
[----:B------:R-:W0:Y:S02]  /*1ef00*/  LDCU UR4, c[0x0][0x3b0] ;  /* 0x00007600ff0477ac */ /* 0x000e240008000800 */
[----:B------:R-:W-:Y:S01]  /*1ef10*/  STL [R1+0x6d8], R20 ;  /* 0x0006d81401007387 */ /* 0x000fe20000100800 */
[----:B------:R-:W-:Y:S01]  /*1ef20*/  IADD3 R18, P5, PT, R23, R7, RZ ;  /* 0x0000000717127210 */ /* 0x000fe20007fbe0ff */
[----:B------:R-:W-:-:S02]  /*1ef30*/  @!P3 IMAD.IADD R17, R17, 0x1, -R8 ;  /* 0x000000011111b824 */ /* 0x000fc400078e0a08 */
[----:B---3--:R3:W-:Y:S02]  /*1ef40*/  STL [R1+0x3c], R0 ;  /* 0x00003c0001007387 */ /* 0x0087e40000100800 */
[-C--:B---3--:R-:W-:Y:S02]  /*1ef50*/  LEA.HI.X.SX32 R0, R24, R6.reuse, 0x1, P6 ;  /* 0x0000000618007211 */ /* 0x088fe400030f0eff */
[----:B------:R-:W-:Y:S02]  /*1ef60*/  ISETP.GE.AND P3, PT, R25, RZ, PT ;  /* 0x000000ff1900720c */ /* 0x000fe40003f66270 */
[----:B------:R-:W-:Y:S01]  /*1ef70*/  LEA.HI.X.SX32 R25, R23, R6, 0x1, P5 ;  /* 0x0000000617197211 */ /* 0x000fe200028f0eff */
[----:B------:R-:W-:Y:S01]  /*1ef80*/  @P0 IMAD.MOV.U32 R23, RZ, RZ, R0 ;  /* 0x000000ffff170224 */ /* 0x000fe200078e0000 */
[----:B------:R-:W-:Y:S01]  /*1ef90*/  SEL R24, R11, R22, !P4 ;  /* 0x000000160b187207 */ /* 0x000fe20006000000 */
[----:B------:R-:W-:-:S05]  /*1efa0*/  @P0 IMAD.MOV.U32 R22, RZ, RZ, R20 ;  /* 0x000000ffff160224 */ /* 0x000fca00078e0014 */
[----:B------:R3:W2:Y:S02]  /*1efb0*/  @P0 LDG.E.U8 R19, desc[UR18][R22.64] ;  /* 0x0000001216130981 */ /* 0x0006a4000c1e1100 */
[----:B---3--:R-:W-:Y:S02]  /*1efc0*/  @P0 IMAD.MOV.U32 R22, RZ, RZ, R18 ;  /* 0x000000ffff160224 */ /* 0x008fe400078e0012 */
[----:B------:R-:W-:-:S05]  /*1efd0*/  @P0 IMAD.MOV.U32 R23, RZ, RZ, R25 ;  /* 0x000000ffff170224 */ /* 0x000fca00078e0019 */
[----:B------:R3:W4:Y:S04]  /*1efe0*/  @P0 LDG.E.U8 R2, desc[UR18][R22.64] ;  /* 0x0000001216020981 */ /* 0x000728000c1e1100 */
[----:B------:R-:W-:Y:S04]  /*1eff0*/  STL [R1+0x6e0], R18 ;  /* 0x0006e01201007387 */ /* 0x000fe80000100800 */
[----:B------:R0:W-:Y:S04]  /*1f000*/  STL [R1+0x6d4], R0 ;  /* 0x0006d40001007387 */ /* 0x0001e80000100800 */
[----:B0-----:R-:W4:Y:S04]  /*1f010*/  LDL.LU R0, [R1+0x133c] ;  /* 0x00133c0001007983 */ /* 0x001f280000300800 */
[----:B------:R-:W4:Y:S04]  /*1f020*/  LDL.LU R20, [R1+0x1338] ;  /* 0x0013380001147983 */ /* 0x000f280000300800 */
[----:B------:R-:W-:Y:S04]  /*1f030*/  STL [R1+0x6dc], R25 ;  /* 0x0006dc1901007387 */ /* 0x000fe80000100800 */
[----:B--2---:R0:W-:Y:S04]  /*1f040*/  STL [R1+0x38], R19 ;  /* 0x0000381301007387 */ /* 0x0041e80000100800 */
[----:B0-----:R-:W2:Y:S01]  /*1f050*/  LDL.LU R19, [R1+0x1334] ;  /* 0x0013340001137983 */ /* 0x001ea20000300800 */
[----:B------:R-:W-:-:S02]  /*1f060*/  @!P1 IMAD.IADD R5, R5, 0x1, -R8 ;  /* 0x0000000105059824 */ /* 0x000fc400078e0a08 */
[----:B---3--:R-:W-:Y:S01]  /*1f070*/  IMAD.MOV.U32 R22, RZ, RZ, R17 ;  /* 0x000000ffff167224 */ /* 0x008fe200078e0011 */
[----:B------:R-:W3:Y:S02]  /*1f080*/  LDL R18, [R1+0x1184] ;  /* 0x0011840001127983 */ /* 0x000ee40000100800 */
[----:B------:R-:W-:Y:S01]  /*1f090*/  ISETP.GT.U32.AND P1, PT, R8, R5, PT ;  /* 0x000000050800720c */ /* 0x000fe20003f24070 */
[----:B------:R-:W-:Y:S02]  /*1f0a0*/  IMAD R24, R24, UR5, RZ ;  /* 0x0000000518187c24 */ /* 0x000fe4000f8e02ff */
[----:B------:R-:W-:Y:S01]  /*1f0b0*/  @!P3 IMAD.MOV R22, RZ, RZ, -R22 ;  /* 0x000000ffff16b224 */ /* 0x000fe200078e0a16 */
[----:B----4-:R-:W-:Y:S01]  /*1f0c0*/  STL [R1+0x12d0], R2 ;  /* 0x0012d00201007387 */ /* 0x010fe20000100800 */
[----:B------:R-:W-:Y:S01]  /*1f0d0*/  ISETP.GE.AND P5, PT, R15, RZ, PT ;  /* 0x000000ff0f00720c */ /* 0x000fe20003fa6270 */
[----:B------:R-:W0:Y:S01]  /*1f0e0*/  LDCU UR5, c[0x0][0x3b0] ;  /* 0x00007600ff0577ac */ /* 0x000e220008000800 */
[C---:B------:R-:W-:Y:S01]  /*1f0f0*/  IADD3 R25, P3, PT, R24.reuse, R7, RZ ;  /* 0x0000000718197210 */ /* 0x040fe20007f7e0ff */
[----:B------:R-:W4:Y:S03]  /*1f100*/  LDL.LU R17, [R1+0x1330] ;  /* 0x0013300001117983 */ /* 0x000f260000300800 */
[----:B------:R-:W-:Y:S01]  /*1f110*/  LEA.HI.X.SX32 R24, R24, R6, 0x1, P3 ;  /* 0x0000000618187211 */ /* 0x000fe200018f0eff */
[----:B------:R-:W3:Y:S01]  /*1f120*/  LDL.LU R15, [R1+0x174] ;  /* 0x00017400010f7983 */ /* 0x000ee20000300800 */
[----:B------:R-:W-:Y:S01]  /*1f130*/  @!P1 IMAD.IADD R5, R5, 0x1, -R8 ;  /* 0x0000000105059824 */ /* 0x000fe200078e0a08 */
[----:B------:R-:W-:-:S02]  /*1f140*/  SEL R23, R11, R22, !P4 ;  /* 0x000000160b177207 */ /* 0x000fc40006000000 */
[----:B------:R0:W-:Y:S01]  /*1f150*/  STL [R1+0x6f8], R25 ;  /* 0x0006f81901007387 */ /* 0x0001e20000100800 */
[----:B------:R-:W-:-:S03]  /*1f160*/  IMAD.MOV.U32 R22, RZ, RZ, R5 ;  /* 0x000000ffff167224 */ /* 0x000fc600078e0005 */
[----:B------:R-:W3:Y:S01]  /*1f170*/  LDL.LU R5, [R1+0x132c] ;  /* 0x00132c0001057983 */ /* 0x000ee20000300800 */
[----:B0-----:R-:W-:-:S03]  /*1f180*/  @P0 LOP3.LUT R25, R25, R24, RZ, 0x3c, !PT ;  /* 0x0000001819190212 */ /* 0x001fc600078e3cff */
[----:B------:R0:W-:Y:S02]  /*1f190*/  STL [R1+0x6f4], R24 ;  /* 0x0006f41801007387 */ /* 0x0001e40000100800 */
[----:B0-----:R-:W-:-:S04]  /*1f1a0*/  @P0 LOP3.LUT R24, R25, R24, RZ, 0x3c, !PT ;  /* 0x0000001819180212 */ /* 0x001fc800078e3cff */
[----:B------:R-:W-:Y:S02]  /*1f1b0*/  @P0 LOP3.LUT R25, R25, R24, RZ, 0x3c, !PT ;  /* 0x0000001819190212 */ /* 0x000fe400078e3cff */
[----:B--2---:R-:W-:-:S06]  /*1f1c0*/  PRMT R19, RZ, 0x7610, R19 ;  /* 0x00007610ff137816 */ /* 0x004fcc0000000013 */
[----:B------:R0:W2:Y:S01]  /*1f1d0*/  @P0 LDG.E.U8 R19, desc[UR18][R24.64] ;  /* 0x0000001218130981 */ /* 0x0000a2000c1e1100 */
[----:B------:R-:W-:Y:S02]  /*1f1e0*/  @!P5 IMAD.MOV R22, RZ, RZ, -R22 ;  /* 0x000000ffff16d224 */ /* 0x000fe400078e0a16 */
[----:B------:R-:W-:Y:S01]  /*1f1f0*/  IMAD R23, R23, UR13, RZ ;  /* 0x0000000d17177c24 */ /* 0x000fe2000f8e02ff */
[----:B------:R-:W-:Y:S01]  /*1f200*/  ISETP.GT.U32.AND P1, PT, R8, R4, PT ;  /* 0x000000040800720c */ /* 0x000fe20003f24070 */
[----:B------:R-:W1:Y:S01]  /*1f210*/  LDCU UR13, c[0x0][0x3b0] ;  /* 0x00007600ff0d77ac */ /* 0x000e620008000800 */
[----:B------:R-:W-:Y:S02]  /*1f220*/  SEL R22, R11, R22, !P4 ;  /* 0x000000160b167207 */ /* 0x000fe40006000000 */
[----:B0-----:R-:W-:-:S03]  /*1f230*/  IADD3 R25, P5, PT, R23, R7, RZ ;  /* 0x0000000717197210 */ /* 0x001fc60007fbe0ff */
[----:B------:R-:W-:Y:S01]  /*1f240*/  IMAD R24, R22, UR4, RZ ;  /* 0x0000000416187c24 */ /* 0x000fe2000f8e02ff */
[----:B----4-:R-:W-:Y:S01]  /*1f250*/  PRMT R17, RZ, 0x7610, R17 ;  /* 0x00007610ff117816 */ /* 0x010fe20000000011 */
[----:B------:R-:W0:Y:S01]  /*1f260*/  LDCU UR4, c[0x0][0x3b0] ;  /* 0x00007600ff0477ac */ /* 0x000e220008000800 */
[----:B------:R-:W-:Y:S01]  /*1f270*/  LEA.HI.X.SX32 R23, R23, R6, 0x1, P5 ;  /* 0x0000000617177211 */ /* 0x000fe200028f0eff */
[----:B------:R-:W-:Y:S02]  /*1f280*/  @P0 IMAD.MOV.U32 R22, RZ, RZ, R25 ;  /* 0x000000ffff160224 */ /* 0x000fe400078e0019 */
[----:B------:R-:W-:Y:S01]  /*1f290*/  @!P1 IMAD.IADD R4, R4, 0x1, -R8 ;  /* 0x0000000104049824 */ /* 0x000fe200078e0a08 */
[----:B---3--:R-:W-:Y:S02]  /*1f2a0*/  ISETP.GE.AND P1, PT, R18, RZ, PT ;  /* 0x000000ff1200720c */ /* 0x008fe40003f26270 */
[----:B------:R3:W4:Y:S01]  /*1f2b0*/  @P0 LDG.E.U8 R17, desc[UR18][R22.64] ;  /* 0x0000001216110981 */ /* 0x000722000c1e1100 */
[----:B------:R-:W-:-:S03]  /*1f2c0*/  ISETP.GT.U32.AND P6, PT, R8, R16, PT ;  /* 0x000000100800720c */ /* 0x000fc60003fc4070 */
[----:B--2---:R2:W-:Y:S04]  /*1f2d0*/  STL [R1+0x30], R19 ;  /* 0x0000301301007387 */ /* 0x0045e80000100800 */
[----:B--2---:R-:W2:Y:S04]  /*1f2e0*/  LDL.LU R19, [R1+0x178] ;  /* 0x0001780001137983 */ /* 0x004ea80000300800 */
[----:B------:R-:W2:Y:S04]  /*1f2f0*/  LDL.LU R18, [R1+0x170] ;  /* 0x0001700001127983 */ /* 0x000ea80000300800 */
[----:B------:R0:W-:Y:S04]  /*1f300*/  STL [R1+0x700], R25 ;  /* 0x0007001901007387 */ /* 0x0001e80000100800 */
[----:B------:R1:W-:Y:S01]  /*1f310*/  STL [R1+0x6fc], R23 ;  /* 0x0006fc1701007387 */ /* 0x0003e20000100800 */
[----:B------:R-:W-:-:S03]  /*1f320*/  @!P6 IMAD.IADD R16, R16, 0x1, -R8 ;  /* 0x000000011010e824 */ /* 0x000fc600078e0a08 */
[----:B0-----:R-:W2:Y:S04]  /*1f330*/  LDL R25, [R1+0x1170] ;  /* 0x0011700001197983 */ /* 0x001ea80000100800 */
[----:B-1----:R-:W2:Y:S01]  /*1f340*/  LDL R23, [R1+0x1198] ;  /* 0x0011980001177983 */ /* 0x002ea20000100800 */
[----:B------:R-:W-:-:S13]  /*1f350*/  ISETP.GT.U32.AND P6, PT, R8, R16, PT ;  /* 0x000000100800720c */ /* 0x000fda0003fc4070 */
[----:B------:R-:W-:-:S04]  /*1f360*/  @!P6 IMAD.IADD R16, R16, 0x1, -R8 ;  /* 0x000000011010e824 */ /* 0x000fc800078e0a08 */
[----:B---3--:R-:W-:Y:S01]  /*1f370*/  IMAD.MOV.U32 R22, RZ, RZ, R16 ;  /* 0x000000ffff167224 */ /* 0x008fe200078e0010 */
[----:B------:R-:W-:-:S03]  /*1f380*/  IADD3 R16, P6, PT, R24, R7, RZ ;  /* 0x0000000718107210 */ /* 0x000fc60007fde0ff */
[----:B------:R-:W-:Y:S02]  /*1f390*/  @!P1 IMAD.MOV R22, RZ, RZ, -R22 ;  /* 0x000000ffff169224 */ /* 0x000fe400078e0a16 */
[----:B------:R-:W-:Y:S04]  /*1f3a0*/  STL [R1+0x708], R16 ;  /* 0x0007081001007387 */ /* 0x000fe80000100800 */
[----:B----4-:R0:W-:Y:S01]  /*1f3b0*/  STL [R1+0x2c], R17 ;  /* 0x00002c1101007387 */ /* 0x0101e20000100800 */
[----:B------:R-:W-:Y:S02]  /*1f3c0*/  PRMT R0, RZ, 0x7610, R0 ;  /* 0x00007610ff007816 */ /* 0x000fe40000000000 */
[----:B0-----:R-:W-:Y:S02]  /*1f3d0*/  LEA.HI.X.SX32 R17, R24, R6, 0x1, P6 ;  /* 0x0000000618117211 */ /* 0x001fe400030f0eff */
[----:B------:R-:W-:Y:S01]  /*1f3e0*/  SEL R24, R11, R22, !P4 ;  /* 0x000000160b187207 */ /* 0x000fe20006000000 */
[----:B------:R-:W-:Y:S01]  /*1f3f0*/  @P0 IMAD.MOV.U32 R22, RZ, RZ, R16 ;  /* 0x000000ffff160224 */ /* 0x000fe200078e0010 */
[----:B--2---:R-:W-:Y:S01]  /*1f400*/  ISETP.GE.AND P6, PT, R23, RZ, PT ;  /* 0x000000ff1700720c */ /* 0x004fe20003fc6270 */
[----:B------:R-:W-:-:S05]  /*1f410*/  @P0 IMAD.MOV.U32 R23, RZ, RZ, R17 ;  /* 0x000000ffff170224 */ /* 0x000fca00078e0011 */
[----:B------:R0:W2:Y:S01]  /*1f420*/  @P0 LDG.E.U8 R0, desc[UR18][R22.64] ;  /* 0x0000001216000981 */ /* 0x0000a2000c1e1100 */
[C---:B------:R-:W-:Y:S02]  /*1f430*/  ISETP.GT.U32.AND P3, PT, R8.reuse, R9, PT ;  /* 0x000000090800720c */ /* 0x040fe40003f64070 */
[C---:B------:R-:W-:Y:S02]  /*1f440*/  ISETP.GT.U32.AND P5, PT, R8.reuse, R4, PT ;  /* 0x000000040800720c */ /* 0x040fe40003fa4070 */
[----:B------:R-:W-:-:S09]  /*1f450*/  ISETP.GT.U32.AND P1, PT, R8, R15, PT ;  /* 0x0000000f0800720c */ /* 0x000fd20003f24070 */
[----:B------:R-:W-:-:S05]  /*1f460*/  @!P3 IMAD.IADD R9, R9, 0x1, -R8 ;  /* 0x000000010909b824 */ /* 0x000fca00078e0a08 */
[----:B------:R-:W-:Y:S01]  /*1f470*/  ISETP.GT.U32.AND P3, PT, R8, R9, PT ;  /* 0x000000090800720c */ /* 0x000fe20003f64070 */
[----:B------:R-:W-:Y:S01]  /*1f480*/  IMAD R24, R24, UR5, RZ ;  /* 0x0000000518187c24 */ /* 0x000fe2000f8e02ff */
[----:B------:R-:W-:Y:S01]  /*1f490*/  STL [R1+0x704], R17 ;  /* 0x0007041101007387 */ /* 0x000fe20000100800 */
[--C-:B------:R-:W-:Y:S01]  /*1f4a0*/  @!P5 IMAD.IADD R4, R4, 0x1, -R8.reuse ;  /* 0x000000010404d824 */ /* 0x100fe200078e0a08 */
[----:B------:R-:W-:Y:S01]  /*1f4b0*/  PRMT R5, RZ, 0x7610, R5 ;  /* 0x00007610ff057816 */ /* 0x000fe20000000005 */
[----:B------:R-:W-:Y:S01]  /*1f4c0*/  @!P1 IMAD.IADD R15, R15, 0x1, -R8 ;  /* 0x000000010f0f9824 */ /* 0x000fe200078e0a08 */
[----:B------:R-:W-:Y:S01]  /*1f4d0*/  PRMT R2, RZ, 0x7610, R2 ;  /* 0x00007610ff027816 */ /* 0x000fe20000000002 */
[----:B0-----:R-:W-:-:S06]  /*1f4e0*/  IMAD.MOV.U32 R23, RZ, RZ, R4 ;  /* 0x000000ffff177224 */ /* 0x001fcc00078e0004 */
[----:B------:R-:W-:Y:S01]  /*1f4f0*/  @!P3 IMAD.IADD R9, R9, 0x1, -R8 ;  /* 0x000000010909b824 */ /* 0x000fe200078e0a08 */
[C---:B------:R-:W-:Y:S01]  /*1f500*/  IADD3 R22, P3, PT, R24.reuse, R7, RZ ;  /* 0x0000000718167210 */ /* 0x040fe20007f7e0ff */
[----:B------:R-:W-:Y:S01]  /*1f510*/  @!P6 IMAD.MOV R23, RZ, RZ, -R23 ;  /* 0x000000ffff17e224 */ /* 0x000fe200078e0a17 */
[----:B------:R-:W0:Y:S02]  /*1f520*/  LDCU UR5, c[0x0][0x3b0] ;  /* 0x00007600ff0577ac */ /* 0x000e240008000800 */
[----:B------:R-:W-:Y:S02]  /*1f530*/  LEA.HI.X.SX32 R24, R24, R6, 0x1, P3 ;  /* 0x0000000618187211 */ /* 0x000fe400018f0eff */
[C---:B------:R-:W-:Y:S02]  /*1f540*/  ISETP.GT.U32.AND P3, PT, R8.reuse, R15, PT ;  /* 0x0000000f0800720c */ /* 0x040fe40003f64070 */
[----:B------:R-:W-:Y:S02]  /*1f550*/  ISETP.GT.U32.AND P6, PT, R8, R18, PT ;  /* 0x000000120800720c */ /* 0x000fe40003fc4070 */
[----:B------:R-:W-:Y:S01]  /*1f560*/  ISETP.GE.AND P1, PT, R25, RZ, PT ;  /* 0x000000ff1900720c */ /* 0x000fe20003f26270 */
[----:B------:R-:W-:Y:S01]  /*1f570*/  @P0 IMAD.MOV.U32 R25, RZ, RZ, R24 ;  /* 0x000000ffff190224 */ /* 0x000fe200078e0018 */
[----:B------:R-:W-:-:S07]  /*1f580*/  SEL R23, R11, R23, !P4 ;  /* 0x000000170b177207 */ /* 0x000fce0006000000 */
[--C-:B------:R-:W-:Y:S02]  /*1f590*/  @!P3 IMAD.IADD R15, R15, 0x1, -R8.reuse ;  /* 0x000000010f0fb824 */ /* 0x100fe400078e0a08 */
[----:B------:R-:W-:Y:S01]  /*1f5a0*/  @!P6 IMAD.IADD R18, R18, 0x1, -R8 ;  /* 0x000000011212e824 */ /* 0x000fe200078e0a08 */
[----:B--2---:R1:W-:Y:S04]  /*1f5b0*/  STL [R1+0x28], R0 ;  /* 0x0000280001007387 */ /* 0x0043e80000100800 */
[----:B------:R-:W2:Y:S04]  /*1f5c0*/  LDL R16, [R1+0x118c] ;  /* 0x00118c0001107983 */ /* 0x000ea80000100800 */
[----:B-1----:R-:W3:Y:S04]  /*1f5d0*/  LDL R0, [R1+0x1180] ;  /* 0x0011800001007983 */ /* 0x002ee80000100800 */
[----:B------:R-:W4:Y:S04]  /*1f5e0*/  LDL.LU R17, [R1+0x16c] ;  /* 0x00016c0001117983 */ /* 0x000f280000300800 */
[----:B------:R-:W4:Y:S04]  /*1f5f0*/  LDL.LU R4, [R1+0x1328] ;  /* 0x0013280001047983 */ /* 0x000f280000300800 */
[----:B------:R-:W-:Y:S04]  /*1f600*/  STL [R1+0x710], R22 ;  /* 0x0007101601007387 */ /* 0x000fe80000100800 */
[----:B------:R1:W-:Y:S02]  /*1f610*/  STL [R1+0x70c], R24 ;  /* 0x00070c1801007387 */ /* 0x0003e40000100800 */
[----:B-1----:R-:W-:-:S05]  /*1f620*/  @P0 IMAD.MOV.U32 R24, RZ, RZ, R22 ;  /* 0x000000ffff180224 */ /* 0x002fca00078e0016 */
[----:B------:R1:W4:Y:S01]  /*1f630*/  @P0 LDG.E.U8 R5, desc[UR18][R24.64] ;  /* 0x0000001218050981 */ /* 0x000322000c1e1100 */
[----:B------:R-:W-:Y:S02]  /*1f640*/  IMAD.MOV.U32 R22, RZ, RZ, R9 ;  /* 0x000000ffff167224 */ /* 0x000fe400078e0009 */
[----:B-1----:R-:W-:Y:S01]  /*1f650*/  IMAD R24, R23, UR4, RZ ;  /* 0x0000000417187c24 */ /* 0x002fe2000f8e02ff */
[----:B------:R-:W-:Y:S01]  /*1f660*/  ISETP.GT.U32.AND P5, PT, R8, R19, PT ;  /* 0x000000130800720c */ /* 0x000fe20003fa4070 */
[----:B------:R-:W-:Y:S01]  /*1f670*/  IMAD.MOV.U32 R23, RZ, RZ, R15 ;  /* 0x000000ffff177224 */ /* 0x000fe200078e000f */
[----:B------:R-:W1:Y:S02]  /*1f680*/  LDCU UR4, c[0x0][0x3b0] ;  /* 0x00007600ff0477ac */ /* 0x000e640008000800 */
[----:B------:R-:W-:-:S04]  /*1f690*/  IADD3 R9, P6, PT, R24, R7, RZ ;  /* 0x0000000718097210 */ /* 0x000fc80007fde0ff */
[----:B------:R-:W-:Y:S01]  /*1f6a0*/  LEA.HI.X.SX32 R15, R24, R6, 0x1, P6 ;  /* 0x00000006180f7211 */ /* 0x000fe200030f0eff */
[----:B------:R-:W-:-:S04]  /*1f6b0*/  @P0 IMAD.MOV.U32 R24, RZ, RZ, R9 ;  /* 0x000000ffff180224 */ /* 0x000fc800078e0009 */
[----:B------:R-:W-:-:S05]  /*1f6c0*/  @P0 IMAD.MOV.U32 R25, RZ, RZ, R15 ;  /* 0x000000ffff190224 */ /* 0x000fca00078e000f */
[----:B------:R0:W4:Y:S01]  /*1f6d0*/  @P0 LDG.E.U8 R2, desc[UR18][R24.64] ;  /* 0x0000001218020981 */ /* 0x000122000c1e1100 */
[----:B------:R-:W-:Y:S02]  /*1f6e0*/  @!P1 IMAD.MOV R22, RZ, RZ, -R22 ;  /* 0x000000ffff169224 */ /* 0x000fe400078e0a16 */
[----:B------:R-:W-:-:S03]  /*1f6f0*/  @!P5 IMAD.IADD R19, R19, 0x1, -R8 ;  /* 0x000000011313d824 */ /* 0x000fc600078e0a08 */
[----:B------:R-:W-:Y:S02]  /*1f700*/  SEL R22, R11, R22, !P4 ;  /* 0x000000160b167207 */ /* 0x000fe40006000000 */
[----:B------:R-:W-:-:S03]  /*1f710*/  ISETP.GT.U32.AND P5, PT, R8, R19, PT ;  /* 0x000000130800720c */ /* 0x000fc60003fa4070 */
[----:B0-----:R-:W-:Y:S01]  /*1f720*/  IMAD R22, R22, UR5, RZ ;  /* 0x0000000516167c24 */ /* 0x001fe2000f8e02ff */
[----:B--2---:R-:W-:Y:S02]  /*1f730*/  ISETP.GE.AND P3, PT, R16, RZ, PT ;  /* 0x000000ff1000720c */ /* 0x004fe40003f66270 */
[----:B---3--:R-:W-:-:S07]  /*1f740*/  ISETP.GE.AND P1, PT, R0, RZ, PT ;  /* 0x000000ff0000720c */ /* 0x008fce0003f26270 */
[----:B------:R-:W-:Y:S01]  /*1f750*/  @!P5 IMAD.IADD R19, R19, 0x1, -R8 ;  /* 0x000000011313d824 */ /* 0x000fe200078e0a08 */
[----:B----4-:R-:W-:Y:S01]  /*1f760*/  PRMT R4, RZ, 0x7610, R4 ;  /* 0x00007610ff047816 */ /* 0x010fe20000000004 */
[----:B------:R-:W0:Y:S04]  /*1f770*/  LDCU UR5, c[0x0][0x3b0] ;  /* 0x00007600ff0577ac */ /* 0x000e280008000800 */
[----:B------:R-:W-:Y:S01]  /*1f780*/  @!P1 IMAD.MOV R23, RZ, RZ, -R23 ;  /* 0x000000ffff179224 */ /* 0x000fe200078e0a17 */
[----:B------:R-:W-:Y:S01]  /*1f790*/  IADD3 R0, P1, PT, R22, R7, RZ ;  /* 0x0000000716007210 */ /* 0x000fe20007f3e0ff */
[----:B------:R2:W-:Y:S04]  /*1f7a0*/  STL [R1+0x24], R5 ;  /* 0x0000240501007387 */ /* 0x0005e80000100800 */
[----:B--2---:R-:W2:Y:S04]  /*1f7b0*/  LDL.LU R5, [R1+0x164] ;  /* 0x0001640001057983 */ /* 0x004ea80000300800 */
[----:B------:R-:W3:Y:S04]  /*1f7c0*/  LDL R16, [R1+0x11b8] ;  /* 0x0011b80001107983 */ /* 0x000ee80000100800 */
[----:B------:R4:W-:Y:S01]  /*1f7d0*/  STL [R1+0x718], R9 ;  /* 0x0007180901007387 */ /* 0x0009e20000100800 */
[----:B------:R-:W-:-:S03]  /*1f7e0*/  @P0 IMAD.MOV.U32 R24, RZ, RZ, R0 ;  /* 0x000000ffff180224 */ /* 0x000fc600078e0000 */
[----:B------:R0:W-:Y:S01]  /*1f7f0*/  STL [R1+0x714], R15 ;  /* 0x0007140f01007387 */ /* 0x0001e20000100800 */
[----:B----4-:R-:W-:-:S03]  /*1f800*/  LEA.HI.X.SX32 R9, R22, R6, 0x1, P1 ;  /* 0x0000000616097211 */ /* 0x010fc600008f0eff */
[----:B------:R-:W-:Y:S02]  /*1f810*/  STL [R1+0x720], R0 ;  /* 0x0007200001007387 */ /* 0x000fe40000100800 */
[----:B------:R-:W-:Y:S02]  /*1f820*/  @P0 IMAD.MOV.U32 R25, RZ, RZ, R9 ;  /* 0x000000ffff190224 */ /* 0x000fe400078e0009 */
[----:B0-----:R-:W4:Y:S01]  /*1f830*/  LDL.LU R15, [R1+0x160] ;  /* 0x00016000010f7983 */ /* 0x001f220000300800 */
[----:B------:R-:W-:-:S03]  /*1f840*/  IMAD.MOV.U32 R22, RZ, RZ, R19 ;  /* 0x000000ffff167224 */ /* 0x000fc600078e0013 */
[----:B------:R0:W-:Y:S04]  /*1f850*/  STL [R1+0x12d4], R2 ;  /* 0x0012d40201007387 */ /* 0x0001e80000100800 */
[----:B------:R0:W-:Y:S04]  /*1f860*/  STL [R1+0x71c], R9 ;  /* 0x00071c0901007387 */ /* 0x0001e80000100800 */
[----:B------:R-:W2:Y:S04]  /*1f870*/  LDL.LU R19, [R1+0x1324] ;  /* 0x0013240001137983 */ /* 0x000ea80000300800 */
[----:B------:R0:W4:Y:S04]  /*1f880*/  @P0 LDG.E.U8 R4, desc[UR18][R24.64] ;  /* 0x0000001218040981 */ /* 0x000128000c1e1100 */
[----:B------:R-:W4:Y:S01]  /*1f890*/  LDL R25, [R1+0x11b4] ;  /* 0x0011b40001197983 */ /* 0x000f220000100800 */
[----:B------:R-:W-:-:S02]  /*1f8a0*/  ISETP.GT.U32.AND P5, PT, R8, R17, PT ;  /* 0x000000110800720c */ /* 0x000fc40003fa4070 */
[----:B------:R-:W-:Y:S01]  /*1f8b0*/  ISETP.GT.U32.AND P6, PT, R8, R18, PT ;  /* 0x000000120800720c */ /* 0x000fe20003fc4070 */
[----:B------:R-:W-:Y:S01]  /*1f8c0*/  @!P3 IMAD.MOV R22, RZ, RZ, -R22 ;  /* 0x000000ffff16b224 */ /* 0x000fe200078e0a16 */
[----:B0-----:R-:W-:-:S09]  /*1f8d0*/  SEL R24, R11, R23, !P4 ;  /* 0x000000170b187207 */ /* 0x001fd20006000000 */
[--C-:B------:R-:W-:Y:S01]  /*1f8e0*/  @!P5 IMAD.IADD R17, R17, 0x1, -R8.reuse ;  /* 0x000000011111d824 */ /* 0x100fe200078e0a08 */
[----:B------:R-:W-:Y:S01]  /*1f8f0*/  SEL R23, R11, R22, !P4 ;  /* 0x000000160b177207 */ /* 0x000fe20006000000 */
[----:B------:R-:W-:-:S03]  /*1f900*/  @!P6 IMAD.IADD R18, R18, 0x1, -R8 ;  /* 0x000000011212e824 */ /* 0x000fc600078e0a08 */
[----:B------:R-:W-:Y:S01]  /*1f910*/  ISETP.GT.U32.AND P3, PT, R8, R17, PT ;  /* 0x000000110800720c */ /* 0x000fe20003f64070 */
[----:B------:R-:W-:Y:S01]  /*1f920*/  IMAD R24, R24, UR12, RZ ;  /* 0x0000000c18187c24 */ /* 0x000fe2000f8e02ff */
[----:B------:R-:W-:Y:S01]  /*1f930*/  PRMT R20, RZ, 0x7610, R20 ;  /* 0x00007610ff147816 */ /* 0x000fe20000000014 */
[----:B------:R-:W-:Y:S01]  /*1f940*/  IMAD.MOV.U32 R22, RZ, RZ, R18 ;  /* 0x000000ffff167224 */ /* 0x000fe200078e0012 */
[----:B------:R-:W-:Y:S01]  /*1f950*/  PRMT R2, RZ, 0x7610, R2 ;  /* 0x00007610ff027816 */ /* 0x000fe20000000002 */
[----:B-1----:R-:W-:Y:S01]  /*1f960*/  IMAD R23, R23, UR4, RZ ;  /* 0x0000000417177c24 */ /* 0x002fe2000f8e02ff */
[C---:B------:R-:W-:Y:S01]  /*1f970*/  IADD3 R0, P6, PT, R24.reuse, R7, RZ ;  /* 0x0000000718007210 */ /* 0x040fe20007fde0ff */
[----:B------:R-:W0:Y:S03]  /*1f980*/  LDCU UR4, c[0x0][0x3b0] ;  /* 0x00007600ff0477ac */ /* 0x000e260008000800 */
[----:B------:R-:W-:Y:S01]  /*1f990*/  LEA.HI.X.SX32 R9, R24, R6, 0x1, P6 ;  /* 0x0000000618097211 */ /* 0x000fe200030f0eff */
[----:B------:R-:W1:Y:S02]  /*1f9a0*/  LDCU UR12, c[0x0][0x3b0] ;  /* 0x00007600ff0c77ac */ /* 0x000e640008000800 */
[----:B------:R-:W-:Y:S01]  /*1f9b0*/  @!P3 IMAD.IADD R17, R17, 0x1, -R8 ;  /* 0x000000011111b824 */ /* 0x000fe200078e0a08 */
[----:B---3--:R-:W-:Y:S01]  /*1f9c0*/  ISETP.GE.AND P5, PT, R16, RZ, PT ;  /* 0x000000ff1000720c */ /* 0x008fe20003fa6270 */
[----:B------:R-:W-:-:S12]  /*1f9d0*/  IMAD.MOV.U32 R16, RZ, RZ, R14 ;  /* 0x000000ffff107224 */ /* 0x000fd800078e000e */
[----:B------:R-:W-:Y:S01]  /*1f9e0*/  @!P5 IMAD.MOV R22, RZ, RZ, -R22 ;  /* 0x000000ffff16d224 */ /* 0x000fe200078e0a16 */
[----:B------:R-:W-:-:S04]  /*1f9f0*/  IADD3 R18, P5, PT, R23, R7, RZ ;  /* 0x0000000717127210 */ /* 0x000fc80007fbe0ff */
[----:B------:R-:W-:Y:S01]  /*1fa00*/  SEL R24, R11, R22, !P4 ;  /* 0x000000160b187207 */ /* 0x000fe20006000000 */
[----:B------:R-:W-:Y:S01]  /*1fa10*/  @P0 IMAD.MOV.U32 R22, RZ, RZ, R0 ;  /* 0x000000ffff160224 */ /* 0x000fe200078e0000 */
[----:B--2---:R-:W-:Y:S01]  /*1fa20*/  PRMT R19, RZ, 0x7610, R19 ;  /* 0x00007610ff137816 */ /* 0x004fe20000000013 */
[----:B----4-:R2:W-:Y:S04]  /*1fa30*/  STL [R1+0x12d8], R4 ;  /* 0x0012d80401007387 */ /* 0x0105e80000100800 */
[----:B------:R-:W3:Y:S01]  /*1fa40*/  LDL R14, [R1+0x119c] ;  /* 0x00119c00010e7983 */ /* 0x000ee20000100800 */
[----:B------:R-:W-:Y:S02]  /*1fa50*/  ISETP.GE.AND P3, PT, R25, RZ, PT ;  /* 0x000000ff1900720c */ /* 0x000fe40003f66270 */
[----:B------:R-:W-:Y:S01]  /*1fa60*/  LEA.HI.X.SX32 R25, R23, R6, 0x1, P5 ;  /* 0x0000000617197211 */ /* 0x000fe200028f0eff */
[----:B------:R-:W-:-:S05]  /*1fa70*/  @P0 IMAD.MOV.U32 R23, RZ, RZ, R9 ;  /* 0x000000ffff170224 */ /* 0x000fca00078e0009 */
[----:B------:R4:W3:Y:S02]  /*1fa80*/  @P0 LDG.E.U8 R20, desc[UR18][R22.64] ;  /* 0x0000001216140981 */ /* 0x0008e4000c1e1100 */
[----:B----4-:R-:W-:Y:S02]  /*1fa90*/  @P0 IMAD.MOV.U32 R22, RZ, RZ, R18 ;  /* 0x000000ffff160224 */ /* 0x010fe400078e0012 */
[----:B------:R-:W-:-:S05]  /*1faa0*/  @P0 IMAD.MOV.U32 R23, RZ, RZ, R25 ;  /* 0x000000ffff170224 */ /* 0x000fca00078e0019 */
[----:B------:R4:W3:Y:S01]  /*1fab0*/  @P0 LDG.E.U8 R19, desc[UR18][R22.64] ;  /* 0x0000001216130981 */ /* 0x0008e2000c1e1100 */
[----:B------:R-:W-:Y:S01]  /*1fac0*/  IMAD R24, R24, UR5, RZ ;  /* 0x0000000518187c24 */ /* 0x000fe2000f8e02ff */
[----:B--2---:R-:W-:Y:S01]  /*1fad0*/  PRMT R4, RZ, 0x7610, R4 ;  /* 0x00007610ff047816 */ /* 0x004fe20000000004 */
[----:B------:R-:W2:Y:S01]  /*1fae0*/  LDCU UR5, c[0x0][0x3b0] ;  /* 0x00007600ff0577ac */ /* 0x000ea20008000800 */
[----:B------:R-:W-:Y:S04]  /*1faf0*/  STL [R1+0x738], R0 ;  /* 0x0007380001007387 */ /* 0x000fe80000100800 */
[----:B------:R-:W-:Y:S01]  /*1fb00*/  STL [R1+0x740], R18 ;  /* 0x0007401201007387 */ /* 0x000fe20000100800 */
[----:B----4-:R-:W-:-:S03]  /*1fb10*/  IMAD.MOV.U32 R22, RZ, RZ, R17 ;  /* 0x000000ffff167224 */ /* 0x010fc600078e0011 */
[----:B------:R4:W-:Y:S01]  /*1fb20*/  STL [R1+0x734], R9 ;  /* 0x0007340901007387 */ /* 0x0009e20000100800 */
[----:B------:R-:W-:-:S03]  /*1fb30*/  @!P3 IMAD.MOV R22, RZ, RZ, -R22 ;  /* 0x000000ffff16b224 */ /* 0x000fc600078e0a16 */
[----:B----4-:R-:W4:Y:S04]  /*1fb40*/  LDL.LU R9, [R1+0x1320] ;  /* 0x0013200001097983 */ /* 0x010f280000300800 */
[----:B------:R-:W2:Y:S04]  /*1fb50*/  LDL.LU R0, [R1+0x131c] ;  /* 0x00131c0001007983 */ /* 0x000ea80000300800 */
[----:B------:R-:W-:Y:S01]  /*1fb60*/  STL [R1+0x73c], R25 ;  /* 0x00073c1901007387 */ /* 0x000fe20000100800 */
[----:B---3--:R-:W-:Y:S02]  /*1fb70*/  ISETP.GE.AND P5, PT, R14, RZ, PT ;  /* 0x000000ff0e00720c */ /* 0x008fe40003fa6270 */
[C---:B------:R-:W-:Y:S01]  /*1fb80*/  IADD3 R14, P3, PT, R24.reuse, R7, RZ ;  /* 0x00000007180e7210 */ /* 0x040fe20007f7e0ff */
[----:B------:R3:W-:Y:S04]  /*1fb90*/  STL [R1+0x18], R20 ;  /* 0x0000181401007387 */ /* 0x0007e80000100800 */
[----:B---3--:R-:W3:Y:S04]  /*1fba0*/  LDL.LU R20, [R1+0x1318] ;  /* 0x0013180001147983 */ /* 0x008ee80000300800 */
[----:B------:R-:W2:Y:S04]  /*1fbb0*/  LDL R18, [R1+0x11a0] ;  /* 0x0011a00001127983 */ /* 0x000ea80000100800 */
[----:B------:R-:W3:Y:S04]  /*1fbc0*/  LDL.LU R17, [R1+0x14c] ;  /* 0x00014c0001117983 */ /* 0x000ee80000300800 */
[----:B------:R-:W-:Y:S04]  /*1fbd0*/  STL [R1+0x748], R14 ;  /* 0x0007480e01007387 */ /* 0x000fe80000100800 */
[----:B------:R0:W-:Y:S02]  /*1fbe0*/  STL [R1+0x14], R19 ;  /* 0x0000141301007387 */ /* 0x0001e40000100800 */
[----:B0-----:R-:W-:Y:S01]  /*1fbf0*/  LEA.HI.X.SX32 R19, R24, R6, 0x1, P3 ;  /* 0x0000000618137211 */ /* 0x001fe200018f0eff */
[----:B------:R-:W-:-:S04]  /*1fc00*/  @P0 IMAD.MOV.U32 R24, RZ, RZ, R14 ;  /* 0x000000ffff180224 */ /* 0x000fc800078e000e */
[----:B------:R-:W-:-:S05]  /*1fc10*/  @P0 IMAD.MOV.U32 R25, RZ, RZ, R19 ;  /* 0x000000ffff190224 */ /* 0x000fca00078e0013 */
[----:B------:R0:W3:Y:S01]  /*1fc20*/  @P0 LDG.E.U8 R4, desc[UR18][R24.64] ;  /* 0x0000001218040981 */ /* 0x0000e2000c1e1100 */
[----:B------:R-:W-:-:S13]  /*1fc30*/  ISETP.GT.U32.AND P1, PT, R8, R5, PT ;  /* 0x000000050800720c */ /* 0x000fda0003f24070 */
[----:B------:R-:W-:-:S05]  /*1fc40*/  @!P1 IMAD.IADD R5, R5, 0x1, -R8 ;  /* 0x0000000105059824 */ /* 0x000fca00078e0a08 */
[----:B------:R-:W-:Y:S02]  /*1fc50*/  ISETP.GT.U32.AND P1, PT, R8, R5, PT ;  /* 0x000000050800720c */ /* 0x000fe40003f24070 */
[----:B------:R-:W-:-:S11]  /*1fc60*/  SEL R23, R11, R22, !P4 ;  /* 0x000000160b177207 */ /* 0x000fd60006000000 */
[----:B------:R-:W-:Y:S01]  /*1fc70*/  @!P1 IMAD.IADD R5, R5, 0x1, -R8 ;  /* 0x0000000105059824 */ /* 0x000fe200078e0a08 */
[----:B------:R-:W-:-:S03]  /*1fc80*/  ISETP.GT.U32.AND P1, PT, R8, R16, PT ;  /* 0x000000100800720c */ /* 0x000fc60003f24070 */
[----:B------:R-:W-:Y:S02]  /*1fc90*/  IMAD.MOV.U32 R22, RZ, RZ, R5 ;  /* 0x000000ffff167224 */ /* 0x000fe400078e0005 */
[----:B------:R-:W4:Y:S04]  /*1fca0*/  LDL.LU R5, [R1+0x1314] ;  /* 0x0013140001057983 */ /* 0x000f280000300800 */
[----:B------:R0:W-:Y:S01]  /*1fcb0*/  STL [R1+0x744], R19 ;  /* 0x0007441301007387 */ /* 0x0001e20000100800 */
[----:B------:R-:W-:Y:S01]  /*1fcc0*/  IMAD R23, R23, UR13, RZ ;  /* 0x0000000d17177c24 */ /* 0x000fe2000f8e02ff */
[----:B------:R-:W-:Y:S01]  /*1fcd0*/  ISETP.GT.U32.AND P6, PT, R8, R15, PT ;  /* 0x0000000f0800720c */ /* 0x000fe20003fc4070 */
[----:B------:R-:W-:Y:S01]  /*1fce0*/  @!P5 IMAD.MOV R22, RZ, RZ, -R22 ;  /* 0x000000ffff16d224 */ /* 0x000fe200078e0a16 */
[----:B------:R-:W-:Y:S01]  /*1fcf0*/  PRMT R3, RZ, 0x7610, R3 ;  /* 0x00007610ff037816 */ /* 0x000fe20000000003 */
[----:B------:R-:W-:Y:S01]  /*1fd00*/  @!P1 IMAD.IADD R16, R16, 0x1, -R8 ;  /* 0x0000000110109824 */ /* 0x000fe200078e0a08 */
[----:B0-----:R-:W4:Y:S01]  /*1fd10*/  LDL.LU R19, [R1+0x150] ;  /* 0x0001500001137983 */ /* 0x001f220000300800 */
[----:B------:R-:W-:Y:S01]  /*1fd20*/  IADD3 R14, P5, PT, R23, R7, RZ ;  /* 0x00000007170e7210 */ /* 0x000fe20007fbe0ff */
[----:B------:R-:W0:Y:S01]  /*1fd30*/  LDCU UR13, c[0x0][0x3b0] ;  /* 0x00007600ff0d77ac */ /* 0x000e220008000800 */
[----:B------:R-:W-:-:S05]  /*1fd40*/  SEL R22, R11, R22, !P4 ;  /* 0x000000160b167207 */ /* 0x000fca0006000000 */
[----:B------:R-:W-:Y:S01]  /*1fd50*/  IMAD R24, R22, UR4, RZ ;  /* 0x0000000416187c24 */ /* 0x000fe2000f8e02ff */
[----:B------:R-:W0:Y:S01]  /*1fd60*/  LDCU UR4, c[0x0][0x3b0] ;  /* 0x00007600ff0477ac */ /* 0x000e220008000800 */
[----:B------:R-:W-:Y:S01]  /*1fd70*/  @P0 IMAD.MOV.U32 R22, RZ, RZ, R14 ;  /* 0x000000ffff160224 */ /* 0x000fe200078e000e */
[----:B--2---:R-:W-:Y:S02]  /*1fd80*/  ISETP.GE.AND P1, PT, R18, RZ, PT ;  /* 0x000000ff1200720c */ /* 0x004fe40003f26270 */
[----:B------:R-:W-:-:S05]  /*1fd90*/  LEA.HI.X.SX32 R18, R23, R6, 0x1, P5 ;  /* 0x0000000617127211 */ /* 0x000fca00028f0eff */
[----:B------:R-:W-:-:S05]  /*1fda0*/  @P0 IMAD.MOV.U32 R23, RZ, RZ, R18 ;  /* 0x000000ffff170224 */ /* 0x000fca00078e0012 */
[----:B------:R2:W4:Y:S04]  /*1fdb0*/  @P0 LDG.E.U8 R2, desc[UR18][R22.64] ;  /* 0x0000001216020981 */ /* 0x000528000c1e1100 */
[----:B---3--:R3:W-:Y:S04]  /*1fdc0*/  STL [R1+0x12dc], R4 ;  /* 0x0012dc0401007387 */ /* 0x0087e80000100800 */
[----:B---3--:R-:W3:Y:S04]  /*1fdd0*/  LDL.LU R4, [R1+0x154] ;  /* 0x0001540001047983 */ /* 0x008ee80000300800 */
[----:B------:R0:W-:Y:S04]  /*1fde0*/  STL [R1+0x750], R14 ;  /* 0x0007500e01007387 */ /* 0x0001e80000100800 */
[----:B------:R1:W-:Y:S04]  /*1fdf0*/  STL [R1+0x74c], R18 ;  /* 0x00074c1201007387 */ /* 0x0003e80000100800 */
[----:B------:R-:W3:Y:S04]  /*1fe00*/  LDL R25, [R1+0x1194] ;  /* 0x0011940001197983 */ /* 0x000ee80000100800 */
[----:B0-----:R-:W3:Y:S04]  /*1fe10*/  LDL.LU R14, [R1+0x148] ;  /* 0x00014800010e7983 */ /* 0x001ee80000300800 */
[----:B------:R-:W3:Y:S01]  /*1fe20*/  LDL R23, [R1+0x11b0] ;  /* 0x0011b00001177983 */ /* 0x000ee20000100800 */
[----:B------:R-:W-:-:S05]  /*1fe30*/  @!P6 IMAD.IADD R15, R15, 0x1, -R8 ;  /* 0x000000010f0fe824 */ /* 0x000fca00078e0a08 */
[----:B------:R-:W-:-:S13]  /*1fe40*/  ISETP.GT.U32.AND P6, PT, R8, R15, PT ;  /* 0x0000000f0800720c */ /* 0x000fda0003fc4070 */
[----:B------:R-:W-:-:S04]  /*1fe50*/  @!P6 IMAD.IADD R15, R15, 0x1, -R8 ;  /* 0x000000010f0fe824 */ /* 0x000fc800078e0a08 */
[----:B--2---:R-:W-:Y:S01]  /*1fe60*/  IMAD.MOV.U32 R22, RZ, RZ, R15 ;  /* 0x000000ffff167224 */ /* 0x004fe200078e000f */
[----:B------:R-:W-:-:S03]  /*1fe70*/  IADD3 R15, P6, PT, R24, R7, RZ ;  /* 0x00000007180f7210 */ /* 0x000fc60007fde0ff */
[----:B------:R-:W-:Y:S01]  /*1fe80*/  @!P1 IMAD.MOV R22, RZ, RZ, -R22 ;  /* 0x000000ffff169224 */ /* 0x000fe200078e0a16 */
[----:B-1----:R-:W-:-:S04]  /*1fe90*/  LEA.HI.X.SX32 R18, R24, R6, 0x1, P6 ;  /* 0x0000000618127211 */ /* 0x002fc800030f0eff */
[----:B------:R-:W-:Y:S01]  /*1fea0*/  SEL R24, R11, R22, !P4 ;  /* 0x000000160b187207 */ /* 0x000fe20006000000 */
[----:B------:R-:W-:Y:S01]  /*1feb0*/  @P0 IMAD.MOV.U32 R22, RZ, RZ, R15 ;  /* 0x000000ffff160224 */ /* 0x000fe200078e000f */
[----:B------:R-:W-:-:S03]  /*1fec0*/  ISETP.GT.U32.AND P1, PT, R8, R17, PT ;  /* 0x000000110800720c */ /* 0x000fc60003f24070 */
[----:B------:R-:W-:Y:S01]  /*1fed0*/  IMAD R24, R24, UR5, RZ ;  /* 0x0000000518187c24 */ /* 0x000fe2000f8e02ff */
[----:B------:R-:W-:Y:S01]  /*1fee0*/  ISETP.GT.U32.AND P5, PT, R8, R16, PT ;  /* 0x000000100800720c */ /* 0x000fe20003fa4070 */
[----:B------:R-:W0:Y:S01]  /*1fef0*/  LDCU UR5, c[0x0][0x3b0] ;  /* 0x00007600ff0577ac */ /* 0x000e220008000800 */
[----:B----4-:R-:W-:-:S07]  /*1ff00*/  PRMT R5, RZ, 0x7610, R5 ;  /* 0x00007610ff057816 */ /* 0x010fce0000000005 */
[----:B------:R-:W-:Y:S01]  /*1ff10*/  @!P1 IMAD.IADD R17, R17, 0x1, -R8 ;  /* 0x0000000111119824 */ /* 0x000fe200078e0a08 */
[----:B---3--:R-:W-:-:S13]  /*1ff20*/  ISETP.GT.U32.AND P3, PT, R8, R4, PT ;  /* 0x000000040800720c */ /* 0x008fda0003f64070 */
[----:B------:R-:W-:-:S05]  /*1ff30*/  @!P3 IMAD.IADD R4, R4, 0x1, -R8 ;  /* 0x000000010404b824 */ /* 0x000fca00078e0a08 */
[----:B------:R-:W-:Y:S02]  /*1ff40*/  ISETP.GT.U32.AND P3, PT, R8, R4, PT ;  /* 0x000000040800720c */ /* 0x000fe40003f64070 */
[----:B------:R-:W-:Y:S01]  /*1ff50*/  ISETP.GE.AND P6, PT, R23, RZ, PT ;  /* 0x000000ff1700720c */ /* 0x000fe20003fc6270 */
[----:B------:R-:W-:-:S05]  /*1ff60*/  @P0 IMAD.MOV.U32 R23, RZ, RZ, R18 ;  /* 0x000000ffff170224 */ /* 0x000fca00078e0012 */
[----:B------:R1:W2:Y:S05]  /*1ff70*/  @P0 LDG.E.U8 R3, desc[UR18][R22.64] ;  /* 0x0000001216030981 */ /* 0x0002aa000c1e1100 */
[----:B------:R-:W-:Y:S02]  /*1ff80*/  @!P3 IMAD.IADD R4, R4, 0x1, -R8 ;  /* 0x000000010404b824 */ /* 0x000fe400078e0a08 */
[----:B-1----:R-:W-:Y:S01]  /*1ff90*/  IMAD.MOV.U32 R23, RZ, RZ, R16 ;  /* 0x000000ffff177224 */ /* 0x002fe200078e0010 */
[----:B------:R-:W-:-:S04]  /*1ffa0*/  IADD3 R16, P3, PT, R24, R7, RZ ;  /* 0x0000000718107210 */ /* 0x000fc80007f7e0ff */
[----:B------:R-:W-:Y:S01]  /*1ffb0*/  LEA.HI.X.SX32 R22, R24, R6, 0x1, P3 ;  /* 0x0000000618167211 */ /* 0x000fe200018f0eff */
[----:B------:R-:W-:Y:S01]  /*1ffc0*/  @P0 IMAD.MOV.U32 R24, RZ, RZ, R16 ;  /* 0x000000ffff180224 */ /* 0x000fe200078e0010 */
[----:B------:R-:W-:Y:S01]  /*1ffd0*/  ISETP.GE.AND P1, PT, R25, RZ, PT ;  /* 0x000000ff1900720c */ /* 0x000fe20003f26270 */
[----:B------:R-:W-:Y:S02]  /*1ffe0*/  STL [R1+0x12e0], R2 ;  /* 0x0012e00201007387 */ /* 0x000fe40000100800 */
[----:B------:R-:W-:Y:S02]  /*1fff0*/  @P0 IMAD.MOV.U32 R25, RZ, RZ, R22 ;  /* 0x000000ffff190224 */ /* 0x000fe400078e0016 */
[----:B------:R1:W-:Y:S04]  /*20000*/  STL [R1+0x758], R15 ;  /* 0x0007580f01007387 */ /* 0x0003e80000100800 */
[----:B------:R3:W-:Y:S04]  /*20010*/  STL [R1+0x754], R18 ;  /* 0x0007541201007387 */ /* 0x0007e80000100800 */
[----:B------:R-:W4:Y:S04]  /*20020*/  @P0 LDG.E.U8 R5, desc[UR18][R24.64] ;  /* 0x0000001218050981 */ /* 0x000f28000c1e1100 */
[----:B-1----:R-:W4:Y:S04]  /*20030*/  LDL R15, [R1+0x11d8] ;  /* 0x0011d800010f7983 */ /* 0x002f280000100800 */
[----:B---3--:R-:W3:Y:S01]  /*20040*/  LDL.LU R18, [R1+0x144] ;  /* 0x0001440001127983 */ /* 0x008ee20000300800 */
[----:B------:R-:W-:-:S03]  /*20050*/  @!P5 IMAD.IADD R23, R23, 0x1, -R8 ;  /* 0x000000011717d824 */ /* 0x000fc600078e0a08 */
[----:B--2---:R1:W-:Y:S04]  /*20060*/  STL [R1+0x12e4], R3 ;  /* 0x0012e40301007387 */ /* 0x0043e80000100800 */
[----:B-1----:R-:W2:Y:S04]  /*20070*/  LDL R3, [R1+0x11d4] ;  /* 0x0011d40001037983 */ /* 0x002ea80000100800 */
[----:B------:R1:W-:Y:S04]  /*20080*/  STL [R1+0x760], R16 ;  /* 0x0007601001007387 */ /* 0x0003e80000100800 */
[----:B------:R0:W-:Y:S04]  /*20090*/  STL [R1+0x75c], R22 ;  /* 0x00075c1601007387 */ /* 0x0001e80000100800 */
[----:B-1----:R-:W2:Y:S01]  /*200a0*/  LDL.LU R16, [R1+0x140] ;  /* 0x0001400001107983 */ /* 0x002ea20000300800 */
[----:B0-----:R-:W-:-:S03]  /*200b0*/  IMAD.MOV.U32 R22, RZ, RZ, R4 ;  /* 0x000000ffff167224 */ /* 0x001fc600078e0004 */
[----:B----4-:R0:W-:Y:S01]  /*200c0*/  STL [R1+0x12e8], R5 ;  /* 0x0012e80501007387 */ /* 0x0101e20000100800 */
[----:B------:R-:W-:Y:S01]  /*200d0*/  @!P1 IMAD.MOV R22, RZ, RZ, -R22 ;  /* 0x000000ffff169224 */ /* 0x000fe200078e0a16 */
[----:B------:R-:W-:Y:S02]  /*200e0*/  ISETP.GE.AND P1, PT, R15, RZ, PT ;  /* 0x000000ff0f00720c */ /* 0x000fe40003f26270 */
[----:B------:R-:W4:Y:S01]  /*200f0*/  LDL R15, [R1+0x11c0] ;  /* 0x0011c000010f7983 */ /* 0x000f220000100800 */
[----:B------:R-:W-:Y:S01]  /*20100*/  @!P6 IMAD.MOV R23, RZ, RZ, -R23 ;  /* 0x000000ffff17e224 */ /* 0x000fe200078e0a17 */
[C---:B------:R-:W-:Y:S02]  /*20110*/  ISETP.GT.U32.AND P6, PT, R8.reuse, R14, PT ;  /* 0x0000000e0800720c */ /* 0x040fe40003fc4070 */
[----:B------:R-:W-:Y:S02]  /*20120*/  ISETP.GT.U32.AND P5, PT, R8, R19, PT ;  /* 0x000000130800720c */ /* 0x000fe40003fa4070 */
[----:B------:R-:W-:-:S05]  /*20130*/  SEL R23, R11, R23, !P4 ;  /* 0x000000170b177207 */ /* 0x000fca0006000000 */
[----:B------:R-:W-:Y:S01]  /*20140*/  IMAD R24, R23, UR4, RZ ;  /* 0x0000000417187c24 */ /* 0x000fe2000f8e02ff */
[----:B------:R-:W-:Y:S01]  /*20150*/  ISETP.GT.U32.AND P3, PT, R8, R17, PT ;  /* 0x000000110800720c */ /* 0x000fe20003f64070 */
[----:B------:R-:W1:Y:S02]  /*20160*/  LDCU UR4, c[0x0][0x3b0] ;  /* 0x00007600ff0477ac */ /* 0x000e640008000800 */
[--C-:B------:R-:W-:Y:S01]  /*20170*/  @!P6 IMAD.IADD R14, R14, 0x1, -R8.reuse ;  /* 0x000000010e0ee824 */ /* 0x100fe200078e0a08 */
[----:B------:R-:W-:Y:S01]  /*20180*/  IADD3 R4, P6, PT, R24, R7, RZ ;  /* 0x0000000718047210 */ /* 0x000fe20007fde0ff */
[----:B------:R-:W-:-:S03]  /*20190*/  @!P5 IMAD.IADD R19, R19, 0x1, -R8 ;  /* 0x000000011313d824 */ /* 0x000fc600078e0a08 */
[----:B0-----:R-:W-:Y:S01]  /*201a0*/  LEA.HI.X.SX32 R5, R24, R6, 0x1, P6 ;  /* 0x0000000618057211 */ /* 0x001fe200030f0eff */
[----:B------:R-:W-:Y:S01]  /*201b0*/  STL [R1+0x778], R4 ;  /* 0x0007780401007387 */ /* 0x000fe20000100800 */
[----:B------:R-:W-:-:S03]  /*201c0*/  ISETP.GT.U32.AND P5, PT, R8, R19, PT ;  /* 0x000000130800720c */ /* 0x000fc60003fa4070 */
[----:B------:R0:W-:Y:S01]  /*201d0*/  STL [R1+0x774], R5 ;  /* 0x0007740501007387 */ /* 0x0001e20000100800 */
[----:B------:R-:W-:-:S03]  /*201e0*/  @P0 IMAD.MOV.U32 R25, RZ, RZ, R5 ;  /* 0x000000ffff190224 */ /* 0x000fc600078e0005 */
[----:B0-----:R-:W4:Y:S01]  /*201f0*/  LDL R5, [R1+0x11c4] ;  /* 0x0011c40001057983 */ /* 0x001f220000100800 */
[----:B------:R-:W-:Y:S01]  /*20200*/  SEL R22, R11, R22, !P4 ;  /* 0x000000160b167207 */ /* 0x000fe20006000000 */
[----:B------:R-:W-:-:S04]  /*20210*/  @!P3 IMAD.IADD R17, R17, 0x1, -R8 ;  /* 0x000000011111b824 */ /* 0x000fc800078e0a08 */
[----:B------:R-:W-:Y:S01]  /*20220*/  @!P5 IMAD.IADD R19, R19, 0x1, -R8 ;  /* 0x000000011313d824 */ /* 0x000fe200078e0a08 */
[----:B---3--:R-:W-:Y:S01]  /*20230*/  ISETP.GT.U32.AND P5, PT, R8, R18, PT ;  /* 0x000000120800720c */ /* 0x008fe20003fa4070 */
[----:B------:R-:W-:Y:S02]  /*20240*/  IMAD.MOV.U32 R23, RZ, RZ, R17 ;  /* 0x000000ffff177224 */ /* 0x000fe400078e0011 */
[----:B------:R-:W-:Y:S01]  /*20250*/  IMAD R22, R22, UR5, RZ ;  /* 0x0000000516167c24 */ /* 0x000fe2000f8e02ff */
[----:B------:R-:W3:Y:S01]  /*20260*/  LDL.LU R17, [R1+0x13c] ;  /* 0x00013c0001117983 */ /* 0x000ee20000300800 */
[----:B------:R-:W-:Y:S02]  /*20270*/  @!P1 IMAD.MOV R23, RZ, RZ, -R23 ;  /* 0x000000ffff179224 */ /* 0x000fe400078e0a17 */
[----:B------:R-:W-:Y:S01]  /*20280*/  @P0 IMAD.MOV.U32 R24, RZ, RZ, R4 ;  /* 0x000000ffff180224 */ /* 0x000fe200078e0004 */
[----:B------:R-:W-:Y:S01]  /*20290*/  PRMT R2, RZ, 0x7610, R2 ;  /* 0x00007610ff027816 */ /* 0x000fe20000000002 */
[----:B------:R-:W0:Y:S04]  /*202a0*/  LDCU UR5, c[0x0][0x3b0] ;  /* 0x00007600ff0577ac */ /* 0x000e280008000800 */
[----:B------:R-:W-:Y:S01]  /*202b0*/  @!P5 IMAD.IADD R18, R18, 0x1, -R8 ;  /* 0x000000011212d824 */ /* 0x000fe200078e0a08 */
[----:B------:R-:W-:Y:S01]  /*202c0*/  ISETP.GT.U32.AND P6, PT, R8, R14, PT ;  /* 0x0000000e0800720c */ /* 0x000fe20003fc4070 */
[----:B------:R0:W3:Y:S01]  /*202d0*/  @P0 LDG.E.U8 R2, desc[UR18][R24.64] ;  /* 0x0000001218020981 */ /* 0x0000e2000c1e1100 */
[----:B--2---:R-:W-:-:S02]  /*202e0*/  ISETP.GE.AND P3, PT, R3, RZ, PT ;  /* 0x000000ff0300720c */ /* 0x004fc40003f66270 */
[----:B------:R-:W-:-:S04]  /*202f0*/  IADD3 R3, P1, PT, R22, R7, RZ ;  /* 0x0000000716037210 */ /* 0x000fc80007f3e0ff */
[----:B------:R-:W-:Y:S01]  /*20300*/  LEA.HI.X.SX32 R4, R22, R6, 0x1, P1 ;  /* 0x0000000616047211 */ /* 0x000fe200008f0eff */
[----:B------:R-:W-:Y:S01]  /*20310*/  STL [R1+0x780], R3 ;  /* 0x0007800301007387 */ /* 0x000fe20000100800 */
[----:B------:R-:W-:-:S03]  /*20320*/  IMAD.MOV.U32 R22, RZ, RZ, R19 ;  /* 0x000000ffff167224 */ /* 0x000fc600078e0013 */
[----:B------:R2:W-:Y:S04]  /*20330*/  STL [R1+0x77c], R4 ;  /* 0x00077c0401007387 */ /* 0x0005e80000100800 */
[----:B------:R-:W3:Y:S01]  /*20340*/  LDL.LU R19, [R1+0x1310] ;  /* 0x0013100001137983 */ /* 0x000ee20000300800 */
[----:B----4-:R-:W-:Y:S01]  /*20350*/  ISETP.GE.AND P5, PT, R15, RZ, PT ;  /* 0x000000ff0f00720c */ /* 0x010fe20003fa6270 */
[----:B------:R-:W-:Y:S02]  /*20360*/  IMAD.MOV.U32 R15, RZ, RZ, R10 ;  /* 0x000000ffff0f7224 */ /* 0x000fe400078e000a */
[----:B------:R-:W4:Y:S01]  /*20370*/  LDL R10, [R1+0x11d0] ;  /* 0x0011d000010a7983 */ /* 0x000f220000100800 */
[----:B------:R-:W-:Y:S01]  /*20380*/  PRMT R93, RZ, 0x7610, R93 ;  /* 0x00007610ff5d7816 */ /* 0x000fe2000000005d */
[----:B0-----:R-:W-:-:S02]  /*20390*/  @P0 IMAD.MOV.U32 R24, RZ, RZ, R3 ;  /* 0x000000ffff180224 */ /* 0x001fc400078e0003 */
[----:B------:R-:W-:Y:S02]  /*203a0*/  @P0 IMAD.MOV.U32 R25, RZ, RZ, R4 ;  /* 0x000000ffff190224 */ /* 0x000fe400078e0004 */
[----:B------:R-:W-:Y:S02]  /*203b0*/  @!P3 IMAD.MOV R22, RZ, RZ, -R22 ;  /* 0x000000ffff16b224 */ /* 0x000fe400078e0a16 */
[----:B------:R-:W-:Y:S01]  /*203c0*/  @!P6 IMAD.IADD R14, R14, 0x1, -R8 ;  /* 0x000000010e0ee824 */ /* 0x000fe200078e0a08 */
[----:B------:R0:W4:Y:S01]  /*203d0*/  @P0 LDG.E.U8 R93, desc[UR18][R24.64] ;  /* 0x00000012185d0981 */ /* 0x000122000c1e1100 */
[----:B------:R-:W-:Y:S02]  /*203e0*/  ISETP.GT.U32.AND P3, PT, R8, R18, PT ;  /* 0x000000120800720c */ /* 0x000fe40003f64070 */
[----:B------:R-:W-:Y:S01]  /*203f0*/  PRMT R92, RZ, 0x7610, R92 ;  /* 0x00007610ff5c7816 */ /* 0x000fe2000000005c */
[----:B--2---:R-:W2:Y:S01]  /*20400*/  LDL.LU R4, [R1+0x12c] ;  /* 0x00012c0001047983 */ /* 0x004ea20000300800 */
[----:B0-----:R-:W-:-:S02]  /*20410*/  SEL R24, R11, R23, !P4 ;  /* 0x000000170b187207 */ /* 0x001fc40006000000 */
[----:B------:R-:W-:-:S03]  /*20420*/  SEL R23, R11, R22, !P4 ;  /* 0x000000160b177207 */ /* 0x000fc60006000000 */
[----:B------:R-:W-:Y:S01]  /*20430*/  IMAD R24, R24, UR12, RZ ;  /* 0x0000000c18187c24 */ /* 0x000fe2000f8e02ff */
[----:B------:R-:W-:Y:S01]  /*20440*/  ISETP.GT.U32.AND P1, PT, R8, R16, PT ;  /* 0x000000100800720c */ /* 0x000fe20003f24070 */
[----:B------:R-:W-:Y:S01]  /*20450*/  IMAD.MOV.U32 R22, RZ, RZ, R14 ;  /* 0x000000ffff167224 */ /* 0x000fe200078e000e */
[----:B------:R-:W-:Y:S01]  /*20460*/  PRMT R91, RZ, 0x7610, R91 ;  /* 0x00007610ff5b7816 */ /* 0x000fe2000000005b */
[----:B-1----:R-:W-:Y:S01]  /*20470*/  IMAD R23, R23, UR4, RZ ;  /* 0x0000000417177c24 */ /* 0x002fe2000f8e02ff */
[-C--:B------:R-:W-:Y:S01]  /*20480*/  IADD3 R14, P6, PT, R24, R7.reuse, RZ ;  /* 0x00000007180e7210 */ /* 0x080fe20007fde0ff */
[----:B------:R-:W-:Y:S01]  /*20490*/  @!P5 IMAD.MOV R22, RZ, RZ, -R22 ;  /* 0x000000ffff16d224 */ /* 0x000fe200078e0a16 */
[----:B------:R-:W-:Y:S01]  /*204a0*/  PRMT R90, RZ, 0x7610, R90 ;  /* 0x00007610ff5a7816 */ /* 0x000fe2000000005a */
[----:B------:R-:W-:Y:S01]  /*204b0*/  @!P3 IMAD.IADD R18, R18, 0x1, -R8 ;  /* 0x000000011212b824 */ /* 0x000fe200078e0a08 */
[----:B------:R-:W-:Y:S01]  /*204c0*/  IADD3 R3, P5, PT, R23, R7, RZ ;  /* 0x0000000717037210 */ /* 0x000fe20007fbe0ff */
[----:B------:R-:W0:Y:S01]  /*204d0*/  LDCU UR4, c[0x0][0x3b0] ;  /* 0x00007600ff0477ac */ /* 0x000e220008000800 */
[----:B------:R-:W-:-:S02]  /*204e0*/  LEA.HI.X.SX32 R25, R24, R6, 0x1, P6 ;  /* 0x0000000618197211 */ /* 0x000fc400030f0eff */
[----:B------:R-:W-:Y:S01]  /*204f0*/  ISETP.GE.AND P3, PT, R5, RZ, PT ;  /* 0x000000ff0500720c */ /* 0x000fe20003f66270 */
[----:B------:R-:W1:Y:S01]  /*20500*/  LDCU UR12, c[0x0][0x3b0] ;  /* 0x00007600ff0c77ac */ /* 0x000e620008000800 */
[----:B------:R-:W-:Y:S01]  /*20510*/  LEA.HI.X.SX32 R5, R23, R6, 0x1, P5 ;  /* 0x0000000617057211 */ /* 0x000fe200028f0eff */
[----:B------:R-:W-:Y:S01]  /*20520*/  @P0 IMAD.MOV.U32 R23, RZ, RZ, R25 ;  /* 0x000000ffff170224 */ /* 0x000fe200078e0019 */
[----:B------:R-:W-:Y:S01]  /*20530*/  SEL R24, R11, R22, !P4 ;  /* 0x000000160b187207 */ /* 0x000fe20006000000 */
[----:B------:R-:W-:-:S05]  /*20540*/  @P0 IMAD.MOV.U32 R22, RZ, RZ, R14 ;  /* 0x000000ffff160224 */ /* 0x000fca00078e000e */
[----:B------:R0:W2:Y:S01]  /*20550*/  @P0 LDG.E.U8 R92, desc[UR18][R22.64] ;  /* 0x00000012165c0981 */ /* 0x0000a2000c1e1100 */
[----:B------:R-:W-:Y:S02]  /*20560*/  IMAD R24, R24, UR5, RZ ;  /* 0x0000000518187c24 */ /* 0x000fe4000f8e02ff */
[----:B------:R-:W-:Y:S01]  /*20570*/  @!P1 IMAD.IADD R16, R16, 0x1, -R8 ;  /* 0x0000000110109824 */ /* 0x000fe200078e0a08 */
[----:B------:R-:W-:Y:S01]  /*20580*/  STL [R1+0x788], R14 ;  /* 0x0007880e01007387 */ /* 0x000fe20000100800 */
[----:B---3--:R-:W-:Y:S01]  /*20590*/  ISETP.GT.U32.AND P6, PT, R8, R17, PT ;  /* 0x000000110800720c */ /* 0x008fe20003fc4070 */
[----:B------:R-:W3:Y:S01]  /*205a0*/  LDCU UR5, c[0x0][0x3b0] ;  /* 0x00007600ff0577ac */ /* 0x000ee20008000800 */
[----:B0-----:R-:W-:Y:S02]  /*205b0*/  @P0 IMAD.MOV.U32 R22, RZ, RZ, R3 ;  /* 0x000000ffff160224 */ /* 0x001fe400078e0003 */
[----:B------:R-:W-:-:S05]  /*205c0*/  @P0 IMAD.MOV.U32 R23, RZ, RZ, R5 ;  /* 0x000000ffff170224 */ /* 0x000fca00078e0005 */
[----:B------:R0:W3:Y:S01]  /*205d0*/  @P0 LDG.E.U8 R91, desc[UR18][R22.64] ;  /* 0x00000012165b0981 */ /* 0x0000e2000c1e1100 */
[----:B------:R-:W-:-:S03]  /*205e0*/  ISETP.GT.U32.AND P1, PT, R8, R16, PT ;  /* 0x000000100800720c */ /* 0x000fc60003f24070 */
[----:B------:R1:W-:Y:S01]  /*205f0*/  STL [R1+0x790], R3 ;  /* 0x0007900301007387 */ /* 0x0003e20000100800 */
[----:B0-----:R-:W-:-:S03]  /*20600*/  IMAD.MOV.U32 R22, RZ, RZ, R18 ;  /* 0x000000ffff167224 */ /* 0x001fc600078e0012 */
[----:B------:R-:W-:Y:S01]  /*20610*/  STL [R1+0x784], R25 ;  /* 0x0007841901007387 */ /* 0x000fe20000100800 */
[----:B------:R-:W-:Y:S01]  /*20620*/  @!P3 IMAD.MOV R22, RZ, RZ, -R22 ;  /* 0x000000ffff16b224 */ /* 0x000fe200078e0a16 */
[C---:B-1----:R-:W-:Y:S02]  /*20630*/  IADD3 R3, P3, PT, R24.reuse, R7, RZ ;  /* 0x0000000718037210 */ /* 0x042fe40007f7e0ff */
[----:B------:R0:W-:Y:S04]  /*20640*/  STL [R1+0x78c], R5 ;  /* 0x00078c0501007387 */ /* 0x0001e80000100800 */
[----:B------:R-:W3:Y:S01]  /*20650*/  LDL R14, [R1+0x11bc] ;  /* 0x0011bc00010e7983 */ /* 0x000ee20000100800 */
[----:B0-----:R-:W-:Y:S01]  /*20660*/  LEA.HI.X.SX32 R5, R24, R6, 0x1, P3 ;  /* 0x0000000618057211 */ /* 0x001fe200018f0eff */
[----:B------:R-:W-:-:S04]  /*20670*/  @P0 IMAD.MOV.U32 R24, RZ, RZ, R3 ;  /* 0x000000ffff180224 */ /* 0x000fc800078e0003 */
[----:B------:R-:W-:Y:S02]  /*20680*/  @P0 IMAD.MOV.U32 R25, RZ, RZ, R5 ;  /* 0x000000ffff190224 */ /* 0x000fe400078e0005 */
[--C-:B------:R-:W-:Y:S01]  /*20690*/  @!P1 IMAD.IADD R16, R16, 0x1, -R8.reuse ;  /* 0x0000000110109824 */ /* 0x100fe200078e0a08 */
[----:B------:R-:W-:Y:S02]  /*206a0*/  ISETP.GT.U32.AND P1, PT, R8, R15, PT ;  /* 0x0000000f0800720c */ /* 0x000fe40003f24070 */
[----:B------:R0:W3:Y:S02]  /*206b0*/  @P0 LDG.E.U8 R90, desc[UR18][R24.64] ;  /* 0x00000012185a0981 */ /* 0x0000e4000c1e1100 */
[----:B0-----:R-:W-:Y:S01]  /*206c0*/  IMAD.MOV.U32 R25, RZ, RZ, R15 ;  /* 0x000000ffff197224 */ /* 0x001fe200078e000f */
[----:B----4-:R-:W-:Y:S02]  /*206d0*/  ISETP.GE.AND P5, PT, R10, RZ, PT ;  /* 0x000000ff0a00720c */ /* 0x010fe40003fa6270 */
[----:B------:R-:W4:Y:S04]  /*206e0*/  LDL.LU R10, [R1+0x124] ;  /* 0x00012400010a7983 */ /* 0x000f280000300800 */
[----:B------:R0:W-:Y:S04]  /*206f0*/  STL [R1+0x798], R3 ;  /* 0x0007980301007387 */ /* 0x0001e80000100800 */
[----:B------:R1:W-:Y:S04]  /*20700*/  STL [R1+0x794], R5 ;  /* 0x0007940501007387 */ /* 0x0003e80000100800 */
[----:B------:R-:W4:Y:S04]  /*20710*/  LDL.LU R18, [R1+0x128] ;  /* 0x0001280001127983 */ /* 0x000f280000300800 */
[----:B------:R-:W4:Y:S01]  /*20720*/  LDL R15, [R1+0x1200] ;  /* 0x00120000010f7983 */ /* 0x000f220000100800 */
[----:B------:R-:W-:Y:S01]  /*20730*/  SEL R23, R11, R22, !P4 ;  /* 0x000000160b177207 */ /* 0x000fe20006000000 */
[----:B------:R-:W-:-:S02]  /*20740*/  @!P6 IMAD.IADD R17, R17, 0x1, -R8 ;  /* 0x000000011111e824 */ /* 0x000fc400078e0a08 */
[----:B------:R-:W-:Y:S02]  /*20750*/  IMAD.MOV.U32 R22, RZ, RZ, R16 ;  /* 0x000000ffff167224 */ /* 0x000fe400078e0010 */
[----:B------:R-:W-:Y:S01]  /*20760*/  IMAD R23, R23, UR13, RZ ;  /* 0x0000000d17177c24 */ /* 0x000fe2000f8e02ff */
[C---:B------:R-:W-:Y:S01]  /*20770*/  ISETP.GT.U32.AND P6, PT, R8.reuse, R17, PT ;  /* 0x000000110800720c */ /* 0x040fe20003fc4070 */
[----:B------:R-:W-:Y:S01]  /*20780*/  @!P5 IMAD.MOV R22, RZ, RZ, -R22 ;  /* 0x000000ffff16d224 */ /* 0x000fe200078e0a16 */
[----:B------:R-:W4:Y:S01]  /*20790*/  LDL R16, [R1+0x11e4] ;  /* 0x0011e40001107983 */ /* 0x000f220000100800 */
[----:B------:R-:W-:Y:S01]  /*207a0*/  @!P1 IMAD.IADD R25, R25, 0x1, -R8 ;  /* 0x0000000119199824 */ /* 0x000fe200078e0a08 */
[----:B--2---:R-:W-:Y:S01]  /*207b0*/  ISETP.GT.U32.AND P3, PT, R8, R4, PT ;  /* 0x000000040800720c */ /* 0x004fe20003f64070 */
[----:B------:R-:W2:Y:S01]  /*207c0*/  LDCU UR13, c[0x0][0x3b0] ;  /* 0x00007600ff0d77ac */ /* 0x000ea20008000800 */
[----:B------:R-:W-:Y:S02]  /*207d0*/  SEL R22, R11, R22, !P4 ;  /* 0x000000160b167207 */ /* 0x000fe40006000000 */
[----:B0-----:R-:W-:-:S03]  /*207e0*/  IADD3 R3, P5, PT, R23, R7, RZ ;  /* 0x0000000717037210 */ /* 0x001fc60007fbe0ff */
[----:B------:R-:W-:Y:S01]  /*207f0*/  IMAD R24, R22, UR4, RZ ;  /* 0x0000000416187c24 */ /* 0x000fe2000f8e02ff */
[----:B-1----:R-:W-:Y:S01]  /*20800*/  LEA.HI.X.SX32 R5, R23, R6, 0x1, P5 ;  /* 0x0000000617057211 */ /* 0x002fe200028f0eff */
[----:B------:R0:W-:Y:S01]  /*20810*/  STL [R1+0x7a0], R3 ;  /* 0x0007a00301007387 */ /* 0x0001e20000100800 */
[----:B------:R-:W-:Y:S01]  /*20820*/  @!P6 IMAD.IADD R17, R17, 0x1, -R8 ;  /* 0x000000011111e824 */ /* 0x000fe200078e0a08 */
[----:B------:R-:W-:Y:S01]  /*20830*/  PRMT R89, RZ, 0x7610, R89 ;  /* 0x00007610ff597816 */ /* 0x000fe20000000059 */
[----:B------:R-:W-:Y:S01]  /*20840*/  @P0 IMAD.MOV.U32 R22, RZ, RZ, R3 ;  /* 0x000000ffff160224 */ /* 0x000fe200078e0003 */
[----:B------:R-:W-:Y:S01]  /*20850*/  PRMT R88, RZ, 0x7610, R88 ;  /* 0x00007610ff587816 */ /* 0x000fe20000000058 */
[----:B------:R-:W-:Y:S01]  /*20860*/  @P0 IMAD.MOV.U32 R23, RZ, RZ, R5 ;  /* 0x000000ffff170224 */ /* 0x000fe200078e0005 */
[----:B------:R-:W1:Y:S01]  /*20870*/  LDCU UR4, c[0x0][0x3b0] ;  /* 0x00007600ff0477ac */ /* 0x000e620008000800 */
[----:B0-----:R-:W-:-:S03]  /*20880*/  IADD3 R3, P6, PT, R24, R7, RZ ;  /* 0x0000000718037210 */ /* 0x001fc60007fde0ff */
[----:B------:R0:W2:Y:S01]  /*20890*/  @P0 LDG.E.U8 R89, desc[UR18][R22.64] ;  /* 0x0000001216590981 */ /* 0x0000a2000c1e1100 */
[----:B---3--:R-:W-:-:S03]  /*208a0*/  ISETP.GE.AND P1, PT, R14, RZ, PT ;  /* 0x000000ff0e00720c */ /* 0x008fc60003f26270 */
[----:B------:R-:W3:Y:S04]  /*208b0*/  LDL.LU R14, [R1+0x118] ;  /* 0x00011800010e7983 */ /* 0x000ee80000300800 */
[----:B------:R0:W-:Y:S04]  /*208c0*/  STL [R1+0x79c], R5 ;  /* 0x00079c0501007387 */ /* 0x0001e80000100800 */
[----:B------:R1:W-:Y:S01]  /*208d0*/  STL [R1+0x7b8], R3 ;  /* 0x0007b80301007387 */ /* 0x0003e20000100800 */
[----:B0-----:R-:W-:-:S05]  /*208e0*/  LEA.HI.X.SX32 R5, R24, R6, 0x1, P6 ;  /* 0x0000000618057211 */ /* 0x001fca00030f0eff */
[----:B------:R0:W-:Y:S01]  /*208f0*/  STL [R1+0x7b4], R5 ;  /* 0x0007b40501007387 */ /* 0x0001e20000100800 */
[----:B----4-:R-:W-:-:S03]  /*20900*/  ISETP.GE.AND P6, PT, R15, RZ, PT ;  /* 0x000000ff0f00720c */ /* 0x010fc60003fc6270 */
[----:B------:R-:W4:Y:S01]  /*20910*/  LDL R15, [R1+0x11e8] ;  /* 0x0011e800010f7983 */ /* 0x000f220000100800 */
[----:B------:R-:W-:Y:S02]  /*20920*/  IMAD.MOV.U32 R22, RZ, RZ, R17 ;  /* 0x000000ffff167224 */ /* 0x000fe400078e0011 */
[----:B------:R-:W-:Y:S02]  /*20930*/  @!P3 IMAD.IADD R4, R4, 0x1, -R8 ;  /* 0x000000010404b824 */ /* 0x000fe400078e0a08 */
[----:B------:R-:W-:Y:S01]  /*20940*/  @!P1 IMAD.MOV R22, RZ, RZ, -R22 ;  /* 0x000000ffff169224 */ /* 0x000fe200078e0a16 */
[C---:B------:R-:W-:Y:S02]  /*20950*/  ISETP.GT.U32.AND P1, PT, R8.reuse, R10, PT ;  /* 0x0000000a0800720c */ /* 0x040fe40003f24070 */
[C---:B------:R-:W-:Y:S02]  /*20960*/  ISETP.GT.U32.AND P5, PT, R8.reuse, R25, PT ;  /* 0x000000190800720c */ /* 0x040fe40003fa4070 */
[----:B------:R-:W-:-:S02]  /*20970*/  ISETP.GT.U32.AND P3, PT, R8, R4, PT ;  /* 0x000000040800720c */ /* 0x000fc40003f64070 */
[----:B------:R-:W-:Y:S01]  /*20980*/  SEL R24, R11, R22, !P4 ;  /* 0x000000160b187207 */ /* 0x000fe20006000000 */
[----:B------:R-:W-:Y:S02]  /*20990*/  @P0 IMAD.MOV.U32 R22, RZ, RZ, R3 ;  /* 0x000000ffff160224 */ /* 0x000fe400078e0003 */
[----:B------:R-:W-:Y:S01]  /*209a0*/  @P0 IMAD.MOV.U32 R23, RZ, RZ, R5 ;  /* 0x000000ffff170224 */ /* 0x000fe200078e0005 */
[----:B-1----:R-:W2:Y:S01]  /*209b0*/  LDL R3, [R1+0x11ec] ;  /* 0x0011ec0001037983 */ /* 0x002ea20000100800 */
[----:B------:R-:W-:Y:S01]  /*209c0*/  IMAD R24, R24, UR5, RZ ;  /* 0x0000000518187c24 */ /* 0x000fe2000f8e02ff */
[----:B------:R-:W-:Y:S01]  /*209d0*/  PRMT R87, RZ, 0x7610, R87 ;  /* 0x00007610ff577816 */ /* 0x000fe20000000057 */
[--C-:B------:R-:W-:Y:S01]  /*209e0*/  @!P1 IMAD.IADD R10, R10, 0x1, -R8.reuse ;  /* 0x000000010a0a9824 */ /* 0x100fe200078e0a08 */
[----:B------:R-:W-:Y:S01]  /*209f0*/  ISETP.GE.AND P1, PT, R16, RZ, PT ;  /* 0x000000ff1000720c */ /* 0x000fe20003f26270 */
[--C-:B------:R-:W-:Y:S01]  /*20a00*/  @!P5 IMAD.IADD R25, R25, 0x1, -R8.reuse ;  /* 0x000000011919d824 */ /* 0x100fe200078e0a08 */
[----:B------:R-:W2:Y:S01]  /*20a10*/  LDL.LU R17, [R1+0x120] ;  /* 0x0001200001117983 */ /* 0x000ea20000300800 */
[----:B------:R-:W-:Y:S01]  /*20a20*/  @!P3 IMAD.IADD R4, R4, 0x1, -R8 ;  /* 0x000000010404b824 */ /* 0x000fe200078e0a08 */
[C---:B0-----:R-:W-:Y:S01]  /*20a30*/  IADD3 R5, P3, PT, R24.reuse, R7, RZ ;  /* 0x0000000718057210 */ /* 0x041fe20007f7e0ff */
[----:B------:R-:W0:Y:S01]  /*20a40*/  LDCU UR5, c[0x0][0x3b0] ;  /* 0x00007600ff0577ac */ /* 0x000e220008000800 */
[----:B------:R1:W2:Y:S02]  /*20a50*/  @P0 LDG.E.U8 R88, desc[UR18][R22.64] ;  /* 0x0000001216580981 */ /* 0x0002a4000c1e1100 */
[----:B------:R-:W-:Y:S01]  /*20a60*/  LEA.HI.X.SX32 R16, R24, R6, 0x1, P3 ;  /* 0x0000000618107211 */ /* 0x000fe200018f0eff */
[----:B-1----:R-:W-:-:S02]  /*20a70*/  IMAD.MOV.U32 R23, RZ, RZ, R25 ;  /* 0x000000ffff177224 */ /* 0x002fc400078e0019 */
[----:B------:R-:W-:Y:S02]  /*20a80*/  IMAD.MOV.U32 R22, RZ, RZ, R4 ;  /* 0x000000ffff167224 */ /* 0x000fe400078e0004 */
[----:B------:R-:W-:Y:S01]  /*20a90*/  @!P6 IMAD.MOV R23, RZ, RZ, -R23 ;  /* 0x000000ffff17e224 */ /* 0x000fe200078e0a17 */
[----:B------:R-:W-:Y:S01]  /*20aa0*/  STL [R1+0x7c0], R5 ;  /* 0x0007c00501007387 */ /* 0x000fe20000100800 */
[----:B------:R-:W-:Y:S02]  /*20ab0*/  @P0 IMAD.MOV.U32 R24, RZ, RZ, R5 ;  /* 0x000000ffff180224 */ /* 0x000fe400078e0005 */
[----:B------:R-:W-:Y:S01]  /*20ac0*/  @P0 IMAD.MOV.U32 R25, RZ, RZ, R16 ;  /* 0x000000ffff190224 */ /* 0x000fe200078e0010 */
[----:B------:R1:W-:Y:S01]  /*20ad0*/  STL [R1+0x7bc], R16 ;  /* 0x0007bc1001007387 */ /* 0x0003e20000100800 */
[----:B------:R-:W-:Y:S01]  /*20ae0*/  SEL R23, R11, R23, !P4 ;  /* 0x000000170b177207 */ /* 0x000fe20006000000 */
[----:B------:R-:W-:Y:S02]  /*20af0*/  @!P1 IMAD.MOV R22, RZ, RZ, -R22 ;  /* 0x000000ffff169224 */ /* 0x000fe400078e0a16 */
[----:B------:R0:W2:Y:S04]  /*20b00*/  @P0 LDG.E.U8 R87, desc[UR18][R24.64] ;  /* 0x0000001218570981 */ /* 0x0000a8000c1e1100 */
[----:B-1----:R-:W2:Y:S01]  /*20b10*/  LDL.LU R16, [R1+0x11c] ;  /* 0x00011c0001107983 */ /* 0x002ea20000300800 */
[----:B---3--:R-:W-:Y:S01]  /*20b20*/  ISETP.GT.U32.AND P6, PT, R8, R14, PT ;  /* 0x0000000e0800720c */ /* 0x008fe20003fc4070 */
[----:B0-----:R-:W-:Y:S01]  /*20b30*/  IMAD R24, R23, UR4, RZ ;  /* 0x0000000417187c24 */ /* 0x001fe2000f8e02ff */
[----:B----4-:R-:W-:-:S11]  /*20b40*/  ISETP.GE.AND P1, PT, R15, RZ, PT ;  /* 0x000000ff0f00720c */ /* 0x010fd60003f26270 */
[----:B------:R-:W-:Y:S01]  /*20b50*/  @!P6 IMAD.IADD R14, R14, 0x1, -R8 ;  /* 0x000000010e0ee824 */ /* 0x000fe200078e0a08 */
[----:B------:R-:W3:Y:S01]  /*20b60*/  LDL R15, [R1+0x11e0] ;  /* 0x0011e000010f7983 */ /* 0x000ee20000100800 */
[C---:B------:R-:W-:Y:S01]  /*20b70*/  IADD3 R4, P6, PT, R24.reuse, R7, RZ ;  /* 0x0000000718047210 */ /* 0x040fe20007fde0ff */
[----:B------:R-:W0:Y:S03]  /*20b80*/  LDCU UR4, c[0x0][0x3b0] ;  /* 0x00007600ff0477ac */ /* 0x000e260008000800 */
[----:B------:R-:W-:Y:S01]  /*20b90*/  LEA.HI.X.SX32 R5, R24, R6, 0x1, P6 ;  /* 0x0000000618057211 */ /* 0x000fe200030f0eff */
[----:B------:R-:W-:Y:S04]  /*20ba0*/  STL [R1+0x7c8], R4 ;  /* 0x0007c80401007387 */ /* 0x000fe80000100800 */
[----:B------:R1:W-:Y:S01]  /*20bb0*/  STL [R1+0x7c4], R5 ;  /* 0x0007c40501007387 */ /* 0x0003e20000100800 */
[----:B------:R-:W-:-:S03]  /*20bc0*/  @P0 IMAD.MOV.U32 R25, RZ, RZ, R5 ;  /* 0x000000ffff190224 */ /* 0x000fc600078e0005 */
[----:B-1----:R-:W4:Y:S01]  /*20bd0*/  LDL R5, [R1+0x11dc] ;  /* 0x0011dc0001057983 */ /* 0x002f220000100800 */
[C---:B------:R-:W-:Y:S02]  /*20be0*/  ISETP.GT.U32.AND P5, PT, R8.reuse, R18, PT ;  /* 0x000000120800720c */ /* 0x040fe40003fa4070 */
[----:B------:R-:W-:-:S11]  /*20bf0*/  ISETP.GT.U32.AND P3, PT, R8, R10, PT ;  /* 0x0000000a0800720c */ /* 0x000fd60003f64070 */
[----:B------:R-:W-:-:S05]  /*20c00*/  @!P5 IMAD.IADD R18, R18, 0x1, -R8 ;  /* 0x000000011212d824 */ /* 0x000fca00078e0a08 */
[----:B------:R-:W-:Y:S01]  /*20c10*/  ISETP.GT.U32.AND P5, PT, R8, R18, PT ;  /* 0x000000120800720c */ /* 0x000fe20003fa4070 */
[----:B------:R-:W-:Y:S01]  /*20c20*/  @!P3 IMAD.IADD R10, R10, 0x1, -R8 ;  /* 0x000000010a0ab824 */ /* 0x000fe200078e0a08 */
[----:B------:R-:W-:-:S03]  /*20c30*/  SEL R22, R11, R22, !P4 ;  /* 0x000000160b167207 */ /* 0x000fc60006000000 */
[----:B------:R-:W-:Y:S02]  /*20c40*/  IMAD.MOV.U32 R23, RZ, RZ, R10 ;  /* 0x000000ffff177224 */ /* 0x000fe400078e000a */
[----:B------:R-:W-:Y:S01]  /*20c50*/  IMAD R22, R22, UR5, RZ ;  /* 0x0000000516167c24 */ /* 0x000fe2000f8e02ff */
[----:B--2---:R-:W-:Y:S01]  /*20c60*/  ISETP.GE.AND P3, PT, R3, RZ, PT ;  /* 0x000000ff0300720c */ /* 0x004fe20003f66270 */
[----:B------:R-:W-:Y:S01]  /*20c70*/  @!P1 IMAD.MOV R23, RZ, RZ, -R23 ;  /* 0x000000ffff179224 */ /* 0x000fe200078e0a17 */
[----:B------:R-:W-:Y:S01]  /*20c80*/  PRMT R86, RZ, 0x7610, R86 ;  /* 0x00007610ff567816 */ /* 0x000fe20000000056 */
[----:B------:R-:W-:Y:S02]  /*20c90*/  @P0 IMAD.MOV.U32 R24, RZ, RZ, R4 ;  /* 0x000000ffff180224 */ /* 0x000fe400078e0004 */
[----:B------:R-:W-:Y:S01]  /*20ca0*/  @!P5 IMAD.IADD R18, R18, 0x1, -R8 ;  /* 0x000000011212d824 */ /* 0x000fe200078e0a08 */
[----:B------:R-:W-:Y:S01]  /*20cb0*/  ISETP.GT.U32.AND P5, PT, R8, R17, PT ;  /* 0x000000110800720c */ /* 0x000fe20003fa4070 */
[----:B------:R-:W2:Y:S01]  /*20cc0*/  LDL.LU R10, [R1+0x114] ;  /* 0x00011400010a7983 */ /* 0x000ea20000300800 */
[----:B------:R-:W-:Y:S01]  /*20cd0*/  IADD3 R3, P1, PT, R22, R7, RZ ;  /* 0x0000000716037210 */ /* 0x000fe20007f3e0ff */
[----:B------:R-:W1:Y:S01]  /*20ce0*/  LDCU UR5, c[0x0][0x3b0] ;  /* 0x00007600ff0577ac */ /* 0x000e620008000800 */
[----:B------:R-:W-:Y:S01]  /*20cf0*/  ISETP.GT.U32.AND P6, PT, R8, R14, PT ;  /* 0x0000000e0800720c */ /* 0x000fe20003fc4070 */
[----:B------:R0:W2:Y:S01]  /*20d00*/  @P0 LDG.E.U8 R86, desc[UR18][R24.64] ;  /* 0x0000001218560981 */ /* 0x0000a2000c1e1100 */
[----:B------:R-:W-:Y:S01]  /*20d10*/  LEA.HI.X.SX32 R4, R22, R6, 0x1, P1 ;  /* 0x0000000616047211 */ /* 0x000fe200008f0eff */
[----:B------:R-:W-:Y:S01]  /*20d20*/  IMAD.MOV.U32 R22, RZ, RZ, R18 ;  /* 0x000000ffff167224 */ /* 0x000fe200078e0012 */
[----:B------:R-:W-:Y:S01]  /*20d30*/  PRMT R84, RZ, 0x7610, R84 ;  /* 0x00007610ff547816 */ /* 0x000fe20000000054 */
[----:B------:R-:W-:Y:S02]  /*20d40*/  STL [R1+0x7d0], R3 ;  /* 0x0007d00301007387 */ /* 0x000fe40000100800 */
[----:B------:R-:W-:-:S02]  /*20d50*/  @!P3 IMAD.MOV R22, RZ, RZ, -R22 ;  /* 0x000000ffff16b224 */ /* 0x000fc400078e0a16 */
[----:B------:R-:W-:Y:S02]  /*20d60*/  @!P5 IMAD.IADD R17, R17, 0x1, -R8 ;  /* 0x000000011111d824 */ /* 0x000fe400078e0a08 */
[----:B0-----:R-:W-:Y:S02]  /*20d70*/  @P0 IMAD.MOV.U32 R24, RZ, RZ, R3 ;  /* 0x000000ffff180224 */ /* 0x001fe400078e0003 */
[----:B------:R-:W-:Y:S01]  /*20d80*/  @P0 IMAD.MOV.U32 R25, RZ, RZ, R4 ;  /* 0x000000ffff190224 */ /* 0x000fe200078e0004 */
[----:B------:R0:W-:Y:S01]  /*20d90*/  STL [R1+0x7cc], R4 ;  /* 0x0007cc0401007387 */ /* 0x0001e20000100800 */
[----:B------:R-:W-:-:S03]  /*20da0*/  ISETP.GT.U32.AND P3, PT, R8, R17, PT ;  /* 0x000000110800720c */ /* 0x000fc60003f64070 */
[----:B------:R-:W2:Y:S01]  /*20db0*/  LDL.LU R18, [R1+0x130c] ;  /* 0x00130c0001127983 */ /* 0x000ea20000300800 */
[----:B------:R-:W-:-:S03]  /*20dc0*/  @!P6 IMAD.IADD R14, R14, 0x1, -R8 ;  /* 0x000000010e0ee824 */ /* 0x000fc600078e0a08 */
[----:B------:R0:W2:Y:S02]  /*20dd0*/  @P0 LDG.E.U8 R84, desc[UR18][R24.64] ;  /* 0x0000001218540981 */ /* 0x0000a4000c1e1100 */
[C---:B0-----:R-:W-:Y:S02]  /*20de0*/  SEL R24, R11.reuse, R23, !P4 ;  /* 0x000000170b187207 */ /* 0x041fe40006000000 */
[----:B------:R-:W-:Y:S01]  /*20df0*/  SEL R23, R11, R22, !P4 ;  /* 0x000000160b177207 */ /* 0x000fe20006000000 */
[----:B------:R-:W-:Y:S02]  /*20e00*/  IMAD.MOV.U32 R22, RZ, RZ, R14 ;  /* 0x000000ffff167224 */ /* 0x000fe400078e000e */
[----:B------:R-:W-:Y:S01]  /*20e10*/  IMAD R24, R24, UR12, RZ ;  /* 0x0000000c18187c24 */ /* 0x000fe2000f8e02ff */
[----:B------:R-:W-:Y:S01]  /*20e20*/  ISETP.GT.U32.AND P1, PT, R8, R16, PT ;  /* 0x000000100800720c */ /* 0x000fe20003f24070 */
[----:B------:R-:W-:Y:S01]  /*20e30*/  IMAD R23, R23, UR4, RZ ;  /* 0x0000000417177c24 */ /* 0x000fe2000f8e02ff */
[----:B------:R-:W-:Y:S01]  /*20e40*/  PRMT R83, RZ, 0x7610, R83 ;  /* 0x00007610ff537816 */ /* 0x000fe20000000053 */
[----:B------:R-:W-:Y:S01]  /*20e50*/  @!P3 IMAD.IADD R17, R17, 0x1, -R8 ;  /* 0x000000011111b824 */ /* 0x000fe200078e0a08 */
[C---:B------:R-:W-:Y:S01]  /*20e60*/  IADD3 R14, P6, PT, R24.reuse, R7, RZ ;  /* 0x00000007180e7210 */ /* 0x040fe20007fde0ff */
[----:B------:R-:W0:Y:S03]  /*20e70*/  LDCU UR4, c[0x0][0x3b0] ;  /* 0x00007600ff0477ac */ /* 0x000e260008000800 */
[----:B------:R-:W-:Y:S01]  /*20e80*/  LEA.HI.X.SX32 R25, R24, R6, 0x1, P6 ;  /* 0x0000000618197211 */ /* 0x000fe200030f0eff */
[----:B------:R-:W0:Y:S01]  /*20e90*/  LDCU UR12, c[0x0][0x3b0] ;  /* 0x00007600ff0c77ac */ /* 0x000e220008000800 */
[----:B---3--:R-:W-:Y:S01]  /*20ea0*/  ISETP.GE.AND P5, PT, R15, RZ, PT ;  /* 0x000000ff0f00720c */ /* 0x008fe20003fa6270 */
[----:B------:R-:W-:-:S02]  /*20eb0*/  IMAD.MOV.U32 R15, RZ, RZ, R12 ;  /* 0x000000ffff0f7224 */ /* 0x000fc400078e000c */
[----:B------:R-:W3:Y:S04]  /*20ec0*/  LDL R12, [R1+0x122c] ;  /* 0x00122c00010c7983 */ /* 0x000ee80000100800 */
[----:B------:R-:W3:Y:S06]  /*20ed0*/  LDL.LU R4, [R1+0x108] ;  /* 0x0001080001047983 */ /* 0x000eec0000300800 */
[----:B------:R-:W-:Y:S01]  /*20ee0*/  @!P5 IMAD.MOV R22, RZ, RZ, -R22 ;  /* 0x000000ffff16d224 */ /* 0x000fe200078e0a16 */
[----:B------:R-:W-:Y:S01]  /*20ef0*/  IADD3 R3, P5, PT, R23, R7, RZ ;  /* 0x0000000717037210 */ /* 0x000fe20007fbe0ff */
[----:B------:R0:W-:Y:S01]  /*20f00*/  STL [R1+0x7d8], R14 ;  /* 0x0007d80e01007387 */ /* 0x0001e20000100800 */
[----:B----4-:R-:W-:-:S02]  /*20f10*/  ISETP.GE.AND P3, PT, R5, RZ, PT ;  /* 0x000000ff0500720c */ /* 0x010fc40003f66270 */
[----:B------:R-:W-:Y:S01]  /*20f20*/  LEA.HI.X.SX32 R5, R23, R6, 0x1, P5 ;  /* 0x0000000617057211 */ /* 0x000fe200028f0eff */
[----:B------:R4:W-:Y:S01]  /*20f30*/  STL [R1+0x7e0], R3 ;  /* 0x0007e00301007387 */ /* 0x0009e20000100800 */
[----:B------:R-:W-:Y:S01]  /*20f40*/  SEL R24, R11, R22, !P4 ;  /* 0x000000160b187207 */ /* 0x000fe20006000000 */
[----:B------:R-:W-:Y:S02]  /*20f50*/  @P0 IMAD.MOV.U32 R22, RZ, RZ, R14 ;  /* 0x000000ffff160224 */ /* 0x000fe400078e000e */
[----:B------:R-:W-:Y:S04]  /*20f60*/  STL [R1+0x7d4], R25 ;  /* 0x0007d41901007387 */ /* 0x000fe80000100800 */
[----:B------:R1:W-:Y:S04]  /*20f70*/  STL [R1+0x7dc], R5 ;  /* 0x0007dc0501007387 */ /* 0x0003e80000100800 */
[----:B0-----:R-:W3:Y:S01]  /*20f80*/  LDL R14, [R1+0x120c] ;  /* 0x00120c00010e7983 */ /* 0x001ee20000100800 */
[----:B------:R-:W-:Y:S01]  /*20f90*/  @P0 IMAD.MOV.U32 R23, RZ, RZ, R25 ;  /* 0x000000ffff170224 */ /* 0x000fe200078e0019 */
[----:B------:R-:W-:Y:S01]  /*20fa0*/  PRMT R82, RZ, 0x7610, R82 ;  /* 0x00007610ff527816 */ /* 0x000fe20000000052 */
[----:B------:R-:W-:-:S03]  /*20fb0*/  @!P1 IMAD.IADD R16, R16, 0x1, -R8 ;  /* 0x0000000110109824 */ /* 0x000fc600078e0a08 */
[----:B------:R0:W3:Y:S01]  /*20fc0*/  @P0 LDG.E.U8 R83, desc[UR18][R22.64] ;  /* 0x0000001216530981 */ /* 0x0000e2000c1e1100 */
[----:B-1----:R-:W-:Y:S01]  /*20fd0*/  IMAD R24, R24, UR5, RZ ;  /* 0x0000000518187c24 */ /* 0x002fe2000f8e02ff */
[----:B------:R-:W-:Y:S01]  /*20fe0*/  ISETP.GT.U32.AND P1, PT, R8, R16, PT ;  /* 0x000000100800720c */ /* 0x000fe20003f24070 */
[----:B------:R-:W1:Y:S01]  /*20ff0*/  LDCU UR5, c[0x0][0x3b0] ;  /* 0x00007600ff0577ac */ /* 0x000e620008000800 */
[----:B0-----:R-:W-:Y:S02]  /*21000*/  @P0 IMAD.MOV.U32 R22, RZ, RZ, R3 ;  /* 0x000000ffff160224 */ /* 0x001fe400078e0003 */
[----:B------:R-:W-:-:S05]  /*21010*/  @P0 IMAD.MOV.U32 R23, RZ, RZ, R5 ;  /* 0x000000ffff170224 */ /* 0x000fca00078e0005 */
[----:B------:R0:W3:Y:S01]  /*21020*/  @P0 LDG.E.U8 R82, desc[UR18][R22.64] ;  /* 0x0000001216520981 */ /* 0x0000e2000c1e1100 */
[----:B--2---:R-:W-:Y:S01]  /*21030*/  ISETP.GT.U32.AND P6, PT, R8, R10, PT ;  /* 0x0000000a0800720c */ /* 0x004fe20003fc4070 */
[----:B0-----:R-:W-:-:S04]  /*21040*/  IMAD.MOV.U32 R22, RZ, RZ, R17 ;  /* 0x000000ffff167224 */ /* 0x001fc800078e0011 */
[----:B------:R-:W-:Y:S01]  /*21050*/  @!P3 IMAD.MOV R22, RZ, RZ, -R22 ;  /* 0x000000ffff16b224 */ /* 0x000fe200078e0a16 */
[----:B----4-:R-:W-:-:S04]  /*21060*/  IADD3 R3, P3, PT, R24, R7, RZ ;  /* 0x0000000718037210 */ /* 0x010fc80007f7e0ff */
[----:B------:R-:W-:Y:S01]  /*21070*/  LEA.HI.X.SX32 R5, R24, R6, 0x1, P3 ;  /* 0x0000000618057211 */ /* 0x000fe200018f0eff */
[--C-:B------:R-:W-:Y:S01]  /*21080*/  @!P1 IMAD.IADD R16, R16, 0x1, -R8.reuse ;  /* 0x0000000110109824 */ /* 0x100fe200078e0a08 */
[----:B------:R-:W-:Y:S01]  /*21090*/  PRMT R81, RZ, 0x7610, R81 ;  /* 0x00007610ff517816 */ /* 0x000fe20000000051 */
[----:B------:R-:W-:Y:S01]  /*210a0*/  @P0 IMAD.MOV.U32 R24, RZ, RZ, R3 ;  /* 0x000000ffff180224 */ /* 0x000fe200078e0003 */
[----:B------:R-:W-:Y:S01]  /*210b0*/  ISETP.GT.U32.AND P1, PT, R8, R15, PT ;  /* 0x0000000f0800720c */ /* 0x000fe20003f24070 */
[----:B------:R-:W-:Y:S01]  /*210c0*/  @P0 IMAD.MOV.U32 R25, RZ, RZ, R5 ;  /* 0x000000ffff190224 */ /* 0x000fe200078e0005 */
[----:B------:R-:W-:Y:S01]  /*210d0*/  SEL R23, R11, R22, !P4 ;  /* 0x000000160b177207 */ /* 0x000fe20006000000 */
[----:B------:R-:W-:Y:S02]  /*210e0*/  @!P6 IMAD.IADD R10, R10, 0x1, -R8 ;  /* 0x000000010a0ae824 */ /* 0x000fe400078e0a08 */
[----:B------:R-:W-:Y:S01]  /*210f0*/  IMAD.MOV.U32 R22, RZ, RZ, R16 ;  /* 0x000000ffff167224 */ /* 0x000fe200078e0010 */
[----:B------:R0:W2:Y:S01]  /*21100*/  @P0 LDG.E.U8 R81, desc[UR18][R24.64] ;  /* 0x0000001218510981 */ /* 0x0000a2000c1e1100 */
[----:B------:R-:W-:Y:S01]  /*21110*/  IMAD R23, R23, UR13, RZ ;  /* 0x0000000d17177c24 */ /* 0x000fe2000f8e02ff */
[----:B------:R-:W-:Y:S01]  /*21120*/  ISETP.GT.U32.AND P6, PT, R8, R10, PT ;  /* 0x0000000a0800720c */ /* 0x000fe20003fc4070 */
[----:B------:R-:W4:Y:S01]  /*21130*/  LDCU UR13, c[0x0][0x3b0] ;  /* 0x00007600ff0d77ac */ /* 0x000f220008000800 */
[----:B0-----:R-:W-:-:S04]  /*21140*/  IMAD.MOV.U32 R25, RZ, RZ, R15 ;  /* 0x000000ffff197224 */ /* 0x001fc800078e000f */
[----:B------:R-:W-:Y:S01]  /*21150*/  @!P1 IMAD.IADD R25, R25, 0x1, -R8 ;  /* 0x0000000119199824 */ /* 0x000fe200078e0a08 */
[----:B------:R-:W-:-:S06]  /*21160*/  PRMT R80, RZ, 0x7610, R80 ;  /* 0x00007610ff507816 */ /* 0x000fcc0000000050 */
[----:B------:R-:W-:Y:S01]  /*21170*/  @!P6 IMAD.IADD R10, R10, 0x1, -R8 ;  /* 0x000000010a0ae824 */ /* 0x000fe200078e0a08 */
[----:B---3--:R-:W-:Y:S01]  /*21180*/  ISETP.GE.AND P5, PT, R12, RZ, PT ;  /* 0x000000ff0c00720c */ /* 0x008fe20003fa6270 */
[----:B------:R-:W-:Y:S02]  /*21190*/  IMAD.MOV.U32 R12, RZ, RZ, R13 ;  /* 0x000000ffff0c7224 */ /* 0x000fe400078e000d */
[----:B------:R-:W3:Y:S04]  /*211a0*/  LDL.LU R13, [R1+0x100] ;  /* 0x00010000010d7983 */ /* 0x000ee80000300800 */
[----:B------:R-:W-:Y:S04]  /*211b0*/  STL [R1+0x7f8], R3 ;  /* 0x0007f80301007387 */ /* 0x000fe80000100800 */
[----:B------:R0:W-:Y:S02]  /*211c0*/  STL [R1+0x7f4], R5 ;  /* 0x0007f40501007387 */ /* 0x0001e40000100800 */
[----:B------:R-:W-:-:S02]  /*211d0*/  @!P5 IMAD.MOV R22, RZ, RZ, -R22 ;  /* 0x000000ffff16d224 */ /* 0x000fc400078e0a16 */
[----:B0-----:R-:W2:Y:S04]  /*211e0*/  LDL.LU R5, [R1+0xfc] ;  /* 0x0000fc0001057983 */ /* 0x001ea80000300800 */
[----:B------:R-:W2:Y:S04]  /*211f0*/  LDL R17, [R1+0x1210] ;  /* 0x0012100001117983 */ /* 0x000ea80000100800 */
[----:B------:R-:W4:Y:S01]  /*21200*/  LDL R15, [R1+0x11f8] ;  /* 0x0011f800010f7983 */ /* 0x000f220000100800 */
[----:B------:R-:W-:Y:S02]  /*21210*/  IADD3 R3, P5, PT, R23, R7, RZ ;  /* 0x0000000717037210 */ /* 0x000fe40007fbe0ff */
[----:B------:R-:W-:-:S02]  /*21220*/  ISETP.GE.AND P1, PT, R14, RZ, PT ;  /* 0x000000ff0e00720c */ /* 0x000fc40003f26270 */
[----:B------:R-:W-:Y:S01]  /*21230*/  SEL R22, R11, R22, !P4 ;  /* 0x000000160b167207 */ /* 0x000fe20006000000 */
[----:B------:R0:W-:Y:S01]  /*21240*/  STL [R1+0x800], R3 ;  /* 0x0008000301007387 */ /* 0x0001e20000100800 */
[----:B------:R-:W-:-:S03]  /*21250*/  LEA.HI.X.SX32 R14, R23, R6, 0x1, P5 ;  /* 0x00000006170e7211 */ /* 0x000fc600028f0eff */
[----:B------:R-:W4:Y:S01]  /*21260*/  LDL.LU R16, [R1+0xf0] ;  /* 0x0000f00001107983 */ /* 0x000f220000300800 */
[----:B------:R-:W-:Y:S01]  /*21270*/  IMAD R24, R22, UR4, RZ ;  /* 0x0000000416187c24 */ /* 0x000fe2000f8e02ff */
[----:B------:R-:W-:Y:S01]  /*21280*/  ISETP.GT.U32.AND P3, PT, R8, R4, PT ;  /* 0x000000040800720c */ /* 0x000fe20003f64070 */
[----:B------:R-:W-:Y:S01]  /*21290*/  @P0 IMAD.MOV.U32 R23, RZ, RZ, R14 ;  /* 0x000000ffff170224 */ /* 0x000fe200078e000e */
[----:B------:R1:W-:Y:S01]  /*212a0*/  STL [R1+0x7fc], R14 ;  /* 0x0007fc0e01007387 */ /* 0x0003e20000100800 */
[----:B------:R-:W-:Y:S01]  /*212b0*/  @P0 IMAD.MOV.U32 R22, RZ, RZ, R3 ;  /* 0x000000ffff160224 */ /* 0x000fe200078e0003 */
[C---:B0-----:R-:W-:Y:S01]  /*212c0*/  IADD3 R3, P6, PT, R24.reuse, R7, RZ ;  /* 0x0000000718037210 */ /* 0x041fe20007fde0ff */
[----:B------:R-:W0:Y:S03]  /*212d0*/  LDCU UR4, c[0x0][0x3b0] ;  /* 0x00007600ff0477ac */ /* 0x000e260008000800 */
[----:B------:R0:W4:Y:S04]  /*212e0*/  @P0 LDG.E.U8 R80, desc[UR18][R22.64] ;  /* 0x0000001216500981 */ /* 0x000128000c1e1100 */
[----:B-1----:R-:W4:Y:S01]  /*212f0*/  LDL R14, [R1+0x1208] ;  /* 0x00120800010e7983 */ /* 0x002f220000100800 */
[----:B0-----:R-:W-:Y:S01]  /*21300*/  IMAD.MOV.U32 R22, RZ, RZ, R10 ;  /* 0x000000ffff167224 */ /* 0x001fe200078e000a */
[----:B------:R-:W-:-:S02]  /*21310*/  LEA.HI.X.SX32 R10, R24, R6, 0x1, P6 ;  /* 0x00000006180a7211 */ /* 0x000fc400030f0eff */
[----:B------:R-:W-:Y:S04]  /*21320*/  STL [R1+0x808], R3 ;  /* 0x0008080301007387 */ /* 0x000fe80000100800 */
[----:B------:R0:W-:Y:S01]  /*21330*/  STL [R1+0x804], R10 ;  /* 0x0008040a01007387 */ /* 0x0001e20000100800 */
[----:B------:R-:W-:-:S03]  /*21340*/  @P0 IMAD.MOV.U32 R23, RZ, RZ, R10 ;  /* 0x000000ffff170224 */ /* 0x000fc600078e000a */
[----:B0-----:R-:W4:Y:S01]  /*21350*/  LDL R10, [R1+0x1204] ;  /* 0x00120400010a7983 */ /* 0x001f220000100800 */
[----:B------:R-:W-:Y:S02]  /*21360*/  @!P3 IMAD.IADD R4, R4, 0x1, -R8 ;  /* 0x000000010404b824 */ /* 0x000fe400078e0a08 */
[----:B------:R-:W-:Y:S01]  /*21370*/  @!P1 IMAD.MOV R22, RZ, RZ, -R22 ;  /* 0x000000ffff169224 */ /* 0x000fe200078e0a16 */
[C---:B------:R-:W-:Y:S02]  /*21380*/  ISETP.GT.U32.AND P5, PT, R8.reuse, R25, PT ;  /* 0x000000190800720c */ /* 0x040fe40003fa4070 */
[----:B------:R-:W-:Y:S02]  /*21390*/  ISETP.GT.U32.AND P3, PT, R8, R4, PT ;  /* 0x000000040800720c */ /* 0x000fe40003f64070 */
[----:B------:R-:W-:Y:S01]  /*213a0*/  SEL R24, R11, R22, !P4 ;  /* 0x000000160b187207 */ /* 0x000fe20006000000 */
[----:B------:R-:W-:Y:S01]  /*213b0*/  @P0 IMAD.MOV.U32 R22, RZ, RZ, R3 ;  /* 0x000000ffff160224 */ /* 0x000fe200078e0003 */
[----:B------:R-:W-:-:S03]  /*213c0*/  PRMT R79, RZ, 0x7610, R79 ;  /* 0x00007610ff4f7816 */ /* 0x000fc6000000004f */
[----:B------:R-:W-:Y:S01]  /*213d0*/  IMAD R24, R24, UR5, RZ ;  /* 0x0000000518187c24 */ /* 0x000fe2000f8e02ff */
[----:B------:R-:W-:Y:S01]  /*213e0*/  PRMT R78, RZ, 0x7610, R78 ;  /* 0x00007610ff4e7816 */ /* 0x000fe2000000004e */
[----:B------:R-:W0:Y:S01]  /*213f0*/  LDCU UR5, c[0x0][0x3b0] ;  /* 0x00007600ff0577ac */ /* 0x000e220008000800 */
[----:B------:R1:W4:Y:S01]  /*21400*/  @P0 LDG.E.U8 R79, desc[UR18][R22.64] ;  /* 0x00000012164f0981 */ /* 0x000322000c1e1100 */
[--C-:B------:R-:W-:Y:S02]  /*21410*/  @!P5 IMAD.IADD R25, R25, 0x1, -R8.reuse ;  /* 0x000000011919d824 */ /* 0x100fe400078e0a08 */
[----:B------:R-:W-:Y:S01]  /*21420*/  @!P3 IMAD.IADD R4, R4, 0x1, -R8 ;  /* 0x000000010404b824 */ /* 0x000fe200078e0a08 */
[----:B------:R-:W-:Y:S01]  /*21430*/  IADD3 R3, P3, PT, R24, R7, RZ ;  /* 0x0000000718037210 */ /* 0x000fe20007f7e0ff */
[----:B-1----:R-:W-:Y:S02]  /*21440*/  IMAD.MOV.U32 R23, RZ, RZ, R25 ;  /* 0x000000ffff177224 */ /* 0x002fe400078e0019 */
[----:B------:R-:W-:Y:S01]  /*21450*/  IMAD.MOV.U32 R22, RZ, RZ, R4 ;  /* 0x000000ffff167224 */ /* 0x000fe200078e0004 */
[----:B---3--:R-:W-:-:S13]  /*21460*/  ISETP.GT.U32.AND P1, PT, R8, R13, PT ;  /* 0x0000000d0800720c */ /* 0x008fda0003f24070 */
[----:B------:R-:W-:Y:S01]  /*21470*/  @!P1 IMAD.IADD R13, R13, 0x1, -R8 ;  /* 0x000000010d0d9824 */ /* 0x000fe200078e0a08 */
[----:B--2---:R-:W-:Y:S02]  /*21480*/  ISETP.GE.AND P6, PT, R17, RZ, PT ;  /* 0x000000ff1100720c */ /* 0x004fe40003fc6270 */
[----:B------:R-:W2:Y:S01]  /*21490*/  LDL.LU R17, [R1+0xf8] ;  /* 0x0000f80001117983 */ /* 0x000ea20000300800 */
[----:B----4-:R-:W-:Y:S02]  /*214a0*/  ISETP.GE.AND P1, PT, R15, RZ, PT ;  /* 0x000000ff0f00720c */ /* 0x010fe40003f26270 */
[----:B------:R-:W-:Y:S01]  /*214b0*/  LEA.HI.X.SX32 R15, R24, R6, 0x1, P3 ;  /* 0x00000006180f7211 */ /* 0x000fe200018f0eff */
[----:B------:R-:W-:Y:S01]  /*214c0*/  STL [R1+0x810], R3 ;  /* 0x0008100301007387 */ /* 0x000fe20000100800 */
[----:B------:R-:W-:Y:S01]  /*214d0*/  ISETP.GT.U32.AND P3, PT, R8, R13, PT ;  /* 0x0000000d0800720c */ /* 0x000fe20003f64070 */
[----:B------:R-:W-:-:S05]  /*214e0*/  @P0 IMAD.MOV.U32 R24, RZ, RZ, R3 ;  /* 0x000000ffff180224 */ /* 0x000fca00078e0003 */
[----:B------:R-:W-:Y:S01]  /*214f0*/  @!P6 IMAD.MOV R23, RZ, RZ, -R23 ;  /* 0x000000ffff17e224 */ /* 0x000fe200078e0a17 */
[----:B------:R-:W-:Y:S01]  /*21500*/  ISETP.GT.U32.AND P6, PT, R8, R16, PT ;  /* 0x000000100800720c */ /* 0x000fe20003fc4070 */
[----:B------:R1:W-:Y:S01]  /*21510*/  STL [R1+0x80c], R15 ;  /* 0x00080c0f01007387 */ /* 0x0003e20000100800 */
[----:B------:R-:W-:Y:S02]  /*21520*/  @P0 IMAD.MOV.U32 R25, RZ, RZ, R15 ;  /* 0x000000ffff190224 */ /* 0x000fe400078e000f */
[----:B------:R-:W-:Y:S01]  /*21530*/  @!P1 IMAD.MOV R22, RZ, RZ, -R22 ;  /* 0x000000ffff169224 */ /* 0x000fe200078e0a16 */
[----:B------:R-:W-:Y:S02]  /*21540*/  SEL R23, R11, R23, !P4 ;  /* 0x000000170b177207 */ /* 0x000fe40006000000 */
[----:B------:R3:W4:Y:S04]  /*21550*/  @P0 LDG.E.U8 R78, desc[UR18][R24.64] ;  /* 0x00000012184e0981 */ /* 0x000728000c1e1100 */
[----:B-1----:R-:W4:Y:S01]  /*21560*/  LDL.LU R15, [R1+0xf4] ;  /* 0x0000f400010f7983 */ /* 0x002f220000300800 */
[----:B------:R-:W-:-:S03]  /*21570*/  ISETP.GE.AND P1, PT, R14, RZ, PT ;  /* 0x000000ff0e00720c */ /* 0x000fc60003f26270 */
[----:B------:R-:W4:Y:S01]  /*21580*/  LDL R14, [R1+0x1234] ;  /* 0x00123400010e7983 */ /* 0x000f220000100800 */
[----:B---3--:R-:W-:Y:S02]  /*21590*/  IMAD R24, R23, UR4, RZ ;  /* 0x0000000417187c24 */ /* 0x008fe4000f8e02ff */
[--C-:B------:R-:W-:Y:S02]  /*215a0*/  @!P6 IMAD.IADD R16, R16, 0x1, -R8.reuse ;  /* 0x000000011010e824 */ /* 0x100fe400078e0a08 */
[----:B------:R-:W-:Y:S01]  /*215b0*/  @!P3 IMAD.IADD R13, R13, 0x1, -R8 ;  /* 0x000000010d0db824 */ /* 0x000fe200078e0a08 */
[----:B------:R-:W-:Y:S01]  /*215c0*/  IADD3 R4, P6, PT, R24, R7, RZ ;  /* 0x0000000718047210 */ /* 0x000fe20007fde0ff */
[----:B------:R-:W1:Y:S02]  /*215d0*/  LDCU UR4, c[0x0][0x3b0] ;  /* 0x00007600ff0477ac */ /* 0x000e640008000800 */
[----:B------:R-:W-:Y:S02]  /*215e0*/  IMAD.MOV.U32 R23, RZ, RZ, R13 ;  /* 0x000000ffff177224 */ /* 0x000fe400078e000d */
[----:B------:R-:W-:Y:S01]  /*215f0*/  STL [R1+0x818], R4 ;  /* 0x0008180401007387 */ /* 0x000fe20000100800 */
[----:B------:R-:W-:-:S02]  /*21600*/  ISETP.GE.AND P3, PT, R10, RZ, PT ;  /* 0x000000ff0a00720c */ /* 0x000fc40003f66270 */
[----:B------:R-:W-:-:S05]  /*21610*/  LEA.HI.X.SX32 R10, R24, R6, 0x1, P6 ;  /* 0x00000006180a7211 */ /* 0x000fca00030f0eff */
[----:B------:R3:W-:Y:S04]  /*21620*/  STL [R1+0x814], R10 ;  /* 0x0008140a01007387 */ /* 0x0007e80000100800 */
[----:B------:R-:W4:Y:S01]  /*21630*/  LDL R13, [R1+0x1228] ;  /* 0x00122800010d7983 */ /* 0x000f220000100800 */
[----:B------:R-:W-:Y:S02]  /*21640*/  ISETP.GT.U32.AND P5, PT, R8, R5, PT ;  /* 0x000000050800720c */ /* 0x000fe40003fa4070 */
[----:B------:R-:W-:-:S11]  /*21650*/  SEL R22, R11, R22, !P4 ;  /* 0x000000160b167207 */ /* 0x000fd60006000000 */
[----:B------:R-:W-:-:S05]  /*21660*/  @!P5 IMAD.IADD R5, R5, 0x1, -R8 ;  /* 0x000000010505d824 */ /* 0x000fca00078e0a08 */
[----:B------:R-:W-:Y:S01]  /*21670*/  ISETP.GT.U32.AND P5, PT, R8, R5, PT ;  /* 0x000000050800720c */ /* 0x000fe20003fa4070 */
[----:B0-----:R-:W-:Y:S02]  /*21680*/  IMAD R22, R22, UR5, RZ ;  /* 0x0000000516167c24 */ /* 0x001fe4000f8e02ff */
[----:B------:R-:W-:Y:S01]  /*21690*/  @!P1 IMAD.MOV R23, RZ, RZ, -R23 ;  /* 0x000000ffff179224 */ /* 0x000fe200078e0a17 */
[----:B------:R-:W-:Y:S01]  /*216a0*/  PRMT R77, RZ, 0x7610, R77 ;  /* 0x00007610ff4d7816 */ /* 0x000fe2000000004d */
[----:B------:R-:W-:Y:S01]  /*216b0*/  @P0 IMAD.MOV.U32 R24, RZ, RZ, R4 ;  /* 0x000000ffff180224 */ /* 0x000fe200078e0004 */
[----:B------:R-:W-:Y:S01]  /*216c0*/  IADD3 R3, P1, PT, R22, R7, RZ ;  /* 0x0000000716037210 */ /* 0x000fe20007f3e0ff */
[----:B------:R-:W-:Y:S01]  /*216d0*/  @P0 IMAD.MOV.U32 R25, RZ, RZ, R10 ;  /* 0x000000ffff190224 */ /* 0x000fe200078e000a */
[----:B------:R-:W-:Y:S01]  /*216e0*/  ISETP.GT.U32.AND P6, PT, R8, R16, PT ;  /* 0x000000100800720c */ /* 0x000fe20003fc4070 */
[----:B---3--:R-:W3:Y:S04]  /*216f0*/  LDL.LU R10, [R1+0xec] ;  /* 0x0000ec00010a7983 */ /* 0x008ee80000300800 */
[----:B------:R-:W-:Y:S01]  /*21700*/  @!P5 IMAD.IADD R5, R5, 0x1, -R8 ;  /* 0x000000010505d824 */ /* 0x000fe200078e0a08 */
[----:B------:R-:W-:Y:S01]  /*21710*/  LEA.HI.X.SX32 R4, R22, R6, 0x1, P1 ;  /* 0x0000000616047211 */ /* 0x000fe200008f0eff */
[----:B------:R0:W3:Y:S01]  /*21720*/  @P0 LDG.E.U8 R77, desc[UR18][R24.64] ;  /* 0x00000012184d0981 */ /* 0x0000e2000c1e1100 */
[----:B------:R-:W-:Y:S01]  /*21730*/  PRMT R76, RZ, 0x7610, R76 ;  /* 0x00007610ff4c7816 */ /* 0x000fe2000000004c */
[----:B------:R-:W-:Y:S01]  /*21740*/  IMAD.MOV.U32 R22, RZ, RZ, R5 ;  /* 0x000000ffff167224 */ /* 0x000fe200078e0005 */
[----:B------:R-:W1:Y:S03]  /*21750*/  LDCU UR5, c[0x0][0x3b0] ;  /* 0x00007600ff0577ac */ /* 0x000e660008000800 */
[----:B------:R-:W-:-:S02]  /*21760*/  @!P3 IMAD.MOV R22, RZ, RZ, -R22 ;  /* 0x000000ffff16b224 */ /* 0x000fc400078e0a16 */
[----:B0-----:R-:W-:Y:S02]  /*21770*/  @P0 IMAD.MOV.U32 R24, RZ, RZ, R3 ;  /* 0x000000ffff180224 */ /* 0x001fe400078e0003 */
[----:B------:R-:W-:Y:S01]  /*21780*/  @P0 IMAD.MOV.U32 R25, RZ, RZ, R4 ;  /* 0x000000ffff190224 */ /* 0x000fe200078e0004 */
[----:B------:R-:W-:Y:S01]  /*21790*/  STL [R1+0x820], R3 ;  /* 0x0008200301007387 */ /* 0x000fe20000100800 */
[----:B------:R-:W-:-:S03]  /*217a0*/  @!P6 IMAD.IADD R16, R16, 0x1, -R8 ;  /* 0x000000011010e824 */ /* 0x000fc600078e0a08 */
[----:B------:R0:W3:Y:S04]  /*217b0*/  @P0 LDG.E.U8 R76, desc[UR18][R24.64] ;  /* 0x00000012184c0981 */ /* 0x0000e8000c1e1100 */
[----:B------:R1:W-:Y:S01]  /*217c0*/  STL [R1+0x81c], R4 ;  /* 0x00081c0401007387 */ /* 0x0003e20000100800 */
[C---:B0-----:R-:W-:Y:S02]  /*217d0*/  SEL R24, R11.reuse, R23, !P4 ;  /* 0x000000170b187207 */ /* 0x041fe40006000000 */
[----:B------:R-:W-:Y:S01]  /*217e0*/  SEL R23, R11, R22, !P4 ;  /* 0x000000160b177207 */ /* 0x000fe20006000000 */
[----:B------:R-:W-:Y:S02]  /*217f0*/  IMAD.MOV.U32 R22, RZ, RZ, R16 ;  /* 0x000000ffff167224 */ /* 0x000fe400078e0010 */
[----:B------:R-:W-:Y:S01]  /*21800*/  IMAD R24, R24, UR12, RZ ;  /* 0x0000000c18187c24 */ /* 0x000fe2000f8e02ff */
[----:B------:R-:W-:Y:S01]  /*21810*/  PRMT R75, RZ, 0x7610, R75 ;  /* 0x00007610ff4b7816 */ /* 0x000fe2000000004b */
[----:B-1----:R-:W-:Y:S01]  /*21820*/  IMAD R23, R23, UR4, RZ ;  /* 0x0000000417177c24 */ /* 0x002fe2000f8e02ff */
[----:B------:R-:W-:Y:S01]  /*21830*/  PRMT R74, RZ, 0x7610, R74 ;  /* 0x00007610ff4a7816 */ /* 0x000fe2000000004a */
[----:B------:R-:W0:Y:S01]  /*21840*/  LDCU UR4, c[0x0][0x3b0] ;  /* 0x00007600ff0477ac */ /* 0x000e220008000800 */
[----:B------:R-:W-:-:S02]  /*21850*/  IADD3 R25, P6, PT, R24, R7, RZ ;  /* 0x0000000718197210 */ /* 0x000fc40007fde0ff */
[----:B------:R-:W-:Y:S01]  /*21860*/  PRMT R73, RZ, 0x7610, R73 ;  /* 0x00007610ff497816 */ /* 0x000fe20000000049 */
[----:B------:R-:W1:Y:S01]  /*21870*/  LDCU UR12, c[0x0][0x3b0] ;  /* 0x00007600ff0c77ac */ /* 0x000e620008000800 */
[----:B--2---:R-:W-:-:S13]  /*21880*/  ISETP.GT.U32.AND P5, PT, R8, R17, PT ;  /* 0x000000110800720c */ /* 0x004fda0003fa4070 */
[----:B------:R-:W-:-:S05]  /*21890*/  @!P5 IMAD.IADD R17, R17, 0x1, -R8 ;  /* 0x000000011111d824 */ /* 0x000fca00078e0a08 */
[----:B------:R-:W-:Y:S02]  /*218a0*/  ISETP.GT.U32.AND P3, PT, R8, R17, PT ;  /* 0x000000110800720c */ /* 0x000fe40003f64070 */
[----:B----4-:R-:W-:Y:S01]  /*218b0*/  ISETP.GE.AND P5, PT, R14, RZ, PT ;  /* 0x000000ff0e00720c */ /* 0x010fe20003fa6270 */
[----:B------:R-:W-:Y:S02]  /*218c0*/  IMAD.MOV.U32 R14, RZ, RZ, R12 ;  /* 0x000000ffff0e7224 */ /* 0x000fe400078e000c */
[----:B------:R-:W2:Y:S08]  /*218d0*/  LDL R12, [R1+0x123c] ;  /* 0x00123c00010c7983 */ /* 0x000eb00000100800 */
[----:B------:R-:W-:Y:S01]  /*218e0*/  @!P3 IMAD.IADD R17, R17, 0x1, -R8 ;  /* 0x000000011111b824 */ /* 0x000fe200078e0a08 */
[----:B------:R-:W4:Y:S01]  /*218f0*/  LDL.LU R4, [R1+0xe4] ;  /* 0x0000e40001047983 */ /* 0x000f220000300800 */
[----:B------:R-:W-:Y:S01]  /*21900*/  @!P5 IMAD.MOV R22, RZ, RZ, -R22 ;  /* 0x000000ffff16d224 */ /* 0x000fe200078e0a16 */
[----:B------:R-:W-:-:S02]  /*21910*/  IADD3 R3, P5, PT, R23, R7, RZ ;  /* 0x0000000717037210 */ /* 0x000fc40007fbe0ff */
[----:B------:R-:W-:Y:S04]  /*21920*/  STL [R1+0x838], R25 ;  /* 0x0008381901007387 */ /* 0x000fe80000100800 */
[----:B------:R0:W-:Y:S01]  /*21930*/  STL [R1+0x840], R3 ;  /* 0x0008400301007387 */ /* 0x0001e20000100800 */
[----:B------:R-:W-:-:S03]  /*21940*/  ISETP.GE.AND P3, PT, R13, RZ, PT ;  /* 0x000000ff0d00720c */ /* 0x000fc60003f66270 */
[----:B------:R-:W4:Y:S01]  /*21950*/  LDL R13, [R1+0x1218] ;  /* 0x00121800010d7983 */ /* 0x000f220000100800 */
[----:B------:R-:W-:Y:S02]  /*21960*/  ISETP.GT.U32.AND P1, PT, R8, R15, PT ;  /* 0x0000000f0800720c */ /* 0x000fe40003f24070 */
[-C--:B------:R-:W-:Y:S02]  /*21970*/  LEA.HI.X.SX32 R16, R24, R6.reuse, 0x1, P6 ;  /* 0x0000000618107211 */ /* 0x080fe400030f0eff */
[----:B------:R-:W-:Y:S02]  /*21980*/  LEA.HI.X.SX32 R5, R23, R6, 0x1, P5 ;  /* 0x0000000617057211 */ /* 0x000fe400028f0eff */
[----:B------:R-:W-:Y:S01]  /*21990*/  SEL R24, R11, R22, !P4 ;  /* 0x000000160b187207 */ /* 0x000fe20006000000 */
[----:B------:R-:W-:Y:S02]  /*219a0*/  @P0 IMAD.MOV.U32 R22, RZ, RZ, R25 ;  /* 0x000000ffff160224 */ /* 0x000fe400078e0019 */
[----:B------:R-:W-:-:S04]  /*219b0*/  @P0 IMAD.MOV.U32 R23, RZ, RZ, R16 ;  /* 0x000000ffff170224 */ /* 0x000fc800078e0010 */
[----:B------:R-:W-:Y:S01]  /*219c0*/  @!P1 IMAD.IADD R15, R15, 0x1, -R8 ;  /* 0x000000010f0f9824 */ /* 0x000fe200078e0a08 */
[----:B------:R0:W4:Y:S01]  /*219d0*/  @P0 LDG.E.U8 R75, desc[UR18][R22.64] ;  /* 0x00000012164b0981 */ /* 0x000122000c1e1100 */
[----:B------:R-:W-:Y:S01]  /*219e0*/  IMAD R24, R24, UR5, RZ ;  /* 0x0000000518187c24 */ /* 0x000fe2000f8e02ff */
[----:B------:R-:W-:Y:S01]  /*219f0*/  PRMT R72, RZ, 0x7610, R72 ;  /* 0x00007610ff487816 */ /* 0x000fe20000000048 */
[----:B------:R-:W1:Y:S01]  /*21a00*/  LDCU UR5, c[0x0][0x3b0] ;  /* 0x00007600ff0577ac */ /* 0x000e620008000800 */
[----:B------:R-:W-:Y:S01]  /*21a10*/  ISETP.GT.U32.AND P1, PT, R8, R15, PT ;  /* 0x0000000f0800720c */ /* 0x000fe20003f24070 */
[----:B0-----:R-:W-:Y:S02]  /*21a20*/  @P0 IMAD.MOV.U32 R22, RZ, RZ, R3 ;  /* 0x000000ffff160224 */ /* 0x001fe400078e0003 */
[----:B------:R-:W-:-:S05]  /*21a30*/  @P0 IMAD.MOV.U32 R23, RZ, RZ, R5 ;  /* 0x000000ffff170224 */ /* 0x000fca00078e0005 */
[----:B------:R0:W4:Y:S04]  /*21a40*/  @P0 LDG.E.U8 R74, desc[UR18][R22.64] ;  /* 0x00000012164a0981 */ /* 0x000128000c1e1100 */
[----:B------:R1:W-:Y:S01]  /*21a50*/  STL [R1+0x834], R16 ;  /* 0x0008341001007387 */ /* 0x0003e20000100800 */
[----:B0-----:R-:W-:-:S04]  /*21a60*/  IMAD.MOV.U32 R22, RZ, RZ, R17 ;  /* 0x000000ffff167224 */ /* 0x001fc800078e0011 */
[----:B------:R-:W-:Y:S01]  /*21a70*/  @!P3 IMAD.MOV R22, RZ, RZ, -R22 ;  /* 0x000000ffff16b224 */ /* 0x000fe200078e0a16 */
[----:B------:R-:W-:Y:S01]  /*21a80*/  IADD3 R3, P3, PT, R24, R7, RZ ;  /* 0x0000000718037210 */ /* 0x000fe20007f7e0ff */
[----:B-1----:R-:W4:Y:S01]  /*21a90*/  LDL.LU R16, [R1+0x1308] ;  /* 0x0013080001107983 */ /* 0x002f220000300800 */
[----:B------:R-:W-:-:S03]  /*21aa0*/  @!P1 IMAD.IADD R15, R15, 0x1, -R8 ;  /* 0x000000010f0f9824 */ /* 0x000fc600078e0a08 */
[----:B------:R0:W-:Y:S01]  /*21ab0*/  STL [R1+0x83c], R5 ;  /* 0x00083c0501007387 */ /* 0x0001e20000100800 */
[----:B------:R-:W-:Y:S02]  /*21ac0*/  ISETP.GT.U32.AND P1, PT, R8, R14, PT ;  /* 0x0000000e0800720c */ /* 0x000fe40003f24070 */
[----:B0-----:R-:W-:Y:S01]  /*21ad0*/  LEA.HI.X.SX32 R5, R24, R6, 0x1, P3 ;  /* 0x0000000618057211 */ /* 0x001fe200018f0eff */
[----:B------:R-:W-:-:S04]  /*21ae0*/  @P0 IMAD.MOV.U32 R24, RZ, RZ, R3 ;  /* 0x000000ffff180224 */ /* 0x000fc800078e0003 */
[----:B------:R-:W-:Y:S01]  /*21af0*/  @P0 IMAD.MOV.U32 R25, RZ, RZ, R5 ;  /* 0x000000ffff190224 */ /* 0x000fe200078e0005 */
[----:B------:R-:W-:-:S04]  /*21b00*/  SEL R23, R11, R22, !P4 ;  /* 0x000000160b177207 */ /* 0x000fc80006000000 */
[----:B------:R0:W4:Y:S01]  /*21b10*/  @P0 LDG.E.U8 R73, desc[UR18][R24.64] ;  /* 0x0000001218490981 */ /* 0x000122000c1e1100 */
[----:B------:R-:W-:Y:S02]  /*21b20*/  IMAD.MOV.U32 R22, RZ, RZ, R15 ;  /* 0x000000ffff167224 */ /* 0x000fe400078e000f */
[----:B------:R-:W-:Y:S01]  /*21b30*/  IMAD R23, R23, UR13, RZ ;  /* 0x0000000d17177c24 */ /* 0x000fe2000f8e02ff */
[----:B---3--:R-:W-:Y:S01]  /*21b40*/  ISETP.GT.U32.AND P6, PT, R8, R10, PT ;  /* 0x0000000a0800720c */ /* 0x008fe20003fc4070 */
[----:B------:R-:W1:Y:S01]  /*21b50*/  LDCU UR13, c[0x0][0x3b0] ;  /* 0x00007600ff0d77ac */ /* 0x000e620008000800 */
[----:B0-----:R-:W-:-:S04]  /*21b60*/  IMAD.MOV.U32 R25, RZ, RZ, R14 ;  /* 0x000000ffff197224 */ /* 0x001fc800078e000e */
[----:B------:R-:W-:Y:S01]  /*21b70*/  @!P1 IMAD.IADD R25, R25, 0x1, -R8 ;  /* 0x0000000119199824 */ /* 0x000fe200078e0a08 */
[----:B--2---:R-:W-:Y:S02]  /*21b80*/  ISETP.GE.AND P5, PT, R12, RZ, PT ;  /* 0x000000ff0c00720c */ /* 0x004fe40003fa6270 */
[----:B------:R-:W2:Y:S04]  /*21b90*/  LDL.LU R12, [R1+0xd8] ;  /* 0x0000d800010c7983 */ /* 0x000ea80000300800 */
[----:B------:R-:W-:Y:S04]  /*21ba0*/  STL [R1+0x848], R3 ;  /* 0x0008480301007387 */ /* 0x000fe80000100800 */
[----:B------:R0:W-:Y:S03]  /*21bb0*/  STL [R1+0x844], R5 ;  /* 0x0008440501007387 */ /* 0x0001e60000100800 */
[----:B------:R-:W-:Y:S01]  /*21bc0*/  @!P5 IMAD.MOV R22, RZ, RZ, -R22 ;  /* 0x000000ffff16d224 */ /* 0x000fe200078e0a16 */
[----:B0-----:R-:W3:Y:S01]  /*21bd0*/  LDL.LU R5, [R1+0xd4] ;  /* 0x0000d40001057983 */ /* 0x001ee20000300800 */
[----:B------:R-:W-:-:S03]  /*21be0*/  IADD3 R3, P5, PT, R23, R7, RZ ;  /* 0x0000000717037210 */ /* 0x000fc60007fbe0ff */
[----:B------:R-:W3:Y:S01]  /*21bf0*/  LDL R14, [R1+0x1224] ;  /* 0x00122400010e7983 */ /* 0x000ee20000100800 */
[----:B----4-:R-:W-:-:S03]  /*21c00*/  ISETP.GE.AND P1, PT, R13, RZ, PT ;  /* 0x000000ff0d00720c */ /* 0x010fc60003f26270 */
[----:B------:R-:W4:Y:S01]  /*21c10*/  LDL R13, [R1+0x1230] ;  /* 0x00123000010d7983 */ /* 0x000f220000100800 */
[----:B------:R-:W-:-:S03]  /*21c20*/  LEA.HI.X.SX32 R17, R23, R6, 0x1, P5 ;  /* 0x0000000617117211 */ /* 0x000fc600028f0eff */
[----:B------:R-:W-:Y:S02]  /*21c30*/  STL [R1+0x850], R3 ;  /* 0x0008500301007387 */ /* 0x000fe40000100800 */
[----:B------:R-:W-:Y:S02]  /*21c40*/  @P0 IMAD.MOV.U32 R23, RZ, RZ, R17 ;  /* 0x000000ffff170224 */ /* 0x000fe400078e0011 */
[----:B------:R-:W4:Y:S04]  /*21c50*/  LDL.LU R15, [R1+0xcc] ;  /* 0x0000cc00010f7983 */ /* 0x000f280000300800 */
[----:B------:R0:W-:Y:S04]  /*21c60*/  STL [R1+0x84c], R17 ;  /* 0x00084c1101007387 */ /* 0x0001e80000100800 */
[----:B0-----:R-:W4:Y:S01]  /*21c70*/  LDL R17, [R1+0x1260] ;  /* 0x0012600001117983 */ /* 0x001f220000100800 */
[----:B------:R-:W-:-:S05]  /*21c80*/  @!P6 IMAD.IADD R10, R10, 0x1, -R8 ;  /* 0x000000010a0ae824 */ /* 0x000fca00078e0a08 */
[C---:B------:R-:W-:Y:S02]  /*21c90*/  ISETP.GT.U32.AND P6, PT, R8.reuse, R10, PT ;  /* 0x0000000a0800720c */ /* 0x040fe40003fc4070 */
[----:B------:R-:W-:Y:S02]  /*21ca0*/  SEL R22, R11, R22, !P4 ;  /* 0x000000160b167207 */ /* 0x000fe40006000000 */
[----:B------:R-:W-:-:S03]  /*21cb0*/  ISETP.GT.U32.AND P3, PT, R8, R4, PT ;  /* 0x000000040800720c */ /* 0x000fc60003f64070 */
[----:B------:R-:W-:Y:S01]  /*21cc0*/  IMAD R24, R22, UR4, RZ ;  /* 0x0000000416187c24 */ /* 0x000fe2000f8e02ff */
[----:B------:R-:W-:Y:S01]  /*21cd0*/  ISETP.GT.U32.AND P5, PT, R8, R25, PT ;  /* 0x000000190800720c */ /* 0x000fe20003fa4070 */
[----:B------:R-:W-:Y:S01]  /*21ce0*/  @P0 IMAD.MOV.U32 R22, RZ, RZ, R3 ;  /* 0x000000ffff160224 */ /* 0x000fe200078e0003 */
[----:B------:R-:W-:Y:S01]  /*21cf0*/  PRMT R71, RZ, 0x7610, R71 ;  /* 0x00007610ff477816 */ /* 0x000fe20000000047 */
[----:B------:R-:W0:Y:S02]  /*21d00*/  LDCU UR4, c[0x0][0x3b0] ;  /* 0x00007600ff0477ac */ /* 0x000e240008000800 */
[--C-:B------:R-:W-:Y:S01]  /*21d10*/  @!P6 IMAD.IADD R10, R10, 0x1, -R8.reuse ;  /* 0x000000010a0ae824 */ /* 0x100fe200078e0a08 */
[----:B------:R1:W4:Y:S01]  /*21d20*/  @P0 LDG.E.U8 R72, desc[UR18][R22.64] ;  /* 0x0000001216480981 */ /* 0x000322000c1e1100 */
[----:B------:R-:W-:Y:S02]  /*21d30*/  IADD3 R3, P6, PT, R24, R7, RZ ;  /* 0x0000000718037210 */ /* 0x000fe40007fde0ff */
[----:B------:R-:W-:-:S02]  /*21d40*/  @!P3 IMAD.IADD R4, R4, 0x1, -R8 ;  /* 0x000000010404b824 */ /* 0x000fc400078e0a08 */
[----:B-1----:R-:W-:Y:S01]  /*21d50*/  IMAD.MOV.U32 R22, RZ, RZ, R10 ;  /* 0x000000ffff167224 */ /* 0x002fe200078e000a */
[----:B------:R-:W-:-:S03]  /*21d60*/  LEA.HI.X.SX32 R10, R24, R6, 0x1, P6 ;  /* 0x00000006180a7211 */ /* 0x000fc600030f0eff */
[----:B------:R-:W-:Y:S01]  /*21d70*/  @!P1 IMAD.MOV R22, RZ, RZ, -R22 ;  /* 0x000000ffff169224 */ /* 0x000fe200078e0a16 */
[----:B------:R-:W-:Y:S01]  /*21d80*/  STL [R1+0x858], R3 ;  /* 0x0008580301007387 */ /* 0x000fe20000100800 */
[----:B------:R-:W-:Y:S01]  /*21d90*/  @P0 IMAD.MOV.U32 R23, RZ, RZ, R10 ;  /* 0x000000ffff170224 */ /* 0x000fe200078e000a */
[----:B------:R-:W-:Y:S02]  /*21da0*/  ISETP.GT.U32.AND P3, PT, R8, R4, PT ;  /* 0x000000040800720c */ /* 0x000fe40003f64070 */
[----:B------:R1:W-:Y:S01]  /*21db0*/  STL [R1+0x854], R10 ;  /* 0x0008540a01007387 */ /* 0x0003e20000100800 */
[----:B------:R-:W-:-:S03]  /*21dc0*/  SEL R24, R11, R22, !P4 ;  /* 0x000000160b187207 */ /* 0x000fc60006000000 */
[----:B-1----:R-:W4:Y:S02]  /*21dd0*/  LDL R10, [R1+0x125c] ;  /* 0x00125c00010a7983 */ /* 0x002f240000100800 */
[----:B------:R-:W-:Y:S01]  /*21de0*/  IMAD R24, R24, UR5, RZ ;  /* 0x0000000518187c24 */ /* 0x000fe2000f8e02ff */
[----:B------:R-:W-:Y:S01]  /*21df0*/  PRMT R70, RZ, 0x7610, R70 ;  /* 0x00007610ff467816 */ /* 0x000fe20000000046 */
[----:B------:R-:W-:Y:S01]  /*21e00*/  @P0 IMAD.MOV.U32 R22, RZ, RZ, R3 ;  /* 0x000000ffff160224 */ /* 0x000fe200078e0003 */
[----:B------:R-:W1:Y:S02]  /*21e10*/  LDCU UR5, c[0x0][0x3b0] ;  /* 0x00007600ff0577ac */ /* 0x000e640008000800 */
[--C-:B------:R-:W-:Y:S01]  /*21e20*/  @!P3 IMAD.IADD R4, R4, 0x1, -R8.reuse ;  /* 0x000000010404b824 */ /* 0x100fe200078e0a08 */
[----:B------:R-:W-:Y:S01]  /*21e30*/  IADD3 R3, P3, PT, R24, R7, RZ ;  /* 0x0000000718037210 */ /* 0x000fe20007f7e0ff */
[----:B------:R-:W-:Y:S01]  /*21e40*/  @!P5 IMAD.IADD R25, R25, 0x1, -R8 ;  /* 0x000000011919d824 */ /* 0x000fe200078e0a08 */
[----:B------:R0:W4:Y:S02]  /*21e50*/  @P0 LDG.E.U8 R71, desc[UR18][R22.64] ;  /* 0x0000001216470981 */ /* 0x000124000c1e1100 */
[----:B0-----:R-:W-:-:S02]  /*21e60*/  IMAD.MOV.U32 R22, RZ, RZ, R4 ;  /* 0x000000ffff167224 */ /* 0x001fc400078e0004 */
[----:B------:R-:W-:Y:S01]  /*21e70*/  IMAD.MOV.U32 R23, RZ, RZ, R25 ;  /* 0x000000ffff177224 */ /* 0x000fe200078e0019 */
[----:B--2---:R-:W-:-:S13]  /*21e80*/  ISETP.GT.U32.AND P1, PT, R8, R12, PT ;  /* 0x0000000c0800720c */ /* 0x004fda0003f24070 */
[----:B------:R-:W-:Y:S01]  /*21e90*/  @!P1 IMAD.IADD R12, R12, 0x1, -R8 ;  /* 0x000000010c0c9824 */ /* 0x000fe200078e0a08 */
[----:B---3--:R-:W-:Y:S02]  /*21ea0*/  ISETP.GE.AND P6, PT, R14, RZ, PT ;  /* 0x000000ff0e00720c */ /* 0x008fe40003fc6270 */
[----:B------:R-:W2:Y:S01]  /*21eb0*/  LDL.LU R14, [R1+0xd0] ;  /* 0x0000d000010e7983 */ /* 0x000ea20000300800 */
[----:B----4-:R-:W-:Y:S02]  /*21ec0*/  ISETP.GE.AND P1, PT, R13, RZ, PT ;  /* 0x000000ff0d00720c */ /* 0x010fe40003f26270 */
[----:B------:R-:W-:Y:S01]  /*21ed0*/  LEA.HI.X.SX32 R13, R24, R6, 0x1, P3 ;  /* 0x00000006180d7211 */ /* 0x000fe200018f0eff */
[----:B------:R-:W-:Y:S04]  /*21ee0*/  STL [R1+0x860], R3 ;  /* 0x0008600301007387 */ /* 0x000fe80000100800 */
[----:B------:R0:W-:Y:S01]  /*21ef0*/  STL [R1+0x85c], R13 ;  /* 0x00085c0d01007387 */ /* 0x0001e20000100800 */
[----:B------:R-:W-:-:S05]  /*21f00*/  @P0 IMAD.MOV.U32 R25, RZ, RZ, R13 ;  /* 0x000000ffff190224 */ /* 0x000fca00078e000d */
[----:B------:R-:W-:Y:S01]  /*21f10*/  @!P1 IMAD.MOV R22, RZ, RZ, -R22 ;  /* 0x000000ffff169224 */ /* 0x000fe200078e0a16 */
[----:B0-----:R-:W3:Y:S01]  /*21f20*/  LDL.LU R13, [R1+0xc8] ;  /* 0x0000c800010d7983 */ /* 0x001ee20000300800 */
[----:B------:R-:W-:Y:S01]  /*21f30*/  ISETP.GE.AND P1, PT, R17, RZ, PT ;  /* 0x000000ff1100720c */ /* 0x000fe20003f26270 */
[----:B------:R-:W-:Y:S02]  /*21f40*/  IMAD.MOV.U32 R17, RZ, RZ, R85 ;  /* 0x000000ffff117224 */ /* 0x000fe400078e0055 */
[----:B------:R-:W4:Y:S01]  /*21f50*/  LDL R85, [R1+0x1240] ;  /* 0x0012400001557983 */ /* 0x000f220000100800 */
[C---:B------:R-:W-:Y:S01]  /*21f60*/  ISETP.GT.U32.AND P5, PT, R8.reuse, R5, PT ;  /* 0x000000050800720c */ /* 0x040fe20003fa4070 */
[----:B------:R-:W-:Y:S01]  /*21f70*/  @!P6 IMAD.MOV R23, RZ, RZ, -R23 ;  /* 0x000000ffff17e224 */ /* 0x000fe200078e0a17 */
[C---:B------:R-:W-:Y:S01]  /*21f80*/  ISETP.GT.U32.AND P6, PT, R8.reuse, R15, PT ;  /* 0x0000000f0800720c */ /* 0x040fe20003fc4070 */
[----:B------:R-:W-:Y:S01]  /*21f90*/  @P0 IMAD.MOV.U32 R24, RZ, RZ, R3 ;  /* 0x000000ffff180224 */ /* 0x000fe200078e0003 */
[----:B------:R-:W-:-:S02]  /*21fa0*/  ISETP.GT.U32.AND P3, PT, R8, R12, PT ;  /* 0x0000000c0800720c */ /* 0x000fc40003f64070 */
[----:B------:R-:W-:Y:S02]  /*21fb0*/  SEL R23, R11, R23, !P4 ;  /* 0x000000170b177207 */ /* 0x000fe40006000000 */
[----:B------:R0:W3:Y:S05]  /*21fc0*/  @P0 LDG.E.U8 R70, desc[UR18][R24.64] ;  /* 0x0000001218460981 */ /* 0x0000ea000c1e1100 */
[--C-:B------:R-:W-:Y:S02]  /*21fd0*/  @!P5 IMAD.IADD R5, R5, 0x1, -R8.reuse ;  /* 0x000000010505d824 */ /* 0x100fe400078e0a08 */
[----:B0-----:R-:W-:Y:S02]  /*21fe0*/  IMAD R24, R23, UR4, RZ ;  /* 0x0000000417187c24 */ /* 0x001fe4000f8e02ff */
[--C-:B------:R-:W-:Y:S01]  /*21ff0*/  @!P6 IMAD.IADD R15, R15, 0x1, -R8.reuse ;  /* 0x000000010f0fe824 */ /* 0x100fe200078e0a08 */
[----:B------:R-:W-:Y:S01]  /*22000*/  ISETP.GT.U32.AND P5, PT, R8, R5, PT ;  /* 0x000000050800720c */ /* 0x000fe20003fa4070 */
[----:B------:R-:W-:Y:S01]  /*22010*/  @!P3 IMAD.IADD R12, R12, 0x1, -R8 ;  /* 0x000000010c0cb824 */ /* 0x000fe200078e0a08 */
[----:B------:R-:W-:Y:S01]  /*22020*/  IADD3 R4, P6, PT, R24, R7, RZ ;  /* 0x0000000718047210 */ /* 0x000fe20007fde0ff */
[----:B------:R-:W0:Y:S01]  /*22030*/  LDCU UR4, c[0x0][0x3b0] ;  /* 0x00007600ff0477ac */ /* 0x000e220008000800 */
[----:B------:R-:W-:-:S03]  /*22040*/  SEL R22, R11, R22, !P4 ;  /* 0x000000160b167207 */ /* 0x000fc60006000000 */
[----:B------:R-:W-:Y:S01]  /*22050*/  STL [R1+0x878], R4 ;  /* 0x0008780401007387 */ /* 0x000fe20000100800 */
[----:B------:R-:W-:Y:S02]  /*22060*/  IMAD.MOV.U32 R23, RZ, RZ, R12 ;  /* 0x000000ffff177224 */ /* 0x000fe400078e000c */
[----:B-1----:R-:W-:Y:S01]  /*22070*/  IMAD R22, R22, UR5, RZ ;  /* 0x0000000516167c24 */ /* 0x002fe2000f8e02ff */
[----:B------:R-:W-:Y:S02]  /*22080*/  PRMT R69, RZ, 0x7610, R69 ;  /* 0x00007610ff457816 */ /* 0x000fe40000000045 */
[----:B------:R-:W-:Y:S01]  /*22090*/  @!P5 IMAD.IADD R5, R5, 0x1, -R8 ;  /* 0x000000010505d824 */ /* 0x000fe200078e0a08 */
[----:B------:R-:W-:Y:S02]  /*220a0*/  PRMT R68, RZ, 0x7610, R68 ;  /* 0x00007610ff447816 */ /* 0x000fe40000000044 */
[----:B------:R-:W-:Y:S01]  /*220b0*/  ISETP.GE.AND P3, PT, R10, RZ, PT ;  /* 0x000000ff0a00720c */ /* 0x000fe20003f66270 */
[----:B------:R-:W-:Y:S01]  /*220c0*/  @!P1 IMAD.MOV R23, RZ, RZ, -R23 ;  /* 0x000000ffff179224 */ /* 0x000fe200078e0a17 */
[----:B------:R-:W-:Y:S01]  /*220d0*/  LEA.HI.X.SX32 R10, R24, R6, 0x1, P6 ;  /* 0x00000006180a7211 */ /* 0x000fe200030f0eff */
[----:B------:R-:W1:Y:S04]  /*220e0*/  LDCU UR5, c[0x0][0x3b0] ;  /* 0x00007600ff0577ac */ /* 0x000e680008000800 */
[----:B------:R0:W-:Y:S01]  /*220f0*/  STL [R1+0x874], R10 ;  /* 0x0008740a01007387 */ /* 0x0001e20000100800 */
[----:B------:R-:W-:-:S03]  /*22100*/  @P0 IMAD.MOV.U32 R25, RZ, RZ, R10 ;  /* 0x000000ffff190224 */ /* 0x000fc600078e000a */
[----:B0-----:R-:W3:Y:S01]  /*22110*/  LDL R10, [R1+0x1248] ;  /* 0x00124800010a7983 */ /* 0x001ee20000100800 */
[C---:B------:R-:W-:Y:S01]  /*22120*/  IADD3 R3, P1, PT, R22.reuse, R7, RZ ;  /* 0x0000000716037210 */ /* 0x040fe20007f3e0ff */
[----:B------:R-:W-:Y:S02]  /*22130*/  @P0 IMAD.MOV.U32 R24, RZ, RZ, R4 ;  /* 0x000000ffff180224 */ /* 0x000fe400078e0004 */
[----:B------:R-:W3:Y:S01]  /*22140*/  LDL.LU R12, [R1+0xc4] ;  /* 0x0000c400010c7983 */ /* 0x000ee20000300800 */
[----:B------:R-:W-:-:S03]  /*22150*/  LEA.HI.X.SX32 R4, R22, R6, 0x1, P1 ;  /* 0x0000000616047211 */ /* 0x000fc600008f0eff */
[----:B------:R0:W-:Y:S04]  /*22160*/  STL [R1+0x880], R3 ;  /* 0x0008800301007387 */ /* 0x0001e80000100800 */
[----:B------:R0:W-:Y:S01]  /*22170*/  STL [R1+0x87c], R4 ;  /* 0x00087c0401007387 */ /* 0x0001e20000100800 */
[----:B--2---:R-:W-:-:S03]  /*22180*/  ISETP.GT.U32.AND P5, PT, R8, R14, PT ;  /* 0x0000000e0800720c */ /* 0x004fc60003fa4070 */
[----:B------:R2:W3:Y:S10]  /*22190*/  @P0 LDG.E.U8 R69, desc[UR18][R24.64] ;  /* 0x0000001218450981 */ /* 0x0004f4000c1e1100 */
[----:B------:R-:W-:Y:S01]  /*221a0*/  @!P5 IMAD.IADD R14, R14, 0x1, -R8 ;  /* 0x000000010e0ed824 */ /* 0x000fe200078e0a08 */
[----:B----4-:R-:W-:-:S02]  /*221b0*/  ISETP.GE.AND P5, PT, R85, RZ, PT ;  /* 0x000000ff5500720c */ /* 0x010fc40003fa6270 */
[----:B------:R-:W4:Y:S01]  /*221c0*/  LDL R85, [R1+0x1258] ;  /* 0x0012580001557983 */ /* 0x000f220000100800 */
[C---:B------:R-:W-:Y:S01]  /*221d0*/  ISETP.GT.U32.AND P6, PT, R8.reuse, R15, PT ;  /* 0x0000000f0800720c */ /* 0x040fe20003fc4070 */
[----:B--2---:R-:W-:Y:S02]  /*221e0*/  @P0 IMAD.MOV.U32 R24, RZ, RZ, R3 ;  /* 0x000000ffff180224 */ /* 0x004fe400078e0003 */
[----:B------:R-:W-:Y:S02]  /*221f0*/  @P0 IMAD.MOV.U32 R25, RZ, RZ, R4 ;  /* 0x000000ffff190224 */ /* 0x000fe400078e0004 */
[----:B------:R-:W-:Y:S01]  /*22200*/  IMAD.MOV.U32 R22, RZ, RZ, R5 ;  /* 0x000000ffff167224 */ /* 0x000fe200078e0005 */
[----:B---3--:R-:W-:Y:S01]  /*22210*/  ISETP.GT.U32.AND P1, PT, R8, R13, PT ;  /* 0x0000000d0800720c */ /* 0x008fe20003f24070 */
[----:B0-----:R-:W2:Y:S02]  /*22220*/  LDL.LU R3, [R1+0xbc] ;  /* 0x0000bc0001037983 */ /* 0x001ea40000300800 */
[----:B------:R-:W-:-:S02]  /*22230*/  @!P3 IMAD.MOV R22, RZ, RZ, -R22 ;  /* 0x000000ffff16b224 */ /* 0x000fc400078e0a16 */
[----:B------:R0:W3:Y:S02]  /*22240*/  @P0 LDG.E.U8 R68, desc[UR18][R24.64] ;  /* 0x0000001218440981 */ /* 0x0000e4000c1e1100 */
[----:B------:R-:W-:Y:S01]  /*22250*/  @!P6 IMAD.IADD R15, R15, 0x1, -R8 ;  /* 0x000000010f0fe824 */ /* 0x000fe200078e0a08 */
[C---:B0-----:R-:W-:Y:S02]  /*22260*/  SEL R24, R11.reuse, R23, !P4 ;  /* 0x000000170b187207 */ /* 0x041fe40006000000 */
[----:B------:R-:W-:-:S03]  /*22270*/  SEL R23, R11, R22, !P4 ;  /* 0x000000160b177207 */ /* 0x000fc60006000000 */
[----:B------:R-:W-:Y:S01]  /*22280*/  IMAD R24, R24, UR12, RZ ;  /* 0x0000000c18187c24 */ /* 0x000fe2000f8e02ff */
[----:B------:R-:W-:Y:S01]  /*22290*/  ISETP.GT.U32.AND P3, PT, R8, R14, PT ;  /* 0x0000000e0800720c */ /* 0x000fe20003f64070 */
[----:B------:R-:W-:Y:S01]  /*222a0*/  IMAD.MOV.U32 R22, RZ, RZ, R15 ;  /* 0x000000ffff167224 */ /* 0x000fe200078e000f */
[----:B------:R-:W-:Y:S01]  /*222b0*/  PRMT R67, RZ, 0x7610, R67 ;  /* 0x00007610ff437816 */ /* 0x000fe20000000043 */
[----:B------:R-:W-:Y:S01]  /*222c0*/  IMAD R23, R23, UR4, RZ ;  /* 0x0000000417177c24 */ /* 0x000fe2000f8e02ff */
[CC--:B------:R-:W-:Y:S01]  /*222d0*/  IADD3 R25, P6, PT, R24.reuse, R7.reuse, RZ ;  /* 0x0000000718197210 */ /* 0x0c0fe20007fde0ff */
[----:B------:R-:W-:Y:S01]  /*222e0*/  @!P5 IMAD.MOV R22, RZ, RZ, -R22 ;  /* 0x000000ffff16d224 */ /* 0x000fe200078e0a16 */
[----:B------:R-:W-:Y:S01]  /*222f0*/  PRMT R66, RZ, 0x7610, R66 ;  /* 0x00007610ff427816 */ /* 0x000fe20000000042 */
[----:B------:R-:W-:Y:S01]  /*22300*/  @!P1 IMAD.IADD R13, R13, 0x1, -R8 ;  /* 0x000000010d0d9824 */ /* 0x000fe200078e0a08 */
[----:B------:R-:W-:Y:S01]  /*22310*/  IADD3 R4, P5, PT, R23, R7, RZ ;  /* 0x0000000717047210 */ /* 0x000fe20007fbe0ff */
[----:B------:R-:W0:Y:S01]  /*22320*/  LDCU UR4, c[0x0][0x3b0] ;  /* 0x00007600ff0477ac */ /* 0x000e220008000800 */
[----:B------:R-:W-:-:S02]  /*22330*/  LEA.HI.X.SX32 R15, R24, R6, 0x1, P6 ;  /* 0x00000006180f7211 */ /* 0x000fc400030f0eff */
[----:B------:R-:W-:Y:S01]  /*22340*/  LEA.HI.X.SX32 R5, R23, R6, 0x1, P5 ;  /* 0x0000000617057211 */ /* 0x000fe200028f0eff */
[----:B------:R-:W0:Y:S01]  /*22350*/  LDCU UR12, c[0x0][0x3b0] ;  /* 0x00007600ff0c77ac */ /* 0x000e220008000800 */
[----:B------:R-:W-:Y:S01]  /*22360*/  SEL R24, R11, R22, !P4 ;  /* 0x000000160b187207 */ /* 0x000fe20006000000 */
[----:B------:R-:W-:Y:S02]  /*22370*/  @P0 IMAD.MOV.U32 R22, RZ, RZ, R25 ;  /* 0x000000ffff160224 */ /* 0x000fe400078e0019 */
[----:B------:R-:W-:Y:S02]  /*22380*/  @P0 IMAD.MOV.U32 R23, RZ, RZ, R15 ;  /* 0x000000ffff170224 */ /* 0x000fe400078e000f */
[----:B------:R-:W-:-:S03]  /*22390*/  @!P3 IMAD.IADD R14, R14, 0x1, -R8 ;  /* 0x000000010e0eb824 */ /* 0x000fc600078e0a08 */
[----:B------:R0:W3:Y:S01]  /*223a0*/  @P0 LDG.E.U8 R67, desc[UR18][R22.64] ;  /* 0x0000001216430981 */ /* 0x0000e2000c1e1100 */
[----:B------:R-:W-:-:S03]  /*223b0*/  ISETP.GT.U32.AND P1, PT, R8, R13, PT ;  /* 0x0000000d0800720c */ /* 0x000fc60003f24070 */
[----:B------:R-:W-:Y:S01]  /*223c0*/  STL [R1+0x888], R25 ;  /* 0x0008881901007387 */ /* 0x000fe20000100800 */
[----:B------:R-:W-:Y:S01]  /*223d0*/  ISETP.GE.AND P3, PT, R10, RZ, PT ;  /* 0x000000ff0a00720c */ /* 0x000fe20003f66270 */
[----:B0-----:R-:W-:Y:S02]  /*223e0*/  @P0 IMAD.MOV.U32 R22, RZ, RZ, R4 ;  /* 0x000000ffff160224 */ /* 0x001fe400078e0004 */
[----:B------:R-:W-:Y:S01]  /*223f0*/  @P0 IMAD.MOV.U32 R23, RZ, RZ, R5 ;  /* 0x000000ffff170224 */ /* 0x000fe200078e0005 */
[----:B------:R0:W-:Y:S01]  /*22400*/  STL [R1+0x890], R4 ;  /* 0x0008900401007387 */ /* 0x0001e20000100800 */
[----:B-1----:R-:W-:Y:S01]  /*22410*/  IMAD R24, R24, UR5, RZ ;  /* 0x0000000518187c24 */ /* 0x002fe2000f8e02ff */
[----:B------:R-:W-:-:S03]  /*22420*/  ISETP.GT.U32.AND P6, PT, R8, R12, PT ;  /* 0x0000000c0800720c */ /* 0x000fc60003fc4070 */
[----:B------:R-:W-:Y:S01]  /*22430*/  @!P1 IMAD.IADD R13, R13, 0x1, -R8 ;  /* 0x000000010d0d9824 */ /* 0x000fe200078e0a08 */
[----:B------:R-:W3:Y:S01]  /*22440*/  LDL R10, [R1+0x1238] ;  /* 0x00123800010a7983 */ /* 0x000ee20000100800 */
[----:B------:R-:W-:Y:S01]  /*22450*/  PRMT R65, RZ, 0x7610, R65 ;  /* 0x00007610ff417816 */ /* 0x000fe20000000041 */
[----:B------:R-:W1:Y:S02]  /*22460*/  LDCU UR5, c[0x0][0x3b0] ;  /* 0x00007600ff0577ac */ /* 0x000e640008000800 */
[----:B------:R0:W3:Y:S04]  /*22470*/  @P0 LDG.E.U8 R66, desc[UR18][R22.64] ;  /* 0x0000001216420981 */ /* 0x0000e8000c1e1100 */
[----:B------:R1:W-:Y:S01]  /*22480*/  STL [R1+0x884], R15 ;  /* 0x0008840f01007387 */ /* 0x0003e20000100800 */
[----:B0-----:R-:W-:-:S04]  /*22490*/  IMAD.MOV.U32 R22, RZ, RZ, R14 ;  /* 0x000000ffff167224 */ /* 0x001fc800078e000e */
[----:B------:R-:W-:Y:S01]  /*224a0*/  @!P3 IMAD.MOV R22, RZ, RZ, -R22 ;  /* 0x000000ffff16b224 */ /* 0x000fe200078e0a16 */
[C---:B------:R-:W-:Y:S01]  /*224b0*/  IADD3 R4, P3, PT, R24.reuse, R7, RZ ;  /* 0x0000000718047210 */ /* 0x040fe20007f7e0ff */
[----:B-1----:R-:W3:Y:S04]  /*224c0*/  LDL.LU R15, [R1+0x1304] ;  /* 0x00130400010f7983 */ /* 0x002ee80000300800 */
[----:B------:R0:W-:Y:S01]  /*224d0*/  STL [R1+0x88c], R5 ;  /* 0x00088c0501007387 */ /* 0x0001e20000100800 */
[----:B------:R-:W-:Y:S01]  /*224e0*/  SEL R23, R11, R22, !P4 ;  /* 0x000000160b177207 */ /* 0x000fe20006000000 */
[----:B------:R-:W-:Y:S01]  /*224f0*/  IMAD.MOV.U32 R22, RZ, RZ, R13 ;  /* 0x000000ffff167224 */ /* 0x000fe200078e000d */
[----:B0-----:R-:W-:Y:S02]  /*22500*/  LEA.HI.X.SX32 R5, R24, R6, 0x1, P3 ;  /* 0x0000000618057211 */ /* 0x001fe400018f0eff */
[----:B----4-:R-:W-:-:S02]  /*22510*/  ISETP.GE.AND P5, PT, R85, RZ, PT ;  /* 0x000000ff5500720c */ /* 0x010fc40003fa6270 */
[----:B------:R-:W4:Y:S04]  /*22520*/  LDL.LU R85, [R1+0xb8] ;  /* 0x0000b80001557983 */ /* 0x000f280000300800 */
[----:B------:R0:W-:Y:S04]  /*22530*/  STL [R1+0x898], R4 ;  /* 0x0008980401007387 */ /* 0x0001e80000100800 */
[----:B------:R1:W-:Y:S04]  /*22540*/  STL [R1+0x894], R5 ;  /* 0x0008940501007387 */ /* 0x0003e80000100800 */
[----:B------:R-:W4:Y:S01]  /*22550*/  LDL R13, [R1+0x1288] ;  /* 0x00128800010d7983 */ /* 0x000f220000100800 */
[----:B------:R-:W-:Y:S01]  /*22560*/  ISETP.GT.U32.AND P1, PT, R8, R17, PT ;  /* 0x000000110800720c */ /* 0x000fe20003f24070 */
[----:B------:R-:W-:-:S02]  /*22570*/  @!P6 IMAD.IADD R12, R12, 0x1, -R8 ;  /* 0x000000010c0ce824 */ /* 0x000fc400078e0a08 */
[----:B------:R-:W-:Y:S01]  /*22580*/  @P0 IMAD.MOV.U32 R24, RZ, RZ, R4 ;  /* 0x000000ffff180224 */ /* 0x000fe200078e0004 */
[----:B------:R-:W4:Y:S01]  /*22590*/  LDL.LU R14, [R1+0xb4] ;  /* 0x0000b400010e7983 */ /* 0x000f220000300800 */
[----:B------:R-:W-:Y:S02]  /*225a0*/  @P0 IMAD.MOV.U32 R25, RZ, RZ, R5 ;  /* 0x000000ffff190224 */ /* 0x000fe400078e0005 */
[----:B------:R-:W-:Y:S01]  /*225b0*/  IMAD R23, R23, UR13, RZ ;  /* 0x0000000d17177c24 */ /* 0x000fe2000f8e02ff */
[----:B------:R-:W-:Y:S01]  /*225c0*/  ISETP.GT.U32.AND P6, PT, R8, R12, PT ;  /* 0x0000000c0800720c */ /* 0x000fe20003fc4070 */
[----:B------:R-:W-:Y:S01]  /*225d0*/  @!P5 IMAD.MOV R22, RZ, RZ, -R22 ;  /* 0x000000ffff16d224 */ /* 0x000fe200078e0a16 */
[----:B------:R1:W4:Y:S01]  /*225e0*/  @P0 LDG.E.U8 R65, desc[UR18][R24.64] ;  /* 0x0000001218410981 */ /* 0x000322000c1e1100 */
[----:B------:R-:W-:Y:S01]  /*225f0*/  PRMT R64, RZ, 0x7610, R64 ;  /* 0x00007610ff407816 */ /* 0x000fe20000000040 */
[----:B------:R-:W3:Y:S01]  /*22600*/  LDCU UR13, c[0x0][0x3b0] ;  /* 0x00007600ff0d77ac */ /* 0x000ee20008000800 */
[----:B0-----:R-:W-:-:S02]  /*22610*/  IADD3 R4, P5, PT, R23, R7, RZ ;  /* 0x0000000717047210 */ /* 0x001fc40007fbe0ff */
[----:B------:R-:W-:Y:S01]  /*22620*/  SEL R22, R11, R22, !P4 ;  /* 0x000000160b167207 */ /* 0x000fe20006000000 */
[----:B-1----:R-:W-:Y:S02]  /*22630*/  IMAD.MOV.U32 R25, RZ, RZ, R17 ;  /* 0x000000ffff197224 */ /* 0x002fe400078e0011 */
[----:B------:R-:W4:Y:S01]  /*22640*/  LDL R17, [R1+0x1284] ;  /* 0x0012840001117983 */ /* 0x000f220000100800 */
[----:B------:R-:W-:Y:S01]  /*22650*/  LEA.HI.X.SX32 R5, R23, R6, 0x1, P5 ;  /* 0x0000000617057211 */ /* 0x000fe200028f0eff */
[----:B------:R-:W-:Y:S02]  /*22660*/  @!P1 IMAD.IADD R25, R25, 0x1, -R8 ;  /* 0x0000000119199824 */ /* 0x000fe400078e0a08 */
[----:B------:R0:W-:Y:S01]  /*22670*/  STL [R1+0x8a0], R4 ;  /* 0x0008a00401007387 */ /* 0x0001e20000100800 */
[----:B------:R-:W-:Y:S01]  /*22680*/  IMAD R24, R22, UR4, RZ ;  /* 0x0000000416187c24 */ /* 0x000fe2000f8e02ff */
[----:B--2---:R-:W-:Y:S01]  /*22690*/  ISETP.GT.U32.AND P3, PT, R8, R3, PT ;  /* 0x000000030800720c */ /* 0x004fe20003f64070 */
[----:B------:R-:W-:-:S02]  /*226a0*/  @P0 IMAD.MOV.U32 R22, RZ, RZ, R4 ;  /* 0x000000ffff160224 */ /* 0x000fc400078e0004 */
[----:B------:R-:W-:Y:S02]  /*226b0*/  @P0 IMAD.MOV.U32 R23, RZ, RZ, R5 ;  /* 0x000000ffff170224 */ /* 0x000fe400078e0005 */
[----:B------:R-:W-:Y:S01]  /*226c0*/  @!P6 IMAD.IADD R12, R12, 0x1, -R8 ;  /* 0x000000010c0ce824 */ /* 0x000fe200078e0a08 */
[----:B---3--:R-:W-:Y:S02]  /*226d0*/  ISETP.GE.AND P1, PT, R10, RZ, PT ;  /* 0x000000ff0a00720c */ /* 0x008fe40003f26270 */
[----:B------:R1:W2:Y:S01]  /*226e0*/  @P0 LDG.E.U8 R64, desc[UR18][R22.64] ;  /* 0x0000001216400981 */ /* 0x0002a2000c1e1100 */
[----:B------:R-:W-:Y:S01]  /*226f0*/  ISETP.GT.U32.AND P5, PT, R8, R25, PT ;  /* 0x000000190800720c */ /* 0x000fe20003fa4070 */
[----:B------:R-:W3:Y:S02]  /*22700*/  LDCU UR4, c[0x0][0x3b0] ;  /* 0x00007600ff0477ac */ /* 0x000ee40008000800 */
[----:B------:R-:W2:Y:S04]  /*22710*/  LDL.LU R10, [R1+0xac] ;  /* 0x0000ac00010a7983 */ /* 0x000ea80000300800 */
[----:B------:R3:W-:Y:S01]  /*22720*/  STL [R1+0x89c], R5 ;  /* 0x00089c0501007387 */ /* 0x0007e20000100800 */
[----:B-1----:R-:W-:-:S03]  /*22730*/  IMAD.MOV.U32 R22, RZ, RZ, R12 ;  /* 0x000000ffff167224 */ /* 0x002fc600078e000c */
[----:B0-----:R-:W2:Y:S01]  /*22740*/  LDL R4, [R1+0x1268] ;  /* 0x0012680001047983 */ /* 0x001ea20000100800 */
[----:B---3--:R-:W-:-:S04]  /*22750*/  IADD3 R5, P6, PT, R24, R7, RZ ;  /* 0x0000000718057210 */ /* 0x008fc80007fde0ff */
[----:B------:R-:W-:Y:S01]  /*22760*/  LEA.HI.X.SX32 R12, R24, R6, 0x1, P6 ;  /* 0x00000006180c7211 */ /* 0x000fe200030f0eff */
[----:B------:R-:W-:Y:S04]  /*22770*/  STL [R1+0x8b8], R5 ;  /* 0x0008b80501007387 */ /* 0x000fe80000100800 */
[----:B------:R0:W-:Y:S01]  /*22780*/  STL [R1+0x8b4], R12 ;  /* 0x0008b40c01007387 */ /* 0x0001e20000100800 */
[----:B----4-:R-:W-:-:S03]  /*22790*/  ISETP.GE.AND P6, PT, R13, RZ, PT ;  /* 0x000000ff0d00720c */ /* 0x010fc60003fc6270 */
[----:B------:R-:W3:Y:S01]  /*227a0*/  LDL R13, [R1+0x126c] ;  /* 0x00126c00010d7983 */ /* 0x000ee20000100800 */
[----:B------:R-:W-:Y:S02]  /*227b0*/  @!P3 IMAD.IADD R3, R3, 0x1, -R8 ;  /* 0x000000010303b824 */ /* 0x000fe400078e0a08 */
[----:B------:R-:W-:-:S03]  /*227c0*/  @!P1 IMAD.MOV R22, RZ, RZ, -R22 ;  /* 0x000000ffff169224 */ /* 0x000fc600078e0a16 */
[C---:B------:R-:W-:Y:S02]  /*227d0*/  ISETP.GT.U32.AND P3, PT, R8.reuse, R3, PT ;  /* 0x000000030800720c */ /* 0x040fe40003f64070 */
[----:B------:R-:W-:Y:S02]  /*227e0*/  ISETP.GT.U32.AND P1, PT, R8, R85, PT ;  /* 0x000000550800720c */ /* 0x000fe40003f24070 */
[----:B------:R-:W-:Y:S01]  /*227f0*/  SEL R24, R11, R22, !P4 ;  /* 0x000000160b187207 */ /* 0x000fe20006000000 */
[----:B------:R-:W-:Y:S01]  /*22800*/  @P0 IMAD.MOV.U32 R22, RZ, RZ, R5 ;  /* 0x000000ffff160224 */ /* 0x000fe200078e0005 */
[----:B------:R-:W-:Y:S01]  /*22810*/  PRMT R63, RZ, 0x7610, R63 ;  /* 0x00007610ff3f7816 */ /* 0x000fe2000000003f */
[----:B------:R-:W-:Y:S02]  /*22820*/  @P0 IMAD.MOV.U32 R23, RZ, RZ, R12 ;  /* 0x000000ffff170224 */ /* 0x000fe400078e000c */
[----:B------:R-:W-:Y:S01]  /*22830*/  IMAD R24, R24, UR5, RZ ;  /* 0x0000000518187c24 */ /* 0x000fe2000f8e02ff */
[----:B0-----:R-:W4:Y:S01]  /*22840*/  LDL.LU R12, [R1+0xa4] ;  /* 0x0000a400010c7983 */ /* 0x001f220000300800 */
[----:B------:R-:W-:-:S02]  /*22850*/  @!P5 IMAD.IADD R25, R25, 0x1, -R8 ;  /* 0x000000011919d824 */ /* 0x000fc400078e0a08 */
[--C-:B------:R-:W-:Y:S01]  /*22860*/  @!P3 IMAD.IADD R3, R3, 0x1, -R8.reuse ;  /* 0x000000010303b824 */ /* 0x100fe200078e0a08 */
[----:B------:R0:W4:Y:S01]  /*22870*/  @P0 LDG.E.U8 R63, desc[UR18][R22.64] ;  /* 0x00000012163f0981 */ /* 0x000122000c1e1100 */
[C---:B------:R-:W-:Y:S01]  /*22880*/  IADD3 R5, P3, PT, R24.reuse, R7, RZ ;  /* 0x0000000718057210 */ /* 0x040fe20007f7e0ff */
[----:B------:R-:W-:Y:S01]  /*22890*/  @!P1 IMAD.IADD R85, R85, 0x1, -R8 ;  /* 0x0000000155559824 */ /* 0x000fe200078e0a08 */
[----:B------:R-:W-:Y:S01]  /*228a0*/  ISETP.GE.AND P1, PT, R17, RZ, PT ;  /* 0x000000ff1100720c */ /* 0x000fe20003f26270 */
[----:B------:R-:W1:Y:S01]  /*228b0*/  LDCU UR5, c[0x0][0x3b0] ;  /* 0x00007600ff0577ac */ /* 0x000e620008000800 */
[----:B------:R-:W-:Y:S01]  /*228c0*/  LEA.HI.X.SX32 R17, R24, R6, 0x1, P3 ;  /* 0x0000000618117211 */ /* 0x000fe200018f0eff */
[----:B0-----:R-:W-:Y:S01]  /*228d0*/  IMAD.MOV.U32 R23, RZ, RZ, R25 ;  /* 0x000000ffff177224 */ /* 0x001fe200078e0019 */
[----:B------:R-:W-:-:S03]  /*228e0*/  PRMT R62, RZ, 0x7610, R62 ;  /* 0x00007610ff3e7816 */ /* 0x000fc6000000003e */
[----:B------:R-:W-:Y:S01]  /*228f0*/  @!P6 IMAD.MOV R23, RZ, RZ, -R23 ;  /* 0x000000ffff17e224 */ /* 0x000fe200078e0a17 */
[C---:B------:R-:W-:Y:S01]  /*22900*/  ISETP.GT.U32.AND P3, PT, R8.reuse, R85, PT ;  /* 0x000000550800720c */ /* 0x040fe20003f64070 */
[----:B------:R-:W-:Y:S01]  /*22910*/  @P0 IMAD.MOV.U32 R24, RZ, RZ, R5 ;  /* 0x000000ffff180224 */ /* 0x000fe200078e0005 */
[----:B------:R-:W-:Y:S01]  /*22920*/  STL [R1+0x8c0], R5 ;  /* 0x0008c00501007387 */ /* 0x000fe20000100800 */
[----:B------:R-:W-:Y:S01]  /*22930*/  @P0 IMAD.MOV.U32 R25, RZ, RZ, R17 ;  /* 0x000000ffff190224 */ /* 0x000fe200078e0011 */
[----:B------:R-:W-:Y:S01]  /*22940*/  SEL R23, R11, R23, !P4 ;  /* 0x000000170b177207 */ /* 0x000fe20006000000 */
[----:B------:R-:W-:Y:S01]  /*22950*/  IMAD.MOV.U32 R22, RZ, RZ, R3 ;  /* 0x000000ffff167224 */ /* 0x000fe200078e0003 */
[----:B------:R0:W-:Y:S04]  /*22960*/  STL [R1+0x8bc], R17 ;  /* 0x0008bc1101007387 */ /* 0x0001e80000100800 */
[----:B------:R1:W4:Y:S04]  /*22970*/  @P0 LDG.E.U8 R62, desc[UR18][R24.64] ;  /* 0x00000012183e0981 */ /* 0x000328000c1e1100 */
[----:B0-----:R-:W4:Y:S04]  /*22980*/  LDL.LU R17, [R1+0xa0] ;  /* 0x0000a00001117983 */ /* 0x001f280000300800 */
[----:B------:R-:W4:Y:S01]  /*22990*/  LDL R3, [R1+0x1280] ;  /* 0x0012800001037983 */ /* 0x000f220000100800 */
[C---:B--2---:R-:W-:Y:S01]  /*229a0*/  ISETP.GT.U32.AND P6, PT, R8.reuse, R10, PT ;  /* 0x0000000a0800720c */ /* 0x044fe20003fc4070 */
[----:B-1----:R-:W-:Y:S01]  /*229b0*/  IMAD R24, R23, UR4, RZ ;  /* 0x0000000417187c24 */ /* 0x002fe2000f8e02ff */
[----:B------:R-:W-:Y:S01]  /*229c0*/  ISETP.GT.U32.AND P5, PT, R8, R14, PT ;  /* 0x0000000e0800720c */ /* 0x000fe20003fa4070 */
[----:B------:R-:W-:Y:S01]  /*229d0*/  @!P1 IMAD.MOV R22, RZ, RZ, -R22 ;  /* 0x000000ffff169224 */ /* 0x000fe200078e0a16 */
[----:B------:R-:W-:Y:S01]  /*229e0*/  PRMT R61, RZ, 0x7610, R61 ;  /* 0x00007610ff3d7816 */ /* 0x000fe2000000003d */
[----:B------:R-:W-:Y:S01]  /*229f0*/  @!P3 IMAD.IADD R85, R85, 0x1, -R8 ;  /* 0x000000015555b824 */ /* 0x000fe200078e0a08 */
[----:B------:R-:W0:Y:S01]  /*22a00*/  LDCU UR4, c[0x0][0x3b0] ;  /* 0x00007600ff0477ac */ /* 0x000e220008000800 */
[----:B------:R-:W-:-:S06]  /*22a10*/  ISETP.GE.AND P1, PT, R4, RZ, PT ;  /* 0x000000ff0400720c */ /* 0x000fcc0003f26270 */
[--C-:B------:R-:W-:Y:S01]  /*22a20*/  @!P6 IMAD.IADD R10, R10, 0x1, -R8.reuse ;  /* 0x000000010a0ae824 */ /* 0x100fe200078e0a08 */
[----:B------:R-:W-:Y:S01]  /*22a30*/  IADD3 R4, P6, PT, R24, R7, RZ ;  /* 0x0000000718047210 */ /* 0x000fe20007fde0ff */
[----:B------:R-:W-:-:S04]  /*22a40*/  @!P5 IMAD.IADD R14, R14, 0x1, -R8 ;  /* 0x000000010e0ed824 */ /* 0x000fc800078e0a08 */
[----:B------:R1:W-:Y:S01]  /*22a50*/  STL [R1+0x8c8], R4 ;  /* 0x0008c80401007387 */ /* 0x0003e20000100800 */
[----:B------:R-:W-:Y:S02]  /*22a60*/  SEL R22, R11, R22, !P4 ;  /* 0x000000160b167207 */ /* 0x000fe40006000000 */
[----:B------:R-:W-:Y:S01]  /*22a70*/  ISETP.GT.U32.AND P5, PT, R8, R14, PT ;  /* 0x0000000e0800720c */ /* 0x000fe20003fa4070 */
[----:B------:R-:W-:Y:S02]  /*22a80*/  IMAD.MOV.U32 R23, RZ, RZ, R85 ;  /* 0x000000ffff177224 */ /* 0x000fe400078e0055 */
[----:B------:R-:W-:Y:S01]  /*22a90*/  IMAD R22, R22, UR5, RZ ;  /* 0x0000000516167c24 */ /* 0x000fe2000f8e02ff */
[----:B------:R-:W-:Y:S01]  /*22aa0*/  PRMT R60, RZ, 0x7610, R60 ;  /* 0x00007610ff3c7816 */ /* 0x000fe2000000003c */
[----:B------:R-:W-:Y:S01]  /*22ab0*/  @!P1 IMAD.MOV R23, RZ, RZ, -R23 ;  /* 0x000000ffff179224 */ /* 0x000fe200078e0a17 */
[----:B------:R-:W2:Y:S02]  /*22ac0*/  LDCU UR5, c[0x0][0x3b0] ;  /* 0x00007600ff0577ac */ /* 0x000ea40008000800 */
[----:B------:R-:W-:-:S04]  /*22ad0*/  IADD3 R5, P1, PT, R22, R7, RZ ;  /* 0x0000000716057210 */ /* 0x000fc80007f3e0ff */
[----:B------:R-:W-:Y:S01]  /*22ae0*/  LEA.HI.X.SX32 R85, R22, R6, 0x1, P1 ;  /* 0x0000000616557211 */ /* 0x000fe200008f0eff */
[----:B------:R-:W-:-:S04]  /*22af0*/  @!P5 IMAD.IADD R14, R14, 0x1, -R8 ;  /* 0x000000010e0ed824 */ /* 0x000fc800078e0a08 */
[----:B------:R-:W-:Y:S01]  /*22b00*/  IMAD.MOV.U32 R22, RZ, RZ, R14 ;  /* 0x000000ffff167224 */ /* 0x000fe200078e000e */
[----:B---3--:R-:W-:Y:S02]  /*22b10*/  ISETP.GE.AND P3, PT, R13, RZ, PT ;  /* 0x000000ff0d00720c */ /* 0x008fe40003f66270 */
[----:B------:R-:W-:Y:S01]  /*22b20*/  LEA.HI.X.SX32 R13, R24, R6, 0x1, P6 ;  /* 0x00000006180d7211 */ /* 0x000fe200030f0eff */
[----:B------:R-:W-:-:S04]  /*22b30*/  @P0 IMAD.MOV.U32 R24, RZ, RZ, R4 ;  /* 0x000000ffff180224 */ /* 0x000fc800078e0004 */
[----:B------:R3:W-:Y:S04]  /*22b40*/  STL [R1+0x8c4], R13 ;  /* 0x0008c40d01007387 */ /* 0x0007e80000100800 */
[----:B-1----:R-:W2:Y:S01]  /*22b50*/  LDL R4, [R1+0x1264] ;  /* 0x0012640001047983 */ /* 0x002ea20000100800 */
[----:B------:R-:W-:-:S03]  /*22b60*/  @P0 IMAD.MOV.U32 R25, RZ, RZ, R13 ;  /* 0x000000ffff190224 */ /* 0x000fc600078e000d */
[----:B---3--:R-:W3:Y:S04]  /*22b70*/  LDL.LU R13, [R1+0x9c] ;  /* 0x00009c00010d7983 */ /* 0x008ee80000300800 */
[----:B------:R-:W-:Y:S04]  /*22b80*/  STL [R1+0x8d0], R5 ;  /* 0x0008d00501007387 */ /* 0x000fe80000100800 */
[----:B------:R1:W3:Y:S04]  /*22b90*/  @P0 LDG.E.U8 R61, desc[UR18][R24.64] ;  /* 0x00000012183d0981 */ /* 0x0002e8000c1e1100 */
[----:B------:R0:W-:Y:S04]  /*22ba0*/  STL [R1+0x8cc], R85 ;  /* 0x0008cc5501007387 */ /* 0x0001e80000100800 */
[----:B------:R-:W3:Y:S01]  /*22bb0*/  LDL.LU R14, [R1+0x1300] ;  /* 0x00130000010e7983 */ /* 0x000ee20000300800 */
[----:B-1----:R-:W-:-:S03]  /*22bc0*/  @P0 IMAD.MOV.U32 R25, RZ, RZ, R85 ;  /* 0x000000ffff190224 */ /* 0x002fc600078e0055 */
[----:B0-----:R-:W3:Y:S01]  /*22bd0*/  LDL R85, [R1+0x12a8] ;  /* 0x0012a80001557983 */ /* 0x001ee20000100800 */
[C---:B----4-:R-:W-:Y:S02]  /*22be0*/  ISETP.GT.U32.AND P5, PT, R8.reuse, R12, PT ;  /* 0x0000000c0800720c */ /* 0x050fe40003fa4070 */
[----:B------:R-:W-:Y:S01]  /*22bf0*/  ISETP.GT.U32.AND P6, PT, R8, R10, PT ;  /* 0x0000000a0800720c */ /* 0x000fe20003fc4070 */
[----:B------:R-:W-:Y:S02]  /*22c00*/  @P0 IMAD.MOV.U32 R24, RZ, RZ, R5 ;  /* 0x000000ffff180224 */ /* 0x000fe400078e0005 */
[----:B------:R-:W-:Y:S01]  /*22c10*/  @!P3 IMAD.MOV R22, RZ, RZ, -R22 ;  /* 0x000000ffff16b224 */ /* 0x000fe200078e0a16 */
[----:B------:R-:W-:Y:S01]  /*22c20*/  PRMT R59, RZ, 0x7610, R59 ;  /* 0x00007610ff3b7816 */ /* 0x000fe2000000003b */
[----:B------:R-:W4:Y:S04]  /*22c30*/  LDL.LU R5, [R1+0x98] ;  /* 0x0000980001057983 */ /* 0x000f280000300800 */
[----:B------:R0:W3:Y:S02]  /*22c40*/  @P0 LDG.E.U8 R60, desc[UR18][R24.64] ;  /* 0x00000012183c0981 */ /* 0x0000e4000c1e1100 */
[--C-:B------:R-:W-:Y:S01]  /*22c50*/  @!P5 IMAD.IADD R12, R12, 0x1, -R8.reuse ;  /* 0x000000010c0cd824 */ /* 0x100fe200078e0a08 */
[----:B------:R-:W-:Y:S01]  /*22c60*/  ISETP.GE.AND P5, PT, R3, RZ, PT ;  /* 0x000000ff0300720c */ /* 0x000fe20003fa6270 */
[----:B------:R-:W-:-:S03]  /*22c70*/  @!P6 IMAD.IADD R10, R10, 0x1, -R8 ;  /* 0x000000010a0ae824 */ /* 0x000fc600078e0a08 */
[----:B------:R-:W-:Y:S02]  /*22c80*/  ISETP.GT.U32.AND P3, PT, R8, R12, PT ;  /* 0x0000000c0800720c */ /* 0x000fe40003f64070 */
[C---:B0-----:R-:W-:Y:S02]  /*22c90*/  SEL R24, R11.reuse, R23, !P4 ;  /* 0x000000170b187207 */ /* 0x041fe40006000000 */
[----:B------:R-:W-:-:S03]  /*22ca0*/  SEL R23, R11, R22, !P4 ;  /* 0x000000160b177207 */ /* 0x000fc60006000000 */
[----:B------:R-:W-:Y:S01]  /*22cb0*/  IMAD R24, R24, UR12, RZ ;  /* 0x0000000c18187c24 */ /* 0x000fe2000f8e02ff */
[----:B------:R-:W-:Y:S01]  /*22cc0*/  ISETP.GT.U32.AND P1, PT, R8, R17, PT ;  /* 0x000000110800720c */ /* 0x000fe20003f24070 */
[----:B------:R-:W-:Y:S01]  /*22cd0*/  IMAD.MOV.U32 R22, RZ, RZ, R10 ;  /* 0x000000ffff167224 */ /* 0x000fe200078e000a */
[----:B------:R-:W-:Y:S01]  /*22ce0*/  PRMT R58, RZ, 0x7610, R58 ;  /* 0x00007610ff3a7816 */ /* 0x000fe2000000003a */
[----:B------:R-:W-:Y:S01]  /*22cf0*/  IMAD R23, R23, UR4, RZ ;  /* 0x0000000417177c24 */ /* 0x000fe2000f8e02ff */
[-C--:B------:R-:W-:Y:S01]  /*22d00*/  IADD3 R25, P6, PT, R24, R7.reuse, RZ ;  /* 0x0000000718197210 */ /* 0x080fe20007fde0ff */
[----:B------:R-:W-:Y:S01]  /*22d10*/  @!P5 IMAD.MOV R22, RZ, RZ, -R22 ;  /* 0x000000ffff16d224 */ /* 0x000fe200078e0a16 */
[----:B------:R-:W-:Y:S01]  /*22d20*/  PRMT R57, RZ, 0x7610, R57 ;  /* 0x00007610ff397816 */ /* 0x000fe20000000039 */
[----:B------:R-:W-:Y:S01]  /*22d30*/  @!P3 IMAD.IADD R12, R12, 0x1, -R8 ;  /* 0x000000010c0cb824 */ /* 0x000fe200078e0a08 */
[----:B------:R-:W-:Y:S01]  /*22d40*/  IADD3 R3, P5, PT, R23, R7, RZ ;  /* 0x0000000717037210 */ /* 0x000fe20007fbe0ff */
[----:B------:R-:W0:Y:S01]  /*22d50*/  LDCU UR4, c[0x0][0x3b0] ;  /* 0x00007600ff0477ac */ /* 0x000e220008000800 */
[----:B------:R-:W-:-:S02]  /*22d60*/  LEA.HI.X.SX32 R10, R24, R6, 0x1, P6 ;  /* 0x00000006180a7211 */ /* 0x000fc400030f0eff */
[----:B------:R-:W-:Y:S01]  /*22d70*/  SEL R24, R11, R22, !P4 ;  /* 0x000000160b187207 */ /* 0x000fe20006000000 */
[----:B------:R-:W-:Y:S01]  /*22d80*/  @P0 IMAD.MOV.U32 R22, RZ, RZ, R25 ;  /* 0x000000ffff160224 */ /* 0x000fe200078e0019 */
[----:B------:R-:W-:Y:S01]  /*22d90*/  PRMT R56, RZ, 0x7610, R56 ;  /* 0x00007610ff387816 */ /* 0x000fe20000000038 */
[--C-:B------:R-:W-:Y:S01]  /*22da0*/  @!P1 IMAD.IADD R17, R17, 0x1, -R8.reuse ;  /* 0x0000000111119824 */ /* 0x100fe200078e0a08 */
[----:B------:R-:W-:Y:S01]  /*22db0*/  STL [R1+0x8d8], R25 ;  /* 0x0008d81901007387 */ /* 0x000fe20000100800 */
[----:B--2---:R-:W-:Y:S01]  /*22dc0*/  IMAD R24, R24, UR5, RZ ;  /* 0x0000000518187c24 */ /* 0x004fe2000f8e02ff */
[----:B------:R-:W1:Y:S02]  /*22dd0*/  LDCU UR5, c[0x0][0x3b0] ;  /* 0x00007600ff0577ac */ /* 0x000e640008000800 */
[----:B------:R-:W-:Y:S01]  /*22de0*/  ISETP.GT.U32.AND P1, PT, R8, R17, PT ;  /* 0x000000110800720c */ /* 0x000fe20003f24070 */
[----:B------:R-:W-:Y:S01]  /*22df0*/  STL [R1+0x8e0], R3 ;  /* 0x0008e00301007387 */ /* 0x000fe20000100800 */
[----:B------:R-:W-:Y:S01]  /*22e00*/  PRMT R55, RZ, 0x7610, R55 ;  /* 0x00007610ff377816 */ /* 0x000fe20000000037 */
[----:B------:R-:W2:Y:S02]  /*22e10*/  LDCU UR12, c[0x0][0x3b0] ;  /* 0x00007600ff0c77ac */ /* 0x000ea40008000800 */
[----:B------:R0:W-:Y:S08]  /*22e20*/  STL [R1+0x8d4], R10 ;  /* 0x0008d40a01007387 */ /* 0x0001f00000100800 */
[----:B------:R-:W-:Y:S01]  /*22e30*/  @!P1 IMAD.IADD R17, R17, 0x1, -R8 ;  /* 0x0000000111119824 */ /* 0x000fe200078e0a08 */
[----:B------:R-:W-:-:S02]  /*22e40*/  ISETP.GE.AND P3, PT, R4, RZ, PT ;  /* 0x000000ff0400720c */ /* 0x000fc40003f66270 */
[----:B------:R-:W-:Y:S01]  /*22e50*/  LEA.HI.X.SX32 R4, R23, R6, 0x1, P5 ;  /* 0x0000000617047211 */ /* 0x000fe200028f0eff */
[----:B------:R-:W-:Y:S02]  /*22e60*/  @P0 IMAD.MOV.U32 R23, RZ, RZ, R10 ;  /* 0x000000ffff170224 */ /* 0x000fe400078e000a */
[----:B0-----:R-:W2:Y:S04]  /*22e70*/  LDL.LU R10, [R1+0x12fc] ;  /* 0x0012fc00010a7983 */ /* 0x001ea80000300800 */
[----:B------:R0:W2:Y:S02]  /*22e80*/  @P0 LDG.E.U8 R59, desc[UR18][R22.64] ;  /* 0x00000012163b0981 */ /* 0x0000a4000c1e1100 */
[----:B0-----:R-:W-:Y:S02]  /*22e90*/  @P0 IMAD.MOV.U32 R22, RZ, RZ, R3 ;  /* 0x000000ffff160224 */ /* 0x001fe400078e0003 */
[----:B------:R-:W-:-:S05]  /*22ea0*/  @P0 IMAD.MOV.U32 R23, RZ, RZ, R4 ;  /* 0x000000ffff170224 */ /* 0x000fca00078e0004 */
[----:B------:R0:W2:Y:S04]  /*22eb0*/  @P0 LDG.E.U8 R58, desc[UR18][R22.64] ;  /* 0x00000012163a0981 */ /* 0x0000a8000c1e1100 */
[----:B------:R1:W-:Y:S01]  /*22ec0*/  STL [R1+0x8dc], R4 ;  /* 0x0008dc0401007387 */ /* 0x0003e20000100800 */
[----:B0-----:R-:W-:-:S04]  /*22ed0*/  IMAD.MOV.U32 R22, RZ, RZ, R12 ;  /* 0x000000ffff167224 */ /* 0x001fc800078e000c */
[----:B------:R-:W-:Y:S01]  /*22ee0*/  @!P3 IMAD.MOV R22, RZ, RZ, -R22 ;  /* 0x000000ffff16b224 */ /* 0x000fe200078e0a16 */
[----:B-1----:R-:W-:-:S04]  /*22ef0*/  IADD3 R4, P3, PT, R24, R7, RZ ;  /* 0x0000000718047210 */ /* 0x002fc80007f7e0ff */
[----:B------:R-:W-:Y:S01]  /*22f00*/  LEA.HI.X.SX32 R12, R24, R6, 0x1, P3 ;  /* 0x00000006180c7211 */ /* 0x000fe200018f0eff */
[----:B------:R-:W-:Y:S01]  /*22f10*/  @P0 IMAD.MOV.U32 R24, RZ, RZ, R4 ;  /* 0x000000ffff180224 */ /* 0x000fe200078e0004 */
[----:B---3--:R-:W-:Y:S02]  /*22f20*/  ISETP.GE.AND P5, PT, R85, RZ, PT ;  /* 0x000000ff5500720c */ /* 0x008fe40003fa6270 */
[----:B------:R-:W3:Y:S01]  /*22f30*/  LDL R85, [R1+0x1290] ;  /* 0x0012900001557983 */ /* 0x000ee20000100800 */
[----:B------:R-:W-:Y:S01]  /*22f40*/  @P0 IMAD.MOV.U32 R25, RZ, RZ, R12 ;  /* 0x000000ffff190224 */ /* 0x000fe200078e000c */
[----:B------:R-:W-:Y:S02]  /*22f50*/  SEL R23, R11, R22, !P4 ;  /* 0x000000160b177207 */ /* 0x000fe40006000000 */
[----:B------:R-:W2:Y:S01]  /*22f60*/  LDL.LU R3, [R1+0x8c] ;  /* 0x00008c0001037983 */ /* 0x000ea20000300800 */
[----:B------:R-:W-:-:S03]  /*22f70*/  IMAD.MOV.U32 R22, RZ, RZ, R17 ;  /* 0x000000ffff167224 */ /* 0x000fc600078e0011 */
[----:B------:R0:W-:Y:S04]  /*22f80*/  STL [R1+0x8f8], R4 ;  /* 0x0008f80401007387 */ /* 0x0001e80000100800 */
[----:B------:R1:W-:Y:S04]  /*22f90*/  STL [R1+0x8f4], R12 ;  /* 0x0008f40c01007387 */ /* 0x0003e80000100800 */
[----:B------:R1:W2:Y:S04]  /*22fa0*/  @P0 LDG.E.U8 R57, desc[UR18][R24.64] ;  /* 0x0000001218390981 */ /* 0x0002a8000c1e1100 */
[----:B0-----:R-:W2:Y:S04]  /*22fb0*/  LDL R4, [R1+0x1294] ;  /* 0x0012940001047983 */ /* 0x001ea80000100800 */
[----:B------:R-:W2:Y:S04]  /*22fc0*/  LDL.LU R17, [R1+0x88] ;  /* 0x0000880001117983 */ /* 0x000ea80000300800 */
[----:B------:R-:W2:Y:S04]  /*22fd0*/  LDL R24, [R1+0x128c] ;  /* 0x00128c0001187983 */ /* 0x000ea80000100800 */
[----:B------:R-:W2:Y:S01]  /*22fe0*/  LDL.LU R25, [R1+0x94] ;  /* 0x0000940001197983 */ /* 0x000ea20000300800 */
[----:B------:R-:W-:-:S02]  /*22ff0*/  ISETP.GT.U32.AND P6, PT, R8, R13, PT ;  /* 0x0000000d0800720c */ /* 0x000fc40003fc4070 */
[----:B----4-:R-:W-:Y:S01]  /*23000*/  ISETP.GT.U32.AND P1, PT, R8, R5, PT ;  /* 0x000000050800720c */ /* 0x010fe20003f24070 */
[----:B------:R-:W-:Y:S02]  /*23010*/  @!P5 IMAD.MOV R22, RZ, RZ, -R22 ;  /* 0x000000ffff16d224 */ /* 0x000fe400078e0a16 */
[----:B------:R-:W-:Y:S01]  /*23020*/  IMAD R23, R23, UR13, RZ ;  /* 0x0000000d17177c24 */ /* 0x000fe2000f8e02ff */
[----:B------:R-:W-:Y:S01]  /*23030*/  PRMT R54, RZ, 0x7610, R54 ;  /* 0x00007610ff367816 */ /* 0x000fe20000000036 */
[----:B------:R-:W0:Y:S06]  /*23040*/  LDCU UR13, c[0x0][0x3b0] ;  /* 0x00007600ff0d77ac */ /* 0x000e2c0008000800 */
[----:B------:R-:W-:-:S05]  /*23050*/  @!P6 IMAD.IADD R13, R13, 0x1, -R8 ;  /* 0x000000010d0de824 */ /* 0x000fca00078e0a08 */
[----:B------:R-:W-:Y:S02]  /*23060*/  ISETP.GT.U32.AND P6, PT, R8, R13, PT ;  /* 0x0000000d0800720c */ /* 0x000fe40003fc4070 */
[----:B------:R-:W-:Y:S01]  /*23070*/  SEL R22, R11, R22, !P4 ;  /* 0x000000160b167207 */ /* 0x000fe20006000000 */
[----:B------:R-:W-:Y:S01]  /*23080*/  @!P1 IMAD.IADD R5, R5, 0x1, -R8 ;  /* 0x0000000105059824 */ /* 0x000fe200078e0a08 */
[----:B-1----:R-:W-:-:S04]  /*23090*/  IADD3 R12, P5, PT, R23, R7, RZ ;  /* 0x00000007170c7210 */ /* 0x002fc80007fbe0ff */
[----:B------:R-:W-:Y:S01]  /*230a0*/  LEA.HI.X.SX32 R23, R23, R6, 0x1, P5 ;  /* 0x0000000617177211 */ /* 0x000fe200028f0eff */
[----:B------:R1:W-:Y:S04]  /*230b0*/  STL [R1+0x900], R12 ;  /* 0x0009000c01007387 */ /* 0x0003e80000100800 */
[----:B------:R-:W-:Y:S01]  /*230c0*/  @!P6 IMAD.IADD R13, R13, 0x1, -R8 ;  /* 0x000000010d0de824 */ /* 0x000fe200078e0a08 */
[----:B------:R-:W-:Y:S01]  /*230d0*/  ISETP.GT.U32.AND P5, PT, R8, R5, PT ;  /* 0x000000050800720c */ /* 0x000fe20003fa4070 */
[----:B------:R4:W-:-:S12]  /*230e0*/  STL [R1+0x8fc], R23 ;  /* 0x0008fc1701007387 */ /* 0x0009d80000100800 */
[----:B------:R-:W-:Y:S01]  /*230f0*/  @!P5 IMAD.IADD R5, R5, 0x1, -R8 ;  /* 0x000000010505d824 */ /* 0x000fe200078e0a08 */
[----:B---3--:R-:W-:Y:S02]  /*23100*/  ISETP.GE.AND P6, PT, R85, RZ, PT ;  /* 0x000000ff5500720c */ /* 0x008fe40003fc6270 */
[----:B--2---:R-:W-:Y:S02]  /*23110*/  ISETP.GE.AND P1, PT, R24, RZ, PT ;  /* 0x000000ff1800720c */ /* 0x004fe40003f26270 */
[----:B------:R-:W-:Y:S01]  /*23120*/  ISETP.GT.U32.AND P3, PT, R8, R25, PT ;  /* 0x000000190800720c */ /* 0x000fe20003f64070 */
[----:B------:R-:W-:Y:S01]  /*23130*/  IMAD R24, R22, UR4, RZ ;  /* 0x0000000416187c24 */ /* 0x000fe2000f8e02ff */
[----:B------:R-:W-:Y:S01]  /*23140*/  ISETP.GE.AND P5, PT, R4, RZ, PT ;  /* 0x000000ff0400720c */ /* 0x000fe20003fa6270 */
[----:B------:R-:W-:Y:S01]  /*23150*/  @P0 IMAD.MOV.U32 R22, RZ, RZ, R12 ;  /* 0x000000ffff160224 */ /* 0x000fe200078e000c */
[----:B------:R-:W2:Y:S01]  /*23160*/  LDCU UR4, c[0x0][0x3b0] ;  /* 0x00007600ff0477ac */ /* 0x000ea20008000800 */
[----:B-1----:R-:W3:Y:S04]  /*23170*/  LDL.LU R12, [R1+0x12f8] ;  /* 0x0012f800010c7983 */ /* 0x002ee80000300800 */
[----:B------:R1:W3:Y:S04]  /*23180*/  @P0 LDG.E.U8 R56, desc[UR18][R22.64] ;  /* 0x0000001216380981 */ /* 0x0002e8000c1e1100 */
[----:B------:R-:W-:-:S02]  /*23190*/  @!P3 IMAD.IADD R25, R25, 0x1, -R8 ;  /* 0x000000011919b824 */ /* 0x000fc400078e0a08 */
[----:B-1----:R-:W-:Y:S01]  /*231a0*/  IMAD.MOV.U32 R22, RZ, RZ, R13 ;  /* 0x000000ffff167224 */ /* 0x002fe200078e000d */
[----:B----4-:R-:W-:Y:S01]  /*231b0*/  IADD3 R23, P3, PT, R24, R7, RZ ;  /* 0x0000000718177210 */ /* 0x010fe20007f7e0ff */
[----:B------:R-:W4:Y:S02]  /*231c0*/  LDL.LU R13, [R1+0x12f4] ;  /* 0x0012f400010d7983 */ /* 0x000f240000300800 */
[----:B------:R-:W-:Y:S01]  /*231d0*/  @!P1 IMAD.MOV R22, RZ, RZ, -R22 ;  /* 0x000000ffff169224 */ /* 0x000fe200078e0a16 */
[----:B------:R-:W-:Y:S02]  /*231e0*/  ISETP.GT.U32.AND P1, PT, R8, R25, PT ;  /* 0x000000190800720c */ /* 0x000fe40003f24070 */
[----:B------:R-:W-:Y:S01]  /*231f0*/  LEA.HI.X.SX32 R85, R24, R6, 0x1, P3 ;  /* 0x0000000618557211 */ /* 0x000fe200018f0eff */
[----:B------:R1:W-:Y:S01]  /*23200*/  STL [R1+0x908], R23 ;  /* 0x0009081701007387 */ /* 0x0003e20000100800 */
[----:B------:R-:W-:Y:S01]  /*23210*/  SEL R24, R11, R22, !P4 ;  /* 0x000000160b187207 */ /* 0x000fe20006000000 */
[----:B------:R-:W-:-:S04]  /*23220*/  @P0 IMAD.MOV.U32 R22, RZ, RZ, R23 ;  /* 0x000000ffff160224 */ /* 0x000fc800078e0017 */
[----:B------:R-:W-:-:S04]  /*23230*/  IMAD R24, R24, UR5, RZ ;  /* 0x0000000518187c24 */ /* 0x000fc8000f8e02ff */
[----:B------:R-:W-:Y:S02]  /*23240*/  @!P1 IMAD.IADD R25, R25, 0x1, -R8 ;  /* 0x0000000119199824 */ /* 0x000fe400078e0a08 */
[----:B-1----:R-:W-:Y:S01]  /*23250*/  @P0 IMAD.MOV.U32 R23, RZ, RZ, R85 ;  /* 0x000000ffff170224 */ /* 0x002fe200078e0055 */
[C---:B------:R-:W-:Y:S01]  /*23260*/  IADD3 R4, P1, PT, R24.reuse, R7, RZ ;  /* 0x0000000718047210 */ /* 0x040fe20007f3e0ff */
[----:B------:R1:W-:Y:S01]  /*23270*/  STL [R1+0x904], R85 ;  /* 0x0009045501007387 */ /* 0x0003e20000100800 */
[----:B------:R-:W-:Y:S01]  /*23280*/  PRMT R53, RZ, 0x7610, R53 ;  /* 0x00007610ff357816 */ /* 0x000fe20000000035 */
[----:B------:R-:W0:Y:S02]  /*23290*/  LDCU UR5, c[0x0][0x3b0] ;  /* 0x00007600ff0577ac */ /* 0x000e240008000800 */
[----:B------:R2:W3:Y:S04]  /*232a0*/  @P0 LDG.E.U8 R55, desc[UR18][R22.64] ;  /* 0x0000001216370981 */ /* 0x0004e8000c1e1100 */
[----:B-1----:R-:W3:Y:S01]  /*232b0*/  LDL.LU R85, [R1+0x12f0] ;  /* 0x0012f00001557983 */ /* 0x002ee20000300800 */
[----:B--2---:R-:W-:Y:S01]  /*232c0*/  IMAD.MOV.U32 R22, RZ, RZ, R5 ;  /* 0x000000ffff167224 */ /* 0x004fe200078e0005 */
[----:B------:R-:W-:-:S03]  /*232d0*/  LEA.HI.X.SX32 R5, R24, R6, 0x1, P1 ;  /* 0x0000000618057211 */ /* 0x000fc600008f0eff */
[----:B------:R-:W-:Y:S02]  /*232e0*/  @!P6 IMAD.MOV R22, RZ, RZ, -R22 ;  /* 0x000000ffff16e224 */ /* 0x000fe400078e0a16 */
[----:B------:R-:W-:-:S03]  /*232f0*/  @P0 IMAD.MOV.U32 R24, RZ, RZ, R4 ;  /* 0x000000ffff180224 */ /* 0x000fc600078e0004 */
[----:B------:R-:W-:Y:S01]  /*23300*/  SEL R23, R11, R22, !P4 ;  /* 0x000000160b177207 */ /* 0x000fe20006000000 */
[----:B------:R-:W-:Y:S02]  /*23310*/  IMAD.MOV.U32 R22, RZ, RZ, R25 ;  /* 0x000000ffff167224 */ /* 0x000fe400078e0019 */
[----:B------:R-:W-:Y:S01]  /*23320*/  @P0 IMAD.MOV.U32 R25, RZ, RZ, R5 ;  /* 0x000000ffff190224 */ /* 0x000fe200078e0005 */
[----:B------:R1:W-:Y:S04]  /*23330*/  STL [R1+0x910], R4 ;  /* 0x0009100401007387 */ /* 0x0003e80000100800 */
[----:B------:R2:W-:Y:S04]  /*23340*/  STL [R1+0x90c], R5 ;  /* 0x00090c0501007387 */ /* 0x0005e80000100800 */
[----:B------:R0:W4:Y:S04]  /*23350*/  @P0 LDG.E.U8 R54, desc[UR18][R24.64] ;  /* 0x0000001218360981 */ /* 0x000128000c1e1100 */
[----:B-1----:R-:W4:Y:S04]  /*23360*/  LDL R4, [R1+0xf88] ;  /* 0x000f880001047983 */ /* 0x002f280000100800 */
[----:B------:R-:W4:Y:S01]  /*23370*/  LDL R24, [R1+0x127c] ;  /* 0x00127c0001187983 */ /* 0x000f220000100800 */
[----:B------:R-:W-:Y:S01]  /*23380*/  ISETP.GT.U32.AND P6, PT, R8, R17, PT ;  /* 0x000000110800720c */ /* 0x000fe20003fc4070 */
[----:B------:R-:W-:-:S02]  /*23390*/  @!P5 IMAD.MOV R22, RZ, RZ, -R22 ;  /* 0x000000ffff16d224 */ /* 0x000fc400078e0a16 */
[----:B------:R-:W-:Y:S01]  /*233a0*/  IMAD R23, R23, UR4, RZ ;  /* 0x0000000417177c24 */ /* 0x000fe2000f8e02ff */
[----:B------:R-:W-:Y:S01]  /*233b0*/  ISETP.GT.U32.AND P3, PT, R8, R3, PT ;  /* 0x000000030800720c */ /* 0x000fe20003f64070 */
[----:B------:R-:W1:Y:S01]  /*233c0*/  LDCU UR4, c[0x0][0x3b0] ;  /* 0x00007600ff0477ac */ /* 0x000e620008000800 */
[----:B------:R-:W-:-:S07]  /*233d0*/  SEL R22, R11, R22, !P4 ;  /* 0x000000160b167207 */ /* 0x000fce0006000000 */
[----:B------:R-:W-:Y:S01]  /*233e0*/  @!P6 IMAD.IADD R17, R17, 0x1, -R8 ;  /* 0x000000011111e824 */ /* 0x000fe200078e0a08 */
[----:B--2---:R-:W-:-:S04]  /*233f0*/  IADD3 R5, P6, PT, R23, R7, RZ ;  /* 0x0000000717057210 */ /* 0x004fc80007fde0ff */
[----:B------:R-:W-:Y:S01]  /*23400*/  LEA.HI.X.SX32 R23, R23, R6, 0x1, P6 ;  /* 0x0000000617177211 */ /* 0x000fe200030f0eff */
[----:B------:R-:W-:Y:S04]  /*23410*/  STL [R1+0x918], R5 ;  /* 0x0009180501007387 */ /* 0x000fe80000100800 */
[----:B------:R2:W-:Y:S01]  /*23420*/  STL [R1+0x914], R23 ;  /* 0x0009141701007387 */ /* 0x0005e20000100800 */
[----:B------:R-:W-:-:S05]  /*23430*/  @!P3 IMAD.IADD R3, R3, 0x1, -R8 ;  /* 0x000000010303b824 */ /* 0x000fca00078e0a08 */
[----:B------:R-:W-:-:S13]  /*23440*/  ISETP.GT.U32.AND P1, PT, R8, R3, PT ;  /* 0x000000030800720c */ /* 0x000fda0003f24070 */
[----:B------:R-:W-:Y:S01]  /*23450*/  @!P1 IMAD.IADD R3, R3, 0x1, -R8 ;  /* 0x0000000103039824 */ /* 0x000fe200078e0a08 */
[----:B---3--:R-:W-:Y:S02]  /*23460*/  ISETP.GT.U32.AND P3, PT, R8, R85, PT ;  /* 0x000000550800720c */ /* 0x008fe40003f64070 */
[----:B----4-:R-:W-:Y:S01]  /*23470*/  ISETP.GE.AND P5, PT, R24, RZ, PT ;  /* 0x000000ff1800720c */ /* 0x010fe20003fa6270 */
[----:B0-----:R-:W-:Y:S01]  /*23480*/  IMAD R24, R22, UR12, RZ ;  /* 0x0000000c16187c24 */ /* 0x001fe2000f8e02ff */
[----:B------:R-:W-:Y:S01]  /*23490*/  PRMT R52, RZ, 0x7610, R52 ;  /* 0x00007610ff347816 */ /* 0x000fe20000000034 */
[----:B------:R-:W-:Y:S01]  /*234a0*/  @P0 IMAD.MOV.U32 R22, RZ, RZ, R5 ;  /* 0x000000ffff160224 */ /* 0x000fe200078e0005 */
[----:B------:R-:W-:-:S07]  /*234b0*/  PRMT R51, RZ, 0x7610, R51 ;  /* 0x00007610ff337816 */ /* 0x000fce0000000033 */
[----:B------:R-:W-:Y:S01]  /*234c0*/  @!P3 IMAD.IADD R85, R85, 0x1, -R8 ;  /* 0x000000015555b824 */ /* 0x000fe200078e0a08 */
[----:B------:R-:W0:Y:S01]  /*234d0*/  LDCU UR12, c[0x0][0x3b0] ;  /* 0x00007600ff0c77ac */ /* 0x000e220008000800 */
[----:B------:R3:W4:Y:S04]  /*234e0*/  @P0 LDG.E.U8 R53, desc[UR18][R22.64] ;  /* 0x0000001216350981 */ /* 0x000728000c1e1100 */
[----:B--2---:R-:W2:Y:S01]  /*234f0*/  LDL R23, [R1+0x1278] ;  /* 0x0012780001177983 */ /* 0x004ea20000100800 */
[----:B------:R-:W-:Y:S01]  /*23500*/  ISETP.GT.U32.AND P1, PT, R8, R85, PT ;  /* 0x000000550800720c */ /* 0x000fe20003f24070 */
[----:B---3--:R-:W-:Y:S01]  /*23510*/  IMAD.MOV.U32 R22, RZ, RZ, R3 ;  /* 0x000000ffff167224 */ /* 0x008fe200078e0003 */
[----:B------:R-:W-:-:S04]  /*23520*/  IADD3 R3, P6, PT, R24, R7, RZ ;  /* 0x0000000718037210 */ /* 0x000fc80007fde0ff */
[----:B------:R-:W-:Y:S01]  /*23530*/  LEA.HI.X.SX32 R5, R24, R6, 0x1, P6 ;  /* 0x0000000618057211 */ /* 0x000fe200030f0eff */
[----:B------:R3:W-:Y:S04]  /*23540*/  STL [R1+0x920], R3 ;  /* 0x0009200301007387 */ /* 0x0007e80000100800 */
[----:B------:R0:W-:Y:S02]  /*23550*/  STL [R1+0x91c], R5 ;  /* 0x00091c0501007387 */ /* 0x0001e40000100800 */
[----:B------:R-:W-:Y:S01]  /*23560*/  @!P1 IMAD.IADD R85, R85, 0x1, -R8 ;  /* 0x0000000155559824 */ /* 0x000fe200078e0a08 */
[----:B------:R-:W-:Y:S02]  /*23570*/  ISETP.GE.AND P1, PT, R4, RZ, PT ;  /* 0x000000ff0400720c */ /* 0x000fe40003f26270 */
[----:B------:R-:W4:Y:S01]  /*23580*/  LDL R4, [R1+0xf34] ;  /* 0x000f340001047983 */ /* 0x000f220000100800 */
[C---:B------:R-:W-:Y:S01]  /*23590*/  ISETP.GT.U32.AND P3, PT, R8.reuse, R17, PT ;  /* 0x000000110800720c */ /* 0x040fe20003f64070 */
[----:B------:R-:W-:Y:S01]  /*235a0*/  @!P5 IMAD.MOV R22, RZ, RZ, -R22 ;  /* 0x000000ffff16d224 */ /* 0x000fe200078e0a16 */
[----:B------:R-:W-:-:S04]  /*235b0*/  ISETP.GT.U32.AND P5, PT, R8, R13, PT ;  /* 0x0000000d0800720c */ /* 0x000fc80003fa4070 */
[----:B------:R-:W-:Y:S01]  /*235c0*/  SEL R24, R11, R22, !P4 ;  /* 0x000000160b187207 */ /* 0x000fe20006000000 */
[----:B------:R-:W-:-:S04]  /*235d0*/  @P0 IMAD.MOV.U32 R22, RZ, RZ, R3 ;  /* 0x000000ffff160224 */ /* 0x000fc800078e0003 */
[----:B-1----:R-:W-:Y:S01]  /*235e0*/  IMAD R24, R24, UR4, RZ ;  /* 0x0000000418187c24 */ /* 0x002fe2000f8e02ff */
[----:B------:R-:W1:Y:S01]  /*235f0*/  LDCU UR4, c[0x0][0x3b0] ;  /* 0x00007600ff0477ac */ /* 0x000e620008000800 */
[--C-:B------:R-:W-:Y:S02]  /*23600*/  @!P3 IMAD.IADD R17, R17, 0x1, -R8.reuse ;  /* 0x000000011111b824 */ /* 0x100fe400078e0a08 */
[----:B------:R-:W-:Y:S01]  /*23610*/  @!P5 IMAD.IADD R13, R13, 0x1, -R8 ;  /* 0x000000010d0dd824 */ /* 0x000fe200078e0a08 */
[----:B---3--:R-:W-:Y:S02]  /*23620*/  IADD3 R3, P5, PT, R24, R7, RZ ;  /* 0x0000000718037210 */ /* 0x008fe40007fbe0ff */
[----:B------:R-:W-:-:S03]  /*23630*/  ISETP.GT.U32.AND P3, PT, R8, R12, PT ;  /* 0x0000000c0800720c */ /* 0x000fc60003f64070 */
[----:B------:R3:W-:Y:S01]  /*23640*/  STL [R1+0x938], R3 ;  /* 0x0009380301007387 */ /* 0x0007e20000100800 */
[----:B------:R-:W-:-:S09]  /*23650*/  @!P1 IMAD.MOV R85, RZ, RZ, -R85 ;  /* 0x000000ffff559224 */ /* 0x000fd200078e0a55 */
[----:B------:R-:W-:Y:S01]  /*23660*/  @!P3 IMAD.IADD R12, R12, 0x1, -R8 ;  /* 0x000000010c0cb824 */ /* 0x000fe200078e0a08 */
[----:B------:R-:W-:Y:S02]  /*23670*/  ISETP.GT.U32.AND P3, PT, R8, R10, PT ;  /* 0x0000000a0800720c */ /* 0x000fe40003f64070 */
[----:B------:R-:W-:-:S05]  /*23680*/  SEL R85, R11, R85, !P4 ;  /* 0x000000550b557207 */ /* 0x000fca0006000000 */
[----:B-1----:R-:W-:Y:S01]  /*23690*/  IMAD R85, R85, UR4, RZ ;  /* 0x0000000455557c24 */ /* 0x002fe2000f8e02ff */
[----:B--2---:R-:W-:Y:S01]  /*236a0*/  ISETP.GE.AND P6, PT, R23, RZ, PT ;  /* 0x000000ff1700720c */ /* 0x004fe20003fc6270 */
[----:B------:R-:W-:Y:S01]  /*236b0*/  @P0 IMAD.MOV.U32 R23, RZ, RZ, R5 ;  /* 0x000000ffff170224 */ /* 0x000fe200078e0005 */
[----:B------:R-:W-:-:S03]  /*236c0*/  ISETP.GT.U32.AND P1, PT, R8, R14, PT ;  /* 0x0000000e0800720c */ /* 0x000fc60003f24070 */
[----:B------:R-:W-:Y:S01]  /*236d0*/  @!P3 IMAD.IADD R10, R10, 0x1, -R8 ;  /* 0x000000010a0ab824 */ /* 0x000fe200078e0a08 */
[----:B------:R-:W1:Y:S01]  /*236e0*/  LDCU UR4, c[0x0][0x3b0] ;  /* 0x00007600ff0477ac */ /* 0x000e620008000800 */
[----:B------:R2:W4:Y:S01]  /*236f0*/  @P0 LDG.E.U8 R52, desc[UR18][R22.64] ;  /* 0x0000001216340981 */ /* 0x000522000c1e1100 */
[----:B0-----:R-:W-:Y:S01]  /*23700*/  LEA.HI.X.SX32 R5, R24, R6, 0x1, P5 ;  /* 0x0000000618057211 */ /* 0x001fe200028f0eff */
[----:B--2---:R-:W-:-:S04]  /*23710*/  IMAD.MOV.U32 R22, RZ, RZ, R17 ;  /* 0x000000ffff167224 */ /* 0x004fc800078e0011 */
[----:B------:R-:W-:Y:S02]  /*23720*/  @!P6 IMAD.MOV R22, RZ, RZ, -R22 ;  /* 0x000000ffff16e224 */ /* 0x000fe400078e0a16 */
[----:B------:R-:W-:-:S03]  /*23730*/  @P0 IMAD.MOV.U32 R23, RZ, RZ, R5 ;  /* 0x000000ffff170224 */ /* 0x000fc600078e0005 */
[----:B------:R-:W-:Y:S01]  /*23740*/  SEL R24, R11, R22, !P4 ;  /* 0x000000160b187207 */ /* 0x000fe20006000000 */
[----:B------:R-:W-:Y:S01]  /*23750*/  @P0 IMAD.MOV.U32 R22, RZ, RZ, R3 ;  /* 0x000000ffff160224 */ /* 0x000fe200078e0003 */
[----:B------:R0:W-:Y:S04]  /*23760*/  STL [R1+0x934], R5 ;  /* 0x0009340501007387 */ /* 0x0001e80000100800 */
[----:B------:R2:W4:Y:S01]  /*23770*/  @P0 LDG.E.U8 R51, desc[UR18][R22.64] ;  /* 0x0000001216330981 */ /* 0x000522000c1e1100 */
[----:B------:R-:W-:-:S03]  /*23780*/  ISETP.GT.U32.AND P6, PT, R8, R13, PT ;  /* 0x0000000d0800720c */ /* 0x000fc60003fc4070 */
[----:B------:R-:W4:Y:S04]  /*23790*/  LDL R17, [R1+0xf3c] ;  /* 0x000f3c0001117983 */ /* 0x000f280000100800 */
[----:B------:R-:W4:Y:S01]  /*237a0*/  LDL R22, [R1+0xf38] ;  /* 0x000f380001167983 */ /* 0x000f220000100800 */
[----:B------:R-:W-:Y:S01]  /*237b0*/  ISETP.GT.U32.AND P5, PT, R8, R12, PT ;  /* 0x0000000c0800720c */ /* 0x000fe20003fa4070 */
[----:B------:R-:W-:Y:S01]  /*237c0*/  IMAD R24, R24, UR5, RZ ;  /* 0x0000000518187c24 */ /* 0x000fe2000f8e02ff */
[----:B---3--:R-:W-:-:S03]  /*237d0*/  IADD3 R3, P3, PT, R85, R7, RZ ;  /* 0x0000000755037210 */ /* 0x008fc60007f7e0ff */
[----:B------:R-:W-:Y:S01]  /*237e0*/  @!P6 IMAD.IADD R13, R13, 0x1, -R8 ;  /* 0x000000010d0de824 */ /* 0x000fe200078e0a08 */
[----:B------:R-:W-:Y:S01]  /*237f0*/  PRMT R50, RZ, 0x7610, R50 ;  /* 0x00007610ff327816 */ /* 0x000fe20000000032 */
[--C-:B------:R-:W-:Y:S01]  /*23800*/  @!P1 IMAD.IADD R14, R14, 0x1, -R8.reuse ;  /* 0x000000010e0e9824 */ /* 0x100fe200078e0a08 */
[C---:B0-----:R-:W-:Y:S01]  /*23810*/  IADD3 R5, P6, PT, R24.reuse, R7, RZ ;  /* 0x0000000718057210 */ /* 0x041fe20007fde0ff */
[----:B------:R-:W0:Y:S03]  /*23820*/  LDCU UR5, c[0x0][0x3b0] ;  /* 0x00007600ff0577ac */ /* 0x000e260008000800 */
[----:B--2---:R-:W-:Y:S01]  /*23830*/  LEA.HI.X.SX32 R23, R24, R6, 0x1, P6 ;  /* 0x0000000618177211 */ /* 0x004fe200030f0eff */
[----:B------:R-:W-:Y:S01]  /*23840*/  STL [R1+0x940], R5 ;  /* 0x0009400501007387 */ /* 0x000fe20000100800 */
[----:B------:R-:W-:Y:S01]  /*23850*/  @!P5 IMAD.IADD R12, R12, 0x1, -R8 ;  /* 0x000000010c0cd824 */ /* 0x000fe200078e0a08 */
[----:B----4-:R-:W-:-:S02]  /*23860*/  ISETP.GE.AND P5, PT, R4, RZ, PT ;  /* 0x000000ff0400720c */ /* 0x010fc40003fa6270 */
[----:B------:R2:W-:Y:S01]  /*23870*/  STL [R1+0x948], R3 ;  /* 0x0009480301007387 */ /* 0x0005e20000100800 */
[----:B------:R-:W-:-:S03]  /*23880*/  LEA.HI.X.SX32 R4, R85, R6, 0x1, P3 ;  /* 0x0000000655047211 */ /* 0x000fc600018f0eff */
[----:B------:R3:W-:Y:S04]  /*23890*/  STL [R1+0x93c], R23 ;  /* 0x00093c1701007387 */ /* 0x0007e80000100800 */
[----:B------:R-:W4:Y:S01]  /*238a0*/  LDL R85, [R1+0xf44] ;  /* 0x000f440001557983 */ /* 0x000f220000100800 */
[----:B------:R-:W-:Y:S02]  /*238b0*/  ISETP.GT.U32.AND P3, PT, R8, R10, PT ;  /* 0x0000000a0800720c */ /* 0x000fe40003f64070 */
[----:B------:R-:W-:Y:S01]  /*238c0*/  @!P5 IMAD.MOV R12, RZ, RZ, -R12 ;  /* 0x000000ffff0cd224 */ /* 0x000fe200078e0a0c */
[----:B------:R0:W-:Y:S04]  /*238d0*/  STL [R1+0x944], R4 ;  /* 0x0009440401007387 */ /* 0x0001e80000100800 */
[----:B------:R-:W-:-:S06]  /*238e0*/  SEL R12, R11, R12, !P4 ;  /* 0x0000000c0b0c7207 */ /* 0x000fcc0006000000 */
[----:B------:R-:W-:Y:S02]  /*238f0*/  @!P3 IMAD.IADD R10, R10, 0x1, -R8 ;  /* 0x000000010a0ab824 */ /* 0x000fe400078e0a08 */
[----:B-1----:R-:W-:Y:S01]  /*23900*/  IMAD R12, R12, UR4, RZ ;  /* 0x000000040c0c7c24 */ /* 0x002fe2000f8e02ff */
[----:B------:R-:W-:Y:S01]  /*23910*/  ISETP.GE.AND P6, PT, R22, RZ, PT ;  /* 0x000000ff1600720c */ /* 0x000fe20003fc6270 */
[----:B------:R-:W-:Y:S01]  /*23920*/  @P0 IMAD.MOV.U32 R22, RZ, RZ, R5 ;  /* 0x000000ffff160224 */ /* 0x000fe200078e0005 */
[----:B------:R-:W-:Y:S01]  /*23930*/  ISETP.GE.AND P1, PT, R17, RZ, PT ;  /* 0x000000ff1100720c */ /* 0x000fe20003f26270 */
[----:B------:R-:W1:Y:S03]  /*23940*/  LDCU UR4, c[0x0][0x3b0] ;  /* 0x00007600ff0477ac */ /* 0x000e660008000800 */
[----:B------:R0:W4:Y:S07]  /*23950*/  @P0 LDG.E.U8 R50, desc[UR18][R22.64] ;  /* 0x0000001216320981 */ /* 0x00012e000c1e1100 */
[----:B------:R-:W-:Y:S01]  /*23960*/  @!P6 IMAD.MOV R13, RZ, RZ, -R13 ;  /* 0x000000ffff0de224 */ /* 0x000fe200078e0a0d */
[----:B------:R-:W-:Y:S01]  /*23970*/  ISETP.GT.U32.AND P6, PT, R8, R14, PT ;  /* 0x0000000e0800720c */ /* 0x000fe20003fc4070 */
[----:B0-----:R-:W-:-:S02]  /*23980*/  @P0 IMAD.MOV.U32 R22, RZ, RZ, R3 ;  /* 0x000000ffff160224 */ /* 0x001fc400078e0003 */
[----:B--2---:R-:W2:Y:S01]  /*23990*/  LDL R3, [R1+0xf40] ;  /* 0x000f400001037983 */ /* 0x004ea20000100800 */
[----:B------:R-:W-:Y:S01]  /*239a0*/  SEL R13, R11, R13, !P4 ;  /* 0x0000000d0b0d7207 */ /* 0x000fe20006000000 */
[----:B------:R-:W-:-:S04]  /*239b0*/  @!P1 IMAD.MOV R10, RZ, RZ, -R10 ;  /* 0x000000ffff0a9224 */ /* 0x000fc800078e0a0a */
[----:B------:R-:W-:-:S04]  /*239c0*/  IMAD R13, R13, UR12, RZ ;  /* 0x0000000c0d0d7c24 */ /* 0x000fc8000f8e02ff */
[----:B------:R-:W-:Y:S02]  /*239d0*/  @!P6 IMAD.IADD R14, R14, 0x1, -R8 ;  /* 0x000000010e0ee824 */ /* 0x000fe400078e0a08 */
[----:B---3--:R-:W-:Y:S01]  /*239e0*/  @P0 IMAD.MOV.U32 R23, RZ, RZ, R4 ;  /* 0x000000ffff170224 */ /* 0x008fe200078e0004 */
[CC--:B------:R-:W-:Y:S01]  /*239f0*/  IADD3 R17, P1, PT, R13.reuse, R7.reuse, RZ ;  /* 0x000000070d117210 */ /* 0x0c0fe20007f3e0ff */
[----:B------:R-:W3:Y:S01]  /*23a00*/  LDL R4, [R1+0xf30] ;  /* 0x000f300001047983 */ /* 0x000ee20000100800 */
[C---:B------:R-:W-:Y:S01]  /*23a10*/  IADD3 R5, P6, PT, R12.reuse, R7, RZ ;  /* 0x000000070c057210 */ /* 0x040fe20007fde0ff */
[----:B------:R-:W0:Y:S01]  /*23a20*/  LDCU UR12, c[0x0][0x3b0] ;  /* 0x00007600ff0c77ac */ /* 0x000e220008000800 */
[-C--:B------:R-:W-:Y:S01]  /*23a30*/  LEA.HI.X.SX32 R13, R13, R6.reuse, 0x1, P1 ;  /* 0x000000060d0d7211 */ /* 0x080fe200008f0eff */
[----:B------:R1:W-:Y:S01]  /*23a40*/  STL [R1+0x950], R17 ;  /* 0x0009501101007387 */ /* 0x0003e20000100800 */
[----:B----4-:R-:W-:Y:S02]  /*23a50*/  ISETP.GE.AND P1, PT, R85, RZ, PT ;  /* 0x000000ff5500720c */ /* 0x010fe40003f26270 */
[----:B------:R-:W-:Y:S01]  /*23a60*/  LEA.HI.X.SX32 R85, R12, R6, 0x1, P6 ;  /* 0x000000060c557211 */ /* 0x000fe200030f0eff */
[----:B------:R-:W-:Y:S01]  /*23a70*/  STL [R1+0x958], R5 ;  /* 0x0009580501007387 */ /* 0x000fe20000100800 */
[----:B------:R-:W-:-:S03]  /*23a80*/  @P0 IMAD.MOV.U32 R12, RZ, RZ, R17 ;  /* 0x000000ffff0c0224 */ /* 0x000fc600078e0011 */
[----:B------:R4:W-:Y:S04]  /*23a90*/  STL [R1+0x94c], R13 ;  /* 0x00094c0d01007387 */ /* 0x0009e80000100800 */
[----:B-1----:R-:W3:Y:S01]  /*23aa0*/  LDL.LU R17, [R1+0x12ec] ;  /* 0x0012ec0001117983 */ /* 0x002ee20000300800 */
[C---:B------:R-:W-:Y:S02]  /*23ab0*/  ISETP.GT.U32.AND P5, PT, R8.reuse, R15, PT ;  /* 0x0000000f0800720c */ /* 0x040fe40003fa4070 */
[----:B------:R-:W-:Y:S02]  /*23ac0*/  ISETP.GT.U32.AND P3, PT, R8, R16, PT ;  /* 0x000000100800720c */ /* 0x000fe40003f64070 */
[----:B------:R-:W-:Y:S02]  /*23ad0*/  SEL R10, R11, R10, !P4 ;  /* 0x0000000a0b0a7207 */ /* 0x000fe40006000000 */
[----:B------:R-:W-:-:S03]  /*23ae0*/  PRMT R48, RZ, 0x7610, R48 ;  /* 0x00007610ff307816 */ /* 0x000fc60000000030 */
[----:B------:R-:W-:Y:S01]  /*23af0*/  IMAD R10, R10, UR5, RZ ;  /* 0x000000050a0a7c24 */ /* 0x000fe2000f8e02ff */
[----:B------:R1:W-:Y:S01]  /*23b00*/  STL [R1+0x954], R85 ;  /* 0x0009545501007387 */ /* 0x0003e20000100800 */
[----:B------:R-:W-:Y:S01]  /*23b10*/  @!P1 IMAD.MOV R14, RZ, RZ, -R14 ;  /* 0x000000ffff0e9224 */ /* 0x000fe200078e0a0e */
[----:B------:R-:W-:Y:S01]  /*23b20*/  PRMT R47, RZ, 0x7610, R47 ;  /* 0x00007610ff2f7816 */ /* 0x000fe2000000002f */
[--C-:B------:R-:W-:Y:S01]  /*23b30*/  @!P5 IMAD.IADD R15, R15, 0x1, -R8.reuse ;  /* 0x000000010f0fd824 */ /* 0x100fe200078e0a08 */
[----:B------:R0:W3:Y:S01]  /*23b40*/  @P0 LDG.E.U8 R48, desc[UR18][R12.64] ;  /* 0x000000120c300981 */ /* 0x0000e2000c1e1100 */
[----:B------:R-:W-:Y:S01]  /*23b50*/  @!P3 IMAD.IADD R16, R16, 0x1, -R8 ;  /* 0x000000011010b824 */ /* 0x000fe200078e0a08 */
[----:B------:R-:W-:Y:S01]  /*23b60*/  PRMT R46, RZ, 0x7610, R46 ;  /* 0x00007610ff2e7816 */ /* 0x000fe2000000002e */
[----:B------:R-:W1:Y:S01]  /*23b70*/  LDCU UR5, c[0x0][0x3b0] ;  /* 0x00007600ff0577ac */ /* 0x000e620008000800 */
[----:B------:R-:W-:Y:S01]  /*23b80*/  ISETP.GT.U32.AND P5, PT, R8, R15, PT ;  /* 0x0000000f0800720c */ /* 0x000fe20003fa4070 */
[----:B0-----:R-:W-:Y:S01]  /*23b90*/  @P0 IMAD.MOV.U32 R12, RZ, RZ, R5 ;  /* 0x000000ffff0c0224 */ /* 0x001fe200078e0005 */
[----:B------:R-:W-:Y:S01]  /*23ba0*/  SEL R14, R11, R14, !P4 ;  /* 0x0000000e0b0e7207 */ /* 0x000fe20006000000 */
[----:B----4-:R-:W-:-:S10]  /*23bb0*/  @P0 IMAD.MOV.U32 R13, RZ, RZ, R85 ;  /* 0x000000ffff0d0224 */ /* 0x010fd400078e0055 */
[----:B------:R-:W-:Y:S01]  /*23bc0*/  @!P5 IMAD.IADD R15, R15, 0x1, -R8 ;  /* 0x000000010f0fd824 */ /* 0x000fe200078e0a08 */
[----:B------:R0:W4:Y:S01]  /*23bd0*/  @P0 LDG.E.U8 R47, desc[UR18][R12.64] ;  /* 0x000000120c2f0981 */ /* 0x000122000c1e1100 */
[----:B------:R-:W-:Y:S01]  /*23be0*/  IMAD R14, R14, UR13, RZ ;  /* 0x0000000d0e0e7c24 */ /* 0x000fe2000f8e02ff */
[----:B------:R-:W-:Y:S01]  /*23bf0*/  PRMT R45, RZ, 0x7610, R45 ;  /* 0x00007610ff2d7816 */ /* 0x000fe2000000002d */
[----:B------:R-:W0:Y:S01]  /*23c00*/  LDCU UR13, c[0x0][0x3b0] ;  /* 0x00007600ff0d77ac */ /* 0x000e220008000800 */
[----:B--2---:R-:W-:Y:S02]  /*23c10*/  ISETP.GE.AND P3, PT, R3, RZ, PT ;  /* 0x000000ff0300720c */ /* 0x004fe40003f66270 */
[----:B------:R-:W-:-:S04]  /*23c20*/  IADD3 R3, P6, PT, R10, R7, RZ ;  /* 0x000000070a037210 */ /* 0x000fc80007fde0ff */
[----:B------:R-:W-:Y:S01]  /*23c30*/  LEA.HI.X.SX32 R5, R10, R6, 0x1, P6 ;  /* 0x000000060a057211 */ /* 0x000fe200030f0eff */
[----:B------:R2:W-:Y:S04]  /*23c40*/  STL [R1+0x960], R3 ;  /* 0x0009600301007387 */ /* 0x0005e80000100800 */
[----:B------:R-:W4:Y:S02]  /*23c50*/  LDL R10, [R1+0xf2c] ;  /* 0x000f2c00010a7983 */ /* 0x000f240000100800 */
[----:B------:R-:W-:Y:S02]  /*23c60*/  @!P3 IMAD.MOV R15, RZ, RZ, -R15 ;  /* 0x000000ffff0fb224 */ /* 0x000fe400078e0a0f */
[----:B------:R-:W-:Y:S01]  /*23c70*/  STL [R1+0x95c], R5 ;  /* 0x00095c0501007387 */ /* 0x000fe20000100800 */
[----:B0-----:R-:W-:-:S03]  /*23c80*/  @P0 IMAD.MOV.U32 R12, RZ, RZ, R3 ;  /* 0x000000ffff0c0224 */ /* 0x001fc600078e0003 */
[----:B-1----:R-:W4:Y:S01]  /*23c90*/  LDL R85, [R1+0xf28] ;  /* 0x000f280001557983 */ /* 0x002f220000100800 */
[----:B--2---:R-:W-:Y:S02]  /*23ca0*/  IADD3 R3, P3, PT, R14, R7, RZ ;  /* 0x000000070e037210 */ /* 0x004fe40007f7e0ff */
[----:B------:R-:W-:Y:S02]  /*23cb0*/  SEL R15, R11, R15, !P4 ;  /* 0x0000000f0b0f7207 */ /* 0x000fe40006000000 */
[----:B---3--:R-:W-:Y:S01]  /*23cc0*/  ISETP.GT.U32.AND P6, PT, R8, R17, PT ;  /* 0x000000110800720c */ /* 0x008fe20003fc4070 */
[----:B------:R-:W-:Y:S01]  /*23cd0*/  @P0 IMAD.MOV.U32 R13, RZ, RZ, R5 ;  /* 0x000000ffff0d0224 */ /* 0x000fe200078e0005 */
[----:B------:R-:W-:Y:S01]  /*23ce0*/  ISETP.GE.AND P5, PT, R4, RZ, PT ;  /* 0x000000ff0400720c */ /* 0x000fe20003fa6270 */
[----:B------:R-:W-:Y:S01]  /*23cf0*/  IMAD R15, R15, UR4, RZ ;  /* 0x000000040f0f7c24 */ /* 0x000fe2000f8e02ff */
[----:B------:R-:W-:Y:S01]  /*23d00*/  LEA.HI.X.SX32 R4, R14, R6, 0x1, P3 ;  /* 0x000000060e047211 */ /* 0x000fe200018f0eff */
[----:B------:R0:W-:Y:S01]  /*23d10*/  STL [R1+0x978], R3 ;  /* 0x0009780301007387 */ /* 0x0001e20000100800 */
[----:B------:R-:W-:Y:S01]  /*23d20*/  ISETP.GT.U32.AND P1, PT, R8, R16, PT ;  /* 0x000000100800720c */ /* 0x000fe20003f24070 */
[----:B------:R-:W1:Y:S02]  /*23d30*/  LDCU UR4, c[0x0][0x3b0] ;  /* 0x00007600ff0477ac */ /* 0x000e640008000800 */
[----:B------:R2:W3:Y:S04]  /*23d40*/  @P0 LDG.E.U8 R46, desc[UR18][R12.64] ;  /* 0x000000120c2e0981 */ /* 0x0004e8000c1e1100 */
[----:B------:R-:W-:Y:S01]  /*23d50*/  @!P6 IMAD.IADD R17, R17, 0x1, -R8 ;  /* 0x000000011111e824 */ /* 0x000fe200078e0a08 */
[----:B------:R0:W-:Y:S01]  /*23d60*/  STL [R1+0x974], R4 ;  /* 0x0009740401007387 */ /* 0x0001e20000100800 */
[----:B--2---:R-:W-:-:S02]  /*23d70*/  @P0 IMAD.MOV.U32 R12, RZ, RZ, R3 ;  /* 0x000000ffff0c0224 */ /* 0x004fc400078e0003 */
[----:B------:R-:W-:Y:S01]  /*23d80*/  @P0 IMAD.MOV.U32 R13, RZ, RZ, R4 ;  /* 0x000000ffff0d0224 */ /* 0x000fe200078e0004 */
[----:B0-----:R-:W2:Y:S01]  /*23d90*/  LDL R3, [R1+0xf24] ;  /* 0x000f240001037983 */ /* 0x001ea20000100800 */
[----:B------:R-:W-:-:S03]  /*23da0*/  IADD3 R4, P6, PT, R15, R7, RZ ;  /* 0x000000070f047210 */ /* 0x000fc60007fde0ff */
[----:B------:R0:W3:Y:S01]  /*23db0*/  @P0 LDG.E.U8 R45, desc[UR18][R12.64] ;  /* 0x000000120c2d0981 */ /* 0x0000e2000c1e1100 */
[----:B------:R-:W-:-:S03]  /*23dc0*/  LEA.HI.X.SX32 R5, R15, R6, 0x1, P6 ;  /* 0x000000060f057211 */ /* 0x000fc600030f0eff */
[----:B------:R1:W-:Y:S04]  /*23dd0*/  STL [R1+0x980], R4 ;  /* 0x0009800401007387 */ /* 0x0003e80000100800 */
[----:B------:R1:W-:Y:S01]  /*23de0*/  STL [R1+0x97c], R5 ;  /* 0x00097c0501007387 */ /* 0x0003e20000100800 */
[----:B0-----:R-:W-:-:S03]  /*23df0*/  @P0 IMAD.MOV.U32 R12, RZ, RZ, R4 ;  /* 0x000000ffff0c0224 */ /* 0x001fc600078e0004 */
[----:B-1----:R-:W3:Y:S01]  /*23e00*/  LDL R4, [R1+0xf20] ;  /* 0x000f200001047983 */ /* 0x002ee20000100800 */
[----:B------:R-:W-:Y:S01]  /*23e10*/  @!P1 IMAD.IADD R16, R16, 0x1, -R8 ;  /* 0x0000000110109824 */ /* 0x000fe200078e0a08 */
[C---:B------:R-:W-:Y:S02]  /*23e20*/  ISETP.GT.U32.AND P1, PT, R8.reuse, R18, PT ;  /* 0x000000120800720c */ /* 0x040fe40003f24070 */
[C---:B------:R-:W-:Y:S01]  /*23e30*/  ISETP.GT.U32.AND P3, PT, R8.reuse, R17, PT ;  /* 0x000000110800720c */ /* 0x040fe20003f64070 */
[----:B------:R-:W-:Y:S01]  /*23e40*/  @!P5 IMAD.MOV R16, RZ, RZ, -R16 ;  /* 0x000000ffff10d224 */ /* 0x000fe200078e0a10 */
[----:B------:R-:W-:-:S04]  /*23e50*/  ISETP.GT.U32.AND P5, PT, R8, R19, PT ;  /* 0x000000130800720c */ /* 0x000fc80003fa4070 */
[----:B------:R-:W-:-:S05]  /*23e60*/  SEL R16, R11, R16, !P4 ;  /* 0x000000100b107207 */ /* 0x000fca0006000000 */
[--C-:B------:R-:W-:Y:S02]  /*23e70*/  @!P1 IMAD.IADD R18, R18, 0x1, -R8.reuse ;  /* 0x0000000112129824 */ /* 0x100fe400078e0a08 */
[----:B------:R-:W-:Y:S02]  /*23e80*/  @!P3 IMAD.IADD R17, R17, 0x1, -R8 ;  /* 0x000000011111b824 */ /* 0x000fe400078e0a08 */
[----:B------:R-:W-:Y:S01]  /*23e90*/  IMAD R16, R16, UR5, RZ ;  /* 0x0000000510107c24 */ /* 0x000fe2000f8e02ff */
[----:B------:R-:W-:Y:S01]  /*23ea0*/  ISETP.GT.U32.AND P1, PT, R8, R18, PT ;  /* 0x000000120800720c */ /* 0x000fe20003f24070 */
[----:B------:R-:W-:Y:S01]  /*23eb0*/  @P0 IMAD.MOV.U32 R13, RZ, RZ, R5 ;  /* 0x000000ffff0d0224 */ /* 0x000fe200078e0005 */
[----:B------:R-:W-:Y:S01]  /*23ec0*/  PRMT R44, RZ, 0x7610, R44 ;  /* 0x00007610ff2c7816 */ /* 0x000fe2000000002c */
[--C-:B------:R-:W-:Y:S01]  /*23ed0*/  @!P5 IMAD.IADD R19, R19, 0x1, -R8.reuse ;  /* 0x000000011313d824 */ /* 0x100fe200078e0a08 */
[----:B------:R-:W-:Y:S01]  /*23ee0*/  IADD3 R5, P5, PT, R16, R7, RZ ;  /* 0x0000000710057210 */ /* 0x000fe20007fbe0ff */
[----:B------:R-:W0:Y:S03]  /*23ef0*/  LDCU UR5, c[0x0][0x3b0] ;  /* 0x00007600ff0577ac */ /* 0x000e260008000800 */
[----:B------:R1:W3:Y:S04]  /*23f00*/  @P0 LDG.E.U8 R44, desc[UR18][R12.64] ;  /* 0x000000120c2c0981 */ /* 0x0002e8000c1e1100 */
[----:B------:R0:W-:Y:S01]  /*23f10*/  STL [R1+0x988], R5 ;  /* 0x0009880501007387 */ /* 0x0001e20000100800 */
[----:B------:R-:W-:-:S02]  /*23f20*/  @!P1 IMAD.IADD R18, R18, 0x1, -R8 ;  /* 0x0000000112129824 */ /* 0x000fc400078e0a08 */
[----:B-1----:R-:W-:Y:S01]  /*23f30*/  @P0 IMAD.MOV.U32 R12, RZ, RZ, R5 ;  /* 0x000000ffff0c0224 */ /* 0x002fe200078e0005 */
[----:B----4-:R-:W-:Y:S02]  /*23f40*/  ISETP.GE.AND P6, PT, R10, RZ, PT ;  /* 0x000000ff0a00720c */ /* 0x010fe40003fc6270 */
[----:B------:R-:W-:-:S11]  /*23f50*/  LEA.HI.X.SX32 R10, R16, R6, 0x1, P5 ;  /* 0x00000006100a7211 */ /* 0x000fd600028f0eff */
[----:B------:R-:W-:Y:S01]  /*23f60*/  @!P6 IMAD.MOV R17, RZ, RZ, -R17 ;  /* 0x000000ffff11e224 */ /* 0x000fe200078e0a11 */
[----:B------:R-:W-:-:S04]  /*23f70*/  ISETP.GE.AND P6, PT, R85, RZ, PT ;  /* 0x000000ff5500720c */ /* 0x000fc80003fc6270 */
[----:B------:R-:W-:Y:S01]  /*23f80*/  SEL R17, R11, R17, !P4 ;  /* 0x000000110b117207 */ /* 0x000fe20006000000 */
[----:B------:R1:W-:Y:S01]  /*23f90*/  STL [R1+0x984], R10 ;  /* 0x0009840a01007387 */ /* 0x0003e20000100800 */
[----:B------:R-:W-:-:S03]  /*23fa0*/  ISETP.GT.U32.AND P5, PT, R8, R20, PT ;  /* 0x000000140800720c */ /* 0x000fc60003fa4070 */
[----:B------:R-:W-:Y:S01]  /*23fb0*/  IMAD R17, R17, UR4, RZ ;  /* 0x0000000411117c24 */ /* 0x000fe2000f8e02ff */
[----:B0-----:R-:W4:Y:S01]  /*23fc0*/  LDL R5, [R1+0xf1c] ;  /* 0x000f1c0001057983 */ /* 0x001f220000100800 */
[----:B------:R-:W-:Y:S01]  /*23fd0*/  @P0 IMAD.MOV.U32 R13, RZ, RZ, R10 ;  /* 0x000000ffff0d0224 */ /* 0x000fe200078e000a */
[----:B------:R-:W-:Y:S01]  /*23fe0*/  ISETP.GT.U32.AND P3, PT, R8, R19, PT ;  /* 0x000000130800720c */ /* 0x000fe20003f64070 */
[----:B------:R-:W-:Y:S01]  /*23ff0*/  @!P6 IMAD.MOV R18, RZ, RZ, -R18 ;  /* 0x000000ffff12e224 */ /* 0x000fe200078e0a12 */
[----:B------:R-:W-:Y:S01]  /*24000*/  PRMT R43, RZ, 0x7610, R43 ;  /* 0x00007610ff2b7816 */ /* 0x000fe2000000002b */
[----:B------:R-:W0:Y:S01]  /*24010*/  LDCU UR4, c[0x0][0x3b0] ;  /* 0x00007600ff0477ac */ /* 0x000e220008000800 */
[----:B--2---:R-:W-:-:S03]  /*24020*/  ISETP.GE.AND P1, PT, R3, RZ, PT ;  /* 0x000000ff0300720c */ /* 0x004fc60003f26270 */
[----:B------:R-:W-:Y:S01]  /*24030*/  @!P5 IMAD.IADD R20, R20, 0x1, -R8 ;  /* 0x000000011414d824 */ /* 0x000fe200078e0a08 */
[----:B------:R-:W-:-:S05]  /*24040*/  IADD3 R3, P6, PT, R17, R7, RZ ;  /* 0x0000000711037210 */ /* 0x000fca0007fde0ff */
[----:B------:R-:W-:Y:S01]  /*24050*/  @!P3 IMAD.IADD R19, R19, 0x1, -R8 ;  /* 0x000000011313b824 */ /* 0x000fe200078e0a08 */
[----:B------:R-:W-:Y:S01]  /*24060*/  SEL R18, R11, R18, !P4 ;  /* 0x000000120b127207 */ /* 0x000fe20006000000 */
[----:B------:R2:W4:Y:S01]  /*24070*/  @P0 LDG.E.U8 R43, desc[UR18][R12.64] ;  /* 0x000000120c2b0981 */ /* 0x000522000c1e1100 */
[----:B-1----:R-:W-:-:S03]  /*24080*/  LEA.HI.X.SX32 R10, R17, R6, 0x1, P6 ;  /* 0x00000006110a7211 */ /* 0x002fc600030f0eff */
[----:B------:R1:W-:Y:S04]  /*24090*/  STL [R1+0x990], R3 ;  /* 0x0009900301007387 */ /* 0x0003e80000100800 */
[----:B------:R0:W-:Y:S01]  /*240a0*/  STL [R1+0x98c], R10 ;  /* 0x00098c0a01007387 */ /* 0x0001e20000100800 */
[----:B---3--:R-:W-:-:S03]  /*240b0*/  ISETP.GE.AND P5, PT, R4, RZ, PT ;  /* 0x000000ff0400720c */ /* 0x008fc60003fa6270 */
[----:B------:R-:W3:Y:S01]  /*240c0*/  LDL R4, [R1+0xf18] ;  /* 0x000f180001047983 */ /* 0x000ee20000100800 */
[C---:B------:R-:W-:Y:S01]  /*240d0*/  ISETP.GT.U32.AND P3, PT, R8.reuse, R21, PT ;  /* 0x000000150800720c */ /* 0x040fe20003f64070 */
[----:B------:R-:W-:Y:S01]  /*240e0*/  @!P1 IMAD.MOV R19, RZ, RZ, -R19 ;  /* 0x000000ffff139224 */ /* 0x000fe200078e0a13 */
[----:B------:R-:W-:Y:S01]  /*240f0*/  ISETP.GT.U32.AND P6, PT, R8, R20, PT ;  /* 0x000000140800720c */ /* 0x000fe20003fc4070 */
[----:B------:R-:W-:Y:S01]  /*24100*/  IMAD R18, R18, UR5, RZ ;  /* 0x0000000512127c24 */ /* 0x000fe2000f8e02ff */
[----:B------:R-:W-:Y:S01]  /*24110*/  PRMT R42, RZ, 0x7610, R42 ;  /* 0x00007610ff2a7816 */ /* 0x000fe2000000002a */
[----:B--2---:R-:W-:Y:S01]  /*24120*/  @P0 IMAD.MOV.U32 R12, RZ, RZ, R3 ;  /* 0x000000ffff0c0224 */ /* 0x004fe200078e0003 */
[----:B------:R-:W-:Y:S01]  /*24130*/  SEL R19, R11, R19, !P4 ;  /* 0x000000130b137207 */ /* 0x000fe20006000000 */
[----:B------:R-:W-:-:S06]  /*24140*/  @P0 IMAD.MOV.U32 R13, RZ, RZ, R10 ;  /* 0x000000ffff0d0224 */ /* 0x000fcc00078e000a */
[--C-:B------:R-:W-:Y:S01]  /*24150*/  @!P3 IMAD.IADD R21, R21, 0x1, -R8.reuse ;  /* 0x000000011515b824 */ /* 0x100fe200078e0a08 */
[----:B------:R-:W-:Y:S01]  /*24160*/  ISETP.GT.U32.AND P3, PT, R8, R37, PT ;  /* 0x000000250800720c */ /* 0x000fe20003f64070 */
[----:B------:R-:W-:Y:S01]  /*24170*/  IMAD R19, R19, UR12, RZ ;  /* 0x0000000c13137c24 */ /* 0x000fe2000f8e02ff */
[----:B-1----:R-:W-:Y:S01]  /*24180*/  IADD3 R3, P1, PT, R18, R7, RZ ;  /* 0x0000000712037210 */ /* 0x002fe20007f3e0ff */
[----:B------:R1:W2:Y:S01]  /*24190*/  @P0 LDG.E.U8 R42, desc[UR18][R12.64] ;  /* 0x000000120c2a0981 */ /* 0x0002a2000c1e1100 */
[----:B------:R-:W-:Y:S01]  /*241a0*/  @!P6 IMAD.IADD R20, R20, 0x1, -R8 ;  /* 0x000000011414e824 */ /* 0x000fe200078e0a08 */
[----:B------:R-:W2:Y:S01]  /*241b0*/  LDCU UR5, c[0x0][0x3b0] ;  /* 0x00007600ff0577ac */ /* 0x000ea20008000800 */
[----:B0-----:R-:W-:Y:S01]  /*241c0*/  LEA.HI.X.SX32 R10, R18, R6, 0x1, P1 ;  /* 0x00000006120a7211 */ /* 0x001fe200008f0eff */
[----:B------:R0:W-:Y:S01]  /*241d0*/  STL [R1+0x998], R3 ;  /* 0x0009980301007387 */ /* 0x0001e20000100800 */
[----:B------:R-:W-:Y:S01]  /*241e0*/  ISETP.GT.U32.AND P1, PT, R8, R21, PT ;  /* 0x000000150800720c */ /* 0x000fe20003f24070 */
[----:B------:R-:W2:Y:S01]  /*241f0*/  LDCU UR12, c[0x0][0x3b0] ;  /* 0x00007600ff0c77ac */ /* 0x000ea20008000800 */
[----:B-1----:R-:W-:-:S03]  /*24200*/  @P0 IMAD.MOV.U32 R12, RZ, RZ, R3 ;  /* 0x000000ffff0c0224 */ /* 0x002fc600078e0003 */
[----:B------:R-:W-:Y:S01]  /*24210*/  @!P3 IMAD.IADD R37, R37, 0x1, -R8 ;  /* 0x000000012525b824 */ /* 0x000fe200078e0a08 */
[----:B0-----:R-:W-:Y:S01]  /*24220*/  IADD3 R3, P6, PT, R19, R7, RZ ;  /* 0x0000000713037210 */ /* 0x001fe20007fde0ff */
[----:B------:R0:W-:Y:S04]  /*24230*/  STL [R1+0x994], R10 ;  /* 0x0009940a01007387 */ /* 0x0001e80000100800 */
[----:B------:R1:W-:Y:S01]  /*24240*/  STL [R1+0x9a0], R3 ;  /* 0x0009a00301007387 */ /* 0x0003e20000100800 */
[----:B------:R-:W-:Y:S02]  /*24250*/  @P0 IMAD.MOV.U32 R13, RZ, RZ, R10 ;  /* 0x000000ffff0d0224 */ /* 0x000fe400078e000a */
[----:B------:R-:W-:Y:S01]  /*24260*/  @!P1 IMAD.IADD R21, R21, 0x1, -R8 ;  /* 0x0000000115159824 */ /* 0x000fe200078e0a08 */
[----:B0-----:R-:W-:-:S02]  /*24270*/  LEA.HI.X.SX32 R10, R19, R6, 0x1, P6 ;  /* 0x00000006130a7211 */ /* 0x001fc400030f0eff */
[----:B----4-:R-:W-:Y:S02]  /*24280*/  ISETP.GE.AND P3, PT, R5, RZ, PT ;  /* 0x000000ff0500720c */ /* 0x010fe40003f66270 */
[----:B------:R-:W4:Y:S04]  /*24290*/  LDL R5, [R1+0xf14] ;  /* 0x000f140001057983 */ /* 0x000f280000100800 */
[----:B------:R0:W-:Y:S04]  /*242a0*/  STL [R1+0x99c], R10 ;  /* 0x00099c0a01007387 */ /* 0x0001e80000100800 */
[----:B------:R-:W4:Y:S03]  /*242b0*/  LDL R85, [R1+0xf10] ;  /* 0x000f100001557983 */ /* 0x000f260000100800 */
[----:B------:R-:W-:Y:S01]  /*242c0*/  @!P3 IMAD.MOV R21, RZ, RZ, -R21 ;  /* 0x000000ffff15b224 */ /* 0x000fe200078e0a15 */
[----:B---3--:R-:W-:-:S02]  /*242d0*/  ISETP.GE.AND P3, PT, R4, RZ, PT ;  /* 0x000000ff0400720c */ /* 0x008fc40003f66270 */
[----:B------:R-:W3:Y:S01]  /*242e0*/  LDL R4, [R1+0xf0c] ;  /* 0x000f0c0001047983 */ /* 0x000ee20000100800 */
[C---:B------:R-:W-:Y:S01]  /*242f0*/  ISETP.GT.U32.AND P1, PT, R8.reuse, R39, PT ;  /* 0x000000270800720c */ /* 0x040fe20003f24070 */
[----:B------:R-:W-:Y:S01]  /*24300*/  @!P5 IMAD.MOV R20, RZ, RZ, -R20 ;  /* 0x000000ffff14d224 */ /* 0x000fe200078e0a14 */
[C---:B------:R-:W-:Y:S02]  /*24310*/  ISETP.GT.U32.AND P5, PT, R8.reuse, R37, PT ;  /* 0x000000250800720c */ /* 0x040fe40003fa4070 */
[----:B------:R-:W-:Y:S02]  /*24320*/  ISETP.GT.U32.AND P6, PT, R8, R38, PT ;  /* 0x000000260800720c */ /* 0x000fe40003fc4070 */
[----:B------:R-:W-:Y:S02]  /*24330*/  SEL R20, R11, R20, !P4 ;  /* 0x000000140b147207 */ /* 0x000fe40006000000 */
[----:B------:R-:W-:-:S05]  /*24340*/  PRMT R41, RZ, 0x7610, R41 ;  /* 0x00007610ff297816 */ /* 0x000fca0000000029 */
[--C-:B------:R-:W-:Y:S01]  /*24350*/  @!P1 IMAD.IADD R39, R39, 0x1, -R8.reuse ;  /* 0x0000000127279824 */ /* 0x100fe200078e0a08 */
[----:B------:R-:W-:Y:S01]  /*24360*/  ISETP.GT.U32.AND P1, PT, R8, R40, PT ;  /* 0x000000280800720c */ /* 0x000fe20003f24070 */
[----:B------:R-:W-:Y:S01]  /*24370*/  IMAD R20, R20, UR4, RZ ;  /* 0x0000000414147c24 */ /* 0x000fe2000f8e02ff */
[----:B------:R0:W3:Y:S01]  /*24380*/  @P0 LDG.E.U8 R41, desc[UR18][R12.64] ;  /* 0x000000120c290981 */ /* 0x0000e2000c1e1100 */
[--C-:B------:R-:W-:Y:S01]  /*24390*/  @!P5 IMAD.IADD R37, R37, 0x1, -R8.reuse ;  /* 0x000000012525d824 */ /* 0x100fe200078e0a08 */
[----:B------:R-:W-:Y:S01]  /*243a0*/  SEL R21, R11, R21, !P4 ;  /* 0x000000150b157207 */ /* 0x000fe20006000000 */
[----:B------:R-:W-:Y:S01]  /*243b0*/  @!P6 IMAD.IADD R38, R38, 0x1, -R8 ;  /* 0x000000012626e824 */ /* 0x000fe200078e0a08 */
[----:B------:R-:W-:Y:S01]  /*243c0*/  PRMT R36, RZ, 0x7610, R36 ;  /* 0x00007610ff247816 */ /* 0x000fe20000000024 */
[----:B------:R-:W3:Y:S01]  /*243d0*/  LDCU UR4, c[0x0][0x3b0] ;  /* 0x00007600ff0477ac */ /* 0x000ee20008000800 */
[----:B------:R-:W-:Y:S01]  /*243e0*/  ISETP.GT.U32.AND P6, PT, R8, R39, PT ;  /* 0x000000270800720c */ /* 0x000fe20003fc4070 */
[----:B0-----:R-:W-:Y:S01]  /*243f0*/  @P0 IMAD.MOV.U32 R12, RZ, RZ, R3 ;  /* 0x000000ffff0c0224 */ /* 0x001fe200078e0003 */
[----:B-1----:R-:W-:Y:S01]  /*24400*/  IADD3 R3, P5, PT, R20, R7, RZ ;  /* 0x0000000714037210 */ /* 0x002fe20007fbe0ff */
[----:B------:R-:W-:-:S02]  /*24410*/  @P0 IMAD.MOV.U32 R13, RZ, RZ, R10 ;  /* 0x000000ffff0d0224 */ /* 0x000fc400078e000a */
[----:B--2---:R-:W-:Y:S01]  /*24420*/  IMAD R21, R21, UR5, RZ ;  /* 0x0000000515157c24 */ /* 0x004fe2000f8e02ff */
[----:B------:R-:W-:Y:S01]  /*24430*/  LEA.HI.X.SX32 R10, R20, R6, 0x1, P5 ;  /* 0x00000006140a7211 */ /* 0x000fe200028f0eff */
[--C-:B------:R-:W-:Y:S01]  /*24440*/  @!P1 IMAD.IADD R40, R40, 0x1, -R8.reuse ;  /* 0x0000000128289824 */ /* 0x100fe200078e0a08 */
[----:B------:R-:W-:Y:S01]  /*24450*/  ISETP.GT.U32.AND P5, PT, R8, R38, PT ;  /* 0x000000260800720c */ /* 0x000fe20003fa4070 */
[----:B------:R0:W2:Y:S01]  /*24460*/  @P0 LDG.E.U8 R36, desc[UR18][R12.64] ;  /* 0x000000120c240981 */ /* 0x0000a2000c1e1100 */
[----:B------:R-:W-:Y:S01]  /*24470*/  @!P3 IMAD.MOV R37, RZ, RZ, -R37 ;  /* 0x000000ffff25b224 */ /* 0x000fe200078e0a25 */
[----:B------:R-:W-:Y:S02]  /*24480*/  PRMT R35, RZ, 0x7610, R35 ;  /* 0x00007610ff237816 */ /* 0x000fe40000000023 */
[----:B------:R-:W-:Y:S01]  /*24490*/  @!P6 IMAD.IADD R39, R39, 0x1, -R8 ;  /* 0x000000012727e824 */ /* 0x000fe200078e0a08 */
[----:B------:R1:W-:Y:S01]  /*244a0*/  STL [R1+0x9b8], R3 ;  /* 0x0009b80301007387 */ /* 0x0003e20000100800 */
[----:B------:R-:W3:Y:S01]  /*244b0*/  LDCU UR5, c[0x0][0x3b0] ;  /* 0x00007600ff0577ac */ /* 0x000ee20008000800 */
[----:B0-----:R-:W-:Y:S01]  /*244c0*/  @P0 IMAD.MOV.U32 R12, RZ, RZ, R3 ;  /* 0x000000ffff0c0224 */ /* 0x001fe200078e0003 */
[----:B-1----:R-:W-:-:S02]  /*244d0*/  IADD3 R3, P3, PT, R21, R7, RZ ;  /* 0x0000000715037210 */ /* 0x002fc40007f7e0ff */
[----:B------:R-:W-:Y:S01]  /*244e0*/  SEL R37, R11, R37, !P4 ;  /* 0x000000250b257207 */ /* 0x000fe20006000000 */
[----:B------:R-:W-:Y:S02]  /*244f0*/  @P0 IMAD.MOV.U32 R13, RZ, RZ, R10 ;  /* 0x000000ffff0d0224 */ /* 0x000fe400078e000a */
[----:B------:R-:W-:Y:S02]  /*24500*/  @!P5 IMAD.IADD R38, R38, 0x1, -R8 ;  /* 0x000000012626d824 */ /* 0x000fe400078e0a08 */
[----:B------:R-:W-:Y:S01]  /*24510*/  IMAD R37, R37, UR12, RZ ;  /* 0x0000000c25257c24 */ /* 0x000fe2000f8e02ff */
[----:B------:R-:W-:Y:S04]  /*24520*/  STL [R1+0x9b4], R10 ;  /* 0x0009b40a01007387 */ /* 0x000fe80000100800 */
[----:B------:R0:W2:Y:S01]  /*24530*/  @P0 LDG.E.U8 R35, desc[UR18][R12.64] ;  /* 0x000000120c230981 */ /* 0x0000a2000c1e1100 */
[----:B------:R-:W-:-:S03]  /*24540*/  PRMT R34, RZ, 0x7610, R34 ;  /* 0x00007610ff227816 */ /* 0x000fc60000000022 */
[----:B------:R1:W-:Y:S01]  /*24550*/  STL [R1+0x9c0], R3 ;  /* 0x0009c00301007387 */ /* 0x0003e20000100800 */
[----:B0-----:R-:W-:Y:S01]  /*24560*/  @P0 IMAD.MOV.U32 R12, RZ, RZ, R3 ;  /* 0x000000ffff0c0224 */ /* 0x001fe200078e0003 */
[----:B------:R-:W-:Y:S02]  /*24570*/  PRMT R33, RZ, 0x7610, R33 ;  /* 0x00007610ff217816 */ /* 0x000fe40000000021 */
[----:B------:R-:W-:Y:S02]  /*24580*/  PRMT R32, RZ, 0x7610, R32 ;  /* 0x00007610ff207816 */ /* 0x000fe40000000020 */
[----:B------:R-:W-:Y:S02]  /*24590*/  PRMT R31, RZ, 0x7610, R31 ;  /* 0x00007610ff1f7816 */ /* 0x000fe4000000001f */
[----:B------:R-:W-:Y:S02]  /*245a0*/  PRMT R30, RZ, 0x7610, R30 ;  /* 0x00007610ff1e7816 */ /* 0x000fe4000000001e */
[----:B------:R-:W-:-:S02]  /*245b0*/  PRMT R28, RZ, 0x7610, R28 ;  /* 0x00007610ff1c7816 */ /* 0x000fc4000000001c */
[----:B----4-:R-:W-:Y:S02]  /*245c0*/  ISETP.GE.AND P1, PT, R5, RZ, PT ;  /* 0x000000ff0500720c */ /* 0x010fe40003f26270 */
[----:B------:R-:W-:Y:S02]  /*245d0*/  LEA.HI.X.SX32 R5, R21, R6, 0x1, P3 ;  /* 0x0000000615057211 */ /* 0x000fe400018f0eff */
[----:B------:R-:W-:Y:S02]  /*245e0*/  ISETP.GT.U32.AND P3, PT, R8, R40, PT ;  /* 0x000000280800720c */ /* 0x000fe40003f64070 */
[----:B------:R-:W-:-:S07]  /*245f0*/  ISETP.GE.AND P6, PT, R85, RZ, PT ;  /* 0x000000ff5500720c */ /* 0x000fce0003fc6270 */
[----:B------:R-:W-:Y:S01]  /*24600*/  @!P1 IMAD.MOV R39, RZ, RZ, -R39 ;  /* 0x000000ffff279224 */ /* 0x000fe200078e0a27 */
[----:B-1----:R-:W-:Y:S01]  /*24610*/  IADD3 R3, P1, PT, R37, R7, RZ ;  /* 0x0000000725037210 */ /* 0x002fe20007f3e0ff */
[----:B------:R0:W-:Y:S01]  /*24620*/  STL [R1+0x9bc], R5 ;  /* 0x0009bc0501007387 */ /* 0x0001e20000100800 */
[----:B------:R-:W-:Y:S02]  /*24630*/  @P0 IMAD.MOV.U32 R13, RZ, RZ, R5 ;  /* 0x000000ffff0d0224 */ /* 0x000fe400078e0005 */
[----:B------:R-:W-:Y:S01]  /*24640*/  SEL R39, R11, R39, !P4 ;  /* 0x000000270b277207 */ /* 0x000fe20006000000 */
[----:B------:R-:W-:Y:S02]  /*24650*/  @!P3 IMAD.IADD R40, R40, 0x1, -R8 ;  /* 0x000000012828b824 */ /* 0x000fe400078e0a08 */
[----:B------:R-:W-:Y:S01]  /*24660*/  @!P6 IMAD.MOV R38, RZ, RZ, -R38 ;  /* 0x000000ffff26e224 */ /* 0x000fe200078e0a26 */
[----:B------:R1:W4:Y:S01]  /*24670*/  @P0 LDG.E.U8 R34, desc[UR18][R12.64] ;  /* 0x000000120c220981 */ /* 0x000322000c1e1100 */
[----:B------:R-:W-:Y:S01]  /*24680*/  IMAD R39, R39, UR13, RZ ;  /* 0x0000000d27277c24 */ /* 0x000fe2000f8e02ff */
[----:B0-----:R-:W-:-:S02]  /*24690*/  LEA.HI.X.SX32 R5, R37, R6, 0x1, P1 ;  /* 0x0000000625057211 */ /* 0x001fc400008f0eff */
[----:B---3--:R-:W-:Y:S01]  /*246a0*/  ISETP.GE.AND P5, PT, R4, RZ, PT ;  /* 0x000000ff0400720c */ /* 0x008fe20003fa6270 */
[----:B------:R-:W-:Y:S01]  /*246b0*/  VIADD R4, R0, 0xea ;  /* 0x000000ea00047836 */ /* 0x000fe20000000000 */
[----:B------:R0:W-:Y:S01]  /*246c0*/  STL [R1+0x9c8], R3 ;  /* 0x0009c80301007387 */ /* 0x0001e20000100800 */
[----:B-1----:R-:W-:Y:S02]  /*246d0*/  @P0 IMAD.MOV.U32 R12, RZ, RZ, R3 ;  /* 0x000000ffff0c0224 */ /* 0x002fe400078e0003 */
[----:B------:R-:W-:Y:S01]  /*246e0*/  @P0 IMAD.MOV.U32 R13, RZ, RZ, R5 ;  /* 0x000000ffff0d0224 */ /* 0x000fe200078e0005 */
[----:B------:R-:W-:Y:S02]  /*246f0*/  IABS R10, R4 ;  /* 0x00000004000a7213 */ /* 0x000fe40000000000 */
[----:B------:R-:W-:Y:S02]  /*24700*/  SEL R38, R11, R38, !P4 ;  /* 0x000000260b267207 */ /* 0x000fe40006000000 */
[----:B------:R1:W3:Y:S03]  /*24710*/  @P0 LDG.E.U8 R33, desc[UR18][R12.64] ;  /* 0x000000120c210981 */ /* 0x0002e6000c1e1100 */
[----:B------:R-:W-:Y:S01]  /*24720*/  @!P5 IMAD.MOV R40, RZ, RZ, -R40 ;  /* 0x000000ffff28d224 */ /* 0x000fe200078e0a28 */
[----:B0-----:R-:W-:Y:S01]  /*24730*/  IADD3 R3, P1, PT, R39, R7, RZ ;  /* 0x0000000727037210 */ /* 0x001fe20007f3e0ff */
[----:B------:R-:W-:Y:S01]  /*24740*/  IMAD R38, R38, UR4, RZ ;  /* 0x0000000426267c24 */ /* 0x000fe2000f8e02ff */
[----:B------:R-:W-:Y:S01]  /*24750*/  STL [R1+0xf04], R4 ;  /* 0x000f040401007387 */ /* 0x000fe20000100800 */
[----:B------:R-:W0:Y:S01]  /*24760*/  LDCU UR4, c[0x0][0x3b0] ;  /* 0x00007600ff0477ac */ /* 0x000e220008000800 */
[----:B------:R-:W-:Y:S01]  /*24770*/  SEL R40, R11, R40, !P4 ;  /* 0x000000280b287207 */ /* 0x000fe20006000000 */
[----:B-1----:R-:W-:Y:S01]  /*24780*/  IMAD.HI.U32 R12, R9, R10, RZ ;  /* 0x0000000a090c7227 */ /* 0x002fe200078e00ff */
[----:B------:R-:W-:Y:S01]  /*24790*/  LEA.HI.X.SX32 R37, R39, R6, 0x1, P1 ;  /* 0x0000000627257211 */ /* 0x000fe200008f0eff */
[----:B------:R1:W-:Y:S02]  /*247a0*/  STL [R1+0x9c4], R5 ;  /* 0x0009c40501007387 */ /* 0x0003e40000100800 */
[----:B------:R-:W-:Y:S01]  /*247b0*/  IMAD R40, R40, UR5, RZ ;  /* 0x0000000528287c24 */ /* 0x000fe2000f8e02ff */
[----:B------:R-:W-:Y:S01]  /*247c0*/  PRMT R29, RZ, 0x7610, R29 ;  /* 0x00007610ff1d7816 */ /* 0x000fe2000000001d */
[----:B------:R-:W-:-:S02]  /*247d0*/  IMAD.MOV R14, RZ, RZ, -R12 ;  /* 0x000000ffff0e7224 */ /* 0x000fc400078e0a0c */
[----:B------:R-:W-:Y:S01]  /*247e0*/  @P0 IMAD.MOV.U32 R13, RZ, RZ, R37 ;  /* 0x000000ffff0d0224 */ /* 0x000fe200078e0025 */
[----:B------:R0:W-:Y:S01]  /*247f0*/  STL [R1+0x9d0], R3 ;  /* 0x0009d00301007387 */ /* 0x0001e20000100800 */
[----:B------:R-:W-:Y:S01]  /*24800*/  @P0 IMAD.MOV.U32 R12, RZ, RZ, R3 ;  /* 0x000000ffff0c0224 */ /* 0x000fe200078e0003 */
[----:B------:R-:W-:Y:S02]  /*24810*/  PRMT R26, RZ, 0x7610, R26 ;  /* 0x00007610ff1a7816 */ /* 0x000fe4000000001a */
[----:B-1----:R-:W-:Y:S01]  /*24820*/  IADD3 R5, P3, PT, R38, R7, RZ ;  /* 0x0000000726057210 */ /* 0x002fe20007f7e0ff */
[----:B------:R-:W-:Y:S01]  /*24830*/  IMAD R10, R8, R14, R10 ;  /* 0x0000000e080a7224 */ /* 0x000fe200078e020a */
[----:B------:R1:W2:Y:S01]  /*24840*/  @P0 LDG.E.U8 R32, desc[UR18][R12.64] ;  /* 0x000000120c200981 */ /* 0x0002a2000c1e1100 */
[----:B------:R-:W-:Y:S02]  /*24850*/  PRMT R27, RZ, 0x7610, R27 ;  /* 0x00007610ff1b7816 */ /* 0x000fe4000000001b */
[----:B------:R-:W-:-:S02]  /*24860*/  PRMT R24, RZ, 0x7610, R24 ;  /* 0x00007610ff187816 */ /* 0x000fc40000000018 */
[----:B------:R-:W-:Y:S02]  /*24870*/  PRMT R25, RZ, 0x7610, R25 ;  /* 0x00007610ff197816 */ /* 0x000fe40000000019 */
[----:B------:R-:W-:Y:S02]  /*24880*/  PRMT R49, RZ, 0x7610, R49 ;  /* 0x00007610ff317816 */ /* 0x000fe40000000031 */
[----:B------:R-:W-:Y:S02]  /*24890*/  PRMT R20, RZ, 0x7610, R20 ;  /* 0x00007610ff147816 */ /* 0x000fe40000000014 */
[----:B------:R-:W-:Y:S02]  /*248a0*/  PRMT R21, RZ, 0x7610, R21 ;  /* 0x00007610ff157816 */ /* 0x000fe40000000015 */
[----:B------:R-:W-:Y:S01]  /*248b0*/  PRMT R18, RZ, 0x7610, R18 ;  /* 0x00007610ff127816 */ /* 0x000fe20000000012 */
[----:B------:R-:W-:Y:S01]  /*248c0*/  VIADD R39, R0, 0xfe ;  /* 0x000000fe00277836 */ /* 0x000fe20000000000 */
[----:B0-----:R-:W-:Y:S01]  /*248d0*/  IADD3 R3, P1, PT, R40, R7, RZ ;  /* 0x0000000728037210 */ /* 0x001fe20007f3e0ff */
[----:B------:R0:W-:Y:S01]  /*248e0*/  STL [R1+0x9d8], R5 ;  /* 0x0009d80501007387 */ /* 0x0001e20000100800 */
[-C--:B------:R-:W-:Y:S01]  /*248f0*/  LEA.HI.X.SX32 R15, R38, R6.reuse, 0x1, P3 ;  /* 0x00000006260f7211 */ /* 0x080fe200018f0eff */
[----:B-1----:R-:W-:Y:S01]  /*24900*/  @P0 IMAD.MOV.U32 R12, RZ, RZ, R5 ;  /* 0x000000ffff0c0224 */ /* 0x002fe200078e0005 */
[----:B------:R-:W-:Y:S01]  /*24910*/  PRMT R19, RZ, 0x7610, R19 ;  /* 0x00007610ff137816 */ /* 0x000fe20000000013 */
[----:B------:R-:W2:Y:S01]  /*24920*/  @P0 LDG.E.U8 R49, desc[UR18][R22.64] ;  /* 0x0000001216310981 */ /* 0x000ea2000c1e1100 */
[----:B------:R-:W-:Y:S01]  /*24930*/  PRMT R17, RZ, 0x7610, R17 ;  /* 0x00007610ff117816 */ /* 0x000fe20000000011 */
[----:B------:R-:W-:Y:S01]  /*24940*/  @P0 IMAD.MOV.U32 R13, RZ, RZ, R15 ;  /* 0x000000ffff0d0224 */ /* 0x000fe200078e000f */
[----:B------:R-:W-:Y:S01]  /*24950*/  PRMT R16, RZ, 0x7610, R16 ;  /* 0x00007610ff107816 */ /* 0x000fe20000000010 */
[----:B------:R-:W1:Y:S01]  /*24960*/  LDCU UR5, c[0x0][0x3b0] ;  /* 0x00007600ff0577ac */ /* 0x000e620008000800 */
[----:B0-----:R-:W-:Y:S01]  /*24970*/  LEA.HI.X.SX32 R5, R40, R6, 0x1, P1 ;  /* 0x0000000628057211 */ /* 0x001fe200008f0eff */
[----:B------:R-:W-:Y:S01]  /*24980*/  STL [R1+0x9cc], R37 ;  /* 0x0009cc2501007387 */ /* 0x000fe20000100800 */
[----:B------:R-:W-:-:S03]  /*24990*/  ISETP.GT.U32.AND P1, PT, R8, R10, PT ;  /* 0x0000000a0800720c */ /* 0x000fc60003f24070 */
[----:B------:R-:W-:Y:S04]  /*249a0*/  STL [R1+0x9d4], R15 ;  /* 0x0009d40f01007387 */ /* 0x000fe80000100800 */
[----:B------:R0:W2:Y:S04]  /*249b0*/  @P0 LDG.E.U8 R31, desc[UR18][R12.64] ;  /* 0x000000120c1f0981 */ /* 0x0000a8000c1e1100 */
[----:B------:R1:W-:Y:S02]  /*249c0*/  STL [R1+0x9e0], R3 ;  /* 0x0009e00301007387 */ /* 0x0003e40000100800 */
[----:B------:R-:W-:-:S02]  /*249d0*/  @!P1 IMAD.IADD R10, R10, 0x1, -R8 ;  /* 0x000000010a0a9824 */ /* 0x000fc400078e0a08 */
[----:B0-----:R-:W-:Y:S02]  /*249e0*/  @P0 IMAD.MOV.U32 R12, RZ, RZ, R3 ;  /* 0x000000ffff0c0224 */ /* 0x001fe400078e0003 */
[----:B------:R-:W-:Y:S02]  /*249f0*/  @P0 IMAD.MOV.U32 R13, RZ, RZ, R5 ;  /* 0x000000ffff0d0224 */ /* 0x000fe400078e0005 */
[----:B-1----:R-:W-:-:S03]  /*24a00*/  VIADD R3, R0, 0xeb ;  /* 0x000000eb00037836 */ /* 0x002fc60000000000 */
[----:B------:R0:W2:Y:S01]  /*24a10*/  @P0 LDG.E.U8 R30, desc[UR18][R12.64] ;  /* 0x000000120c1e0981 */ /* 0x0000a2000c1e1100 */
[----:B------:R-:W-:Y:S02]  /*24a20*/  ISETP.GT.U32.AND P1, PT, R8, R10, PT ;  /* 0x0000000a0800720c */ /* 0x000fe40003f24070 */
[----:B------:R-:W-:Y:S02]  /*24a30*/  ISETP.GE.AND P3, PT, R4, RZ, PT ;  /* 0x000000ff0400720c */ /* 0x000fe40003f66270 */
[----:B0-----:R-:W-:-:S05]  /*24a40*/  IABS R12, R3 ;  /* 0x00000003000c7213 */ /* 0x001fca0000000000 */
[----:B------:R-:W-:-:S04]  /*24a50*/  IMAD.HI.U32 R13, R9, R12, RZ ;  /* 0x0000000c090d7227 */ /* 0x000fc800078e00ff */
[----:B------:R-:W-:-:S04]  /*24a60*/  IMAD.MOV R13, RZ, RZ, -R13 ;  /* 0x000000ffff0d7224 */ /* 0x000fc800078e0a0d */
[----:B------:R-:W-:Y:S02]  /*24a70*/  IMAD R12, R8, R13, R12 ;  /* 0x0000000d080c7224 */ /* 0x000fe400078e020c */
[----:B------:R-:W-:-:S03]  /*24a80*/  @!P1 IMAD.IADD R10, R10, 0x1, -R8 ;  /* 0x000000010a0a9824 */ /* 0x000fc600078e0a08 */
[----:B------:R-:W-:Y:S01]  /*24a90*/  ISETP.GT.U32.AND P1, PT, R8, R12, PT ;  /* 0x0000000c0800720c */ /* 0x000fe20003f24070 */
[----:B------:R-:W-:-:S05]  /*24aa0*/  @!P3 IMAD.MOV R10, RZ, RZ, -R10 ;  /* 0x000000ffff0ab224 */ /* 0x000fca00078e0a0a */
[----:B------:R-:W-:-:S05]  /*24ab0*/  SEL R10, R11, R10, !P4 ;  /* 0x0000000a0b0a7207 */ /* 0x000fca0006000000 */
[----:B------:R-:W-:Y:S01]  /*24ac0*/  IMAD R10, R10, UR4, RZ ;  /* 0x000000040a0a7c24 */ /* 0x000fe2000f8e02ff */
[----:B------:R0:W-:Y:S01]  /*24ad0*/  STL [R1+0x9dc], R5 ;  /* 0x0009dc0501007387 */ /* 0x0001e20000100800 */
[----:B------:R-:W-:Y:S01]  /*24ae0*/  @!P1 IMAD.IADD R12, R12, 0x1, -R8 ;  /* 0x000000010c0c9824 */ /* 0x000fe200078e0a08 */
[----:B------:R-:W1:Y:S02]  /*24af0*/  LDCU UR4, c[0x0][0x3b0] ;  /* 0x00007600ff0477ac */ /* 0x000e640008000800 */
[----:B------:R-:W-:Y:S02]  /*24b00*/  IADD3 R4, P3, PT, R10, R7, RZ ;  /* 0x000000070a047210 */ /* 0x000fe40007f7e0ff */
[----:B------:R-:W-:Y:S02]  /*24b10*/  ISETP.GT.U32.AND P1, PT, R8, R12, PT ;  /* 0x0000000c0800720c */ /* 0x000fe40003f24070 */
[----:B0-----:R-:W-:Y:S02]  /*24b20*/  LEA.HI.X.SX32 R5, R10, R6, 0x1, P3 ;  /* 0x000000060a057211 */ /* 0x001fe400018f0eff */
[----:B------:R-:W-:Y:S01]  /*24b30*/  ISETP.GE.AND P3, PT, R3, RZ, PT ;  /* 0x000000ff0300720c */ /* 0x000fe20003f66270 */
[----:B------:R-:W-:Y:S01]  /*24b40*/  STL [R1+0xf00], R3 ;  /* 0x000f000301007387 */ /* 0x000fe20000100800 */
[----:B------:R-:W-:-:S03]  /*24b50*/  @P0 IMAD.MOV.U32 R14, RZ, RZ, R4 ;  /* 0x000000ffff0e0224 */ /* 0x000fc600078e0004 */
[----:B------:R0:W-:Y:S04]  /*24b60*/  STL [R1+0x9f8], R4 ;  /* 0x0009f80401007387 */ /* 0x0001e80000100800 */
[----:B------:R-:W-:Y:S02]  /*24b70*/  @!P1 IMAD.IADD R12, R12, 0x1, -R8 ;  /* 0x000000010c0c9824 */ /* 0x000fe400078e0a08 */
[----:B0-----:R-:W-:Y:S02]  /*24b80*/  VIADD R4, R0, 0xec ;  /* 0x000000ec00047836 */ /* 0x001fe40000000000 */
[----:B------:R-:W-:-:S03]  /*24b90*/  @!P3 IMAD.MOV R12, RZ, RZ, -R12 ;  /* 0x000000ffff0cb224 */ /* 0x000fc600078e0a0c */
[----:B------:R-:W-:Y:S02]  /*24ba0*/  IABS R10, R4 ;  /* 0x00000004000a7213 */ /* 0x000fe40000000000 */
[----:B------:R-:W-:-:S03]  /*24bb0*/  SEL R13, R11, R12, !P4 ;  /* 0x0000000c0b0d7207 */ /* 0x000fc60006000000 */
[----:B------:R-:W-:-:S04]  /*24bc0*/  IMAD.HI.U32 R12, R9, R10, RZ ;  /* 0x0000000a090c7227 */ /* 0x000fc800078e00ff */
[----:B-1----:R-:W-:Y:S01]  /*24bd0*/  IMAD R13, R13, UR4, RZ ;  /* 0x000000040d0d7c24 */ /* 0x002fe2000f8e02ff */
[----:B------:R0:W-:Y:S01]  /*24be0*/  STL [R1+0x9f4], R5 ;  /* 0x0009f40501007387 */ /* 0x0001e20000100800 */
[----:B------:R-:W-:Y:S02]  /*24bf0*/  IMAD.MOV R12, RZ, RZ, -R12 ;  /* 0x000000ffff0c7224 */ /* 0x000fe400078e0a0c */
[----:B------:R-:W-:Y:S01]  /*24c00*/  @P0 IMAD.MOV.U32 R15, RZ, RZ, R5 ;  /* 0x000000ffff0f0224 */ /* 0x000fe200078e0005 */
[C---:B------:R-:W-:Y:S01]  /*24c10*/  IADD3 R3, P1, PT, R13.reuse, R7, RZ ;  /* 0x000000070d037210 */ /* 0x040fe20007f3e0ff */
[----:B------:R-:W-:Y:S01]  /*24c20*/  IMAD R10, R8, R12, R10 ;  /* 0x0000000c080a7224 */ /* 0x000fe200078e020a */
[----:B------:R-:W-:Y:S01]  /*24c30*/  STL [R1+0xefc], R4 ;  /* 0x000efc0401007387 */ /* 0x000fe20000100800 */
[----:B------:R-:W-:Y:S01]  /*24c40*/  ISETP.GE.AND P3, PT, R4, RZ, PT ;  /* 0x000000ff0400720c */ /* 0x000fe20003f66270 */
[----:B------:R-:W1:Y:S01]  /*24c50*/  LDCU UR4, c[0x0][0x3b0] ;  /* 0x00007600ff0477ac */ /* 0x000e620008000800 */
[----:B0-----:R-:W-:Y:S01]  /*24c60*/  LEA.HI.X.SX32 R5, R13, R6, 0x1, P1 ;  /* 0x000000060d057211 */ /* 0x001fe200008f0eff */
[----:B------:R-:W2:Y:S01]  /*24c70*/  @P0 LDG.E.U8 R29, desc[UR18][R14.64] ;  /* 0x000000120e1d0981 */ /* 0x000ea2000c1e1100 */
[----:B------:R-:W-:Y:S01]  /*24c80*/  ISETP.GT.U32.AND P1, PT, R8, R10, PT ;  /* 0x0000000a0800720c */ /* 0x000fe20003f24070 */
[----:B------:R-:W-:-:S02]  /*24c90*/  @P0 IMAD.MOV.U32 R12, RZ, RZ, R3 ;  /* 0x000000ffff0c0224 */ /* 0x000fc400078e0003 */
[----:B------:R0:W-:Y:S01]  /*24ca0*/  STL [R1+0xa00], R3 ;  /* 0x000a000301007387 */ /* 0x0001e20000100800 */
[----:B------:R-:W-:-:S05]  /*24cb0*/  @P0 IMAD.MOV.U32 R13, RZ, RZ, R5 ;  /* 0x000000ffff0d0224 */ /* 0x000fca00078e0005 */
[----:B------:R1:W2:Y:S01]  /*24cc0*/  @P0 LDG.E.U8 R28, desc[UR18][R12.64] ;  /* 0x000000120c1c0981 */ /* 0x0002a2000c1e1100 */
[----:B0-----:R-:W-:-:S03]  /*24cd0*/  VIADD R3, R0, 0xed ;  /* 0x000000ed00037836 */ /* 0x001fc60000000000 */
[----:B------:R-:W-:Y:S02]  /*24ce0*/  @!P1 IMAD.IADD R10, R10, 0x1, -R8 ;  /* 0x000000010a0a9824 */ /* 0x000fe400078e0a08 */
[----:B-1----:R-:W-:-:S03]  /*24cf0*/  IABS R12, R3 ;  /* 0x00000003000c7213 */ /* 0x002fc60000000000 */
[----:B------:R-:W-:Y:S02]  /*24d00*/  ISETP.GT.U32.AND P1, PT, R8, R10, PT ;  /* 0x0000000a0800720c */ /* 0x000fe40003f24070 */
[----:B------:R-:W-:-:S04]  /*24d10*/  IMAD.HI.U32 R13, R9, R12, RZ ;  /* 0x0000000c090d7227 */ /* 0x000fc800078e00ff */
[----:B------:R-:W-:-:S04]  /*24d20*/  IMAD.MOV R13, RZ, RZ, -R13 ;  /* 0x000000ffff0d7224 */ /* 0x000fc800078e0a0d */
[----:B------:R-:W-:-:S03]  /*24d30*/  IMAD R12, R8, R13, R12 ;  /* 0x0000000d080c7224 */ /* 0x000fc600078e020c */
[----:B------:R-:W-:Y:S02]  /*24d40*/  @!P1 IMAD.IADD R10, R10, 0x1, -R8 ;  /* 0x000000010a0a9824 */ /* 0x000fe400078e0a08 */
[----:B------:R-:W-:Y:S02]  /*24d50*/  ISETP.GT.U32.AND P1, PT, R8, R12, PT ;  /* 0x0000000c0800720c */ /* 0x000fe40003f24070 */
        /* <DEDUP_REMOVED lines=112> */
[C---:B------:R-:W-:Y:S01]  /*25460*/  IMAD R10, R8.reuse, R12, R10 ;  /* 0x0000000c080a7224 */ /* 0x040fe200078e020a */
[----:B------:R-:W-:Y:S01]  /*25470*/  PRMT R22, RZ, 0x7610, R22 ;  /* 0x00007610ff167816 */ /* 0x000fe20000000016 */
[----:B------:R-:W1:Y:S01]  /*25480*/  LDCU UR4, c[0x0][0x3b0] ;  /* 0x00007600ff0477ac */ /* 0x000e620008000800 */
[----:B0-----:R-:W-:Y:S02]  /*25490*/  LEA.HI.X.SX32 R5, R13, R6, 0x1, P1 ;  /* 0x000000060d057211 */ /* 0x001fe400008f0eff */
[----:B------:R-:W-:Y:S01]  /*254a0*/  ISETP.GT.U32.AND P1, PT, R8, R10, PT ;  /* 0x0000000a0800720c */ /* 0x000fe20003f24070 */
[----:B------:R-:W-:Y:S01]  /*254b0*/  STL [R1+0xee4], R4 ;  /* 0x000ee40401007387 */ /* 0x000fe20000100800 */
[----:B------:R-:W-:-:S02]  /*254c0*/  @P0 IMAD.MOV.U32 R12, RZ, RZ, R3 ;  /* 0x000000ffff0c0224 */ /* 0x000fc400078e0003 */
[----:B------:R-:W-:Y:S01]  /*254d0*/  @P0 IMAD.MOV.U32 R13, RZ, RZ, R5 ;  /* 0x000000ffff0d0224 */ /* 0x000fe200078e0005 */
[----:B------:R0:W-:Y:S04]  /*254e0*/  STL [R1+0xa40], R3 ;  /* 0x000a400301007387 */ /* 0x0001e80000100800 */
[----:B------:R1:W2:Y:S01]  /*254f0*/  @P0 LDG.E.U8 R22, desc[UR18][R12.64] ;  /* 0x000000120c160981 */ /* 0x0002a2000c1e1100 */
[----:B0-----:R-:W-:-:S03]  /*25500*/  VIADD R3, R0, 0xf6 ;  /* 0x000000f600037836 */ /* 0x001fc60000000000 */
[----:B------:R-:W-:Y:S02]  /*25510*/  @!P1 IMAD.IADD R10, R10, 0x1, -R8 ;  /* 0x000000010a0a9824 */ /* 0x000fe400078e0a08 */
[----:B-1----:R-:W-:-:S03]  /*25520*/  IABS R12, R3 ;  /* 0x00000003000c7213 */ /* 0x002fc60000000000 */
[----:B------:R-:W-:Y:S02]  /*25530*/  ISETP.GT.U32.AND P1, PT, R8, R10, PT ;  /* 0x0000000a0800720c */ /* 0x000fe40003f24070 */
[----:B------:R-:W-:Y:S01]  /*25540*/  IMAD.HI.U32 R13, R9, R12, RZ ;  /* 0x0000000c090d7227 */ /* 0x000fe200078e00ff */
[----:B------:R-:W-:-:S03]  /*25550*/  ISETP.GE.AND P3, PT, R4, RZ, PT ;  /* 0x000000ff0400720c */ /* 0x000fc60003f66270 */
        /* <DEDUP_REMOVED lines=9> */
[----:B------:R-:W-:Y:S01]  /*255f0*/  PRMT R23, RZ, 0x7610, R23 ;  /* 0x00007610ff177816 */ /* 0x000fe20000000017 */
[----:B------:R-:W1:Y:S01]  /*25600*/  LDCU UR4, c[0x0][0x3b0] ;  /* 0x00007600ff0477ac */ /* 0x000e620008000800 */
[----:B------:R-:W-:Y:S02]  /*25610*/  IADD3 R4, P3, PT, R10, R7, RZ ;  /* 0x000000070a047210 */ /* 0x000fe40007f7e0ff */
[----:B------:R-:W-:Y:S01]  /*25620*/  ISETP.GT.U32.AND P1, PT, R8, R12, PT ;  /* 0x0000000c0800720c */ /* 0x000fe20003f24070 */
[----:B------:R-:W-:Y:S01]  /*25630*/  STL [R1+0xee0], R3 ;  /* 0x000ee00301007387 */ /* 0x000fe20000100800 */
[----:B0-----:R-:W-:-:S03]  /*25640*/  LEA.HI.X.SX32 R5, R10, R6, 0x1, P3 ;  /* 0x000000060a057211 */ /* 0x001fc600018f0eff */
[----:B------:R0:W2:Y:S01]  /*25650*/  @P0 LDG.E.U8 R23, desc[UR18][R14.64] ;  /* 0x000000120e170981 */ /* 0x0000a2000c1e1100 */
[----:B------:R-:W-:-:S03]  /*25660*/  ISETP.GE.AND P3, PT, R3, RZ, PT ;  /* 0x000000ff0300720c */ /* 0x000fc60003f66270 */
[----:B------:R1:W-:Y:S04]  /*25670*/  STL [R1+0xa48], R4 ;  /* 0x000a480401007387 */ /* 0x0003e80000100800 */
[----:B------:R-:W-:Y:S02]  /*25680*/  @!P1 IMAD.IADD R12, R12, 0x1, -R8 ;  /* 0x000000010c0c9824 */ /* 0x000fe400078e0a08 */
[----:B0-----:R-:W-:Y:S02]  /*25690*/  @P0 IMAD.MOV.U32 R14, RZ, RZ, R4 ;  /* 0x000000ffff0e0224 */ /* 0x001fe400078e0004 */
[----:B-1----:R-:W-:Y:S02]  /*256a0*/  VIADD R4, R0, 0xfa ;  /* 0x000000fa00047836 */ /* 0x002fe40000000000 */
[----:B------:R-:W-:-:S03]  /*256b0*/  @!P3 IMAD.MOV R12, RZ, RZ, -R12 ;  /* 0x000000ffff0cb224 */ /* 0x000fc600078e0a0c */
[----:B------:R-:W-:Y:S02]  /*256c0*/  IABS R10, R4 ;  /* 0x00000004000a7213 */ /* 0x000fe40000000000 */
[----:B------:R-:W-:-:S03]  /*256d0*/  SEL R13, R11, R12, !P4 ;  /* 0x0000000c0b0d7207 */ /* 0x000fc60006000000 */
[----:B------:R-:W-:-:S04]  /*256e0*/  IMAD.HI.U32 R12, R9, R10, RZ ;  /* 0x0000000a090c7227 */ /* 0x000fc800078e00ff */
[----:B------:R-:W-:Y:S01]  /*256f0*/  IMAD R13, R13, UR4, RZ ;  /* 0x000000040d0d7c24 */ /* 0x000fe2000f8e02ff */
        /* <DEDUP_REMOVED lines=28> */
[--C-:B------:R-:W-:Y:S01]  /*258c0*/  @!P1 IMAD.IADD R12, R12, 0x1, -R8.reuse ;  /* 0x000000010c0c9824 */ /* 0x100fe200078e0a08 */
[----:B------:R-:W1:Y:S02]  /*258d0*/  LDCU UR4, c[0x0][0x3b0] ;  /* 0x00007600ff0477ac */ /* 0x000e640008000800 */
[----:B------:R-:W-:Y:S02]  /*258e0*/  IADD3 R4, P3, PT, R10, R7, RZ ;  /* 0x000000070a047210 */ /* 0x000fe40007f7e0ff */
[----:B------:R-:W-:Y:S02]  /*258f0*/  ISETP.GT.U32.AND P1, PT, R8, R12, PT ;  /* 0x0000000c0800720c */ /* 0x000fe40003f24070 */
[----:B0-----:R-:W-:Y:S02]  /*25900*/  LEA.HI.X.SX32 R5, R10, R6, 0x1, P3 ;  /* 0x000000060a057211 */ /* 0x001fe400018f0eff */
[----:B------:R-:W-:Y:S01]  /*25910*/  ISETP.GE.AND P3, PT, R3, RZ, PT ;  /* 0x000000ff0300720c */ /* 0x000fe20003f66270 */
[----:B------:R0:W-:Y:S08]  /*25920*/  STL [R1+0xed8], R3 ;  /* 0x000ed80301007387 */ /* 0x0001f00000100800 */
[----:B------:R-:W-:-:S02]  /*25930*/  @!P1 IMAD.IADD R12, R12, 0x1, -R8 ;  /* 0x000000010c0c9824 */ /* 0x000fc400078e0a08 */
        /* <DEDUP_REMOVED lines=8> */
[----:B------:R-:W-:Y:S02]  /*259c0*/  @P0 IMAD.MOV.U32 R14, RZ, RZ, R4 ;  /* 0x000000ffff0e0224 */ /* 0x000fe400078e0004 */
[----:B------:R-:W-:Y:S01]  /*259d0*/  @P0 IMAD.MOV.U32 R15, RZ, RZ, R5 ;  /* 0x000000ffff0f0224 */ /* 0x000fe200078e0005 */
[----:B------:R-:W-:Y:S01]  /*259e0*/  ISETP.GE.AND P3, PT, R3, RZ, PT ;  /* 0x000000ff0300720c */ /* 0x000fe20003f66270 */
[----:B------:R-:W-:Y:S01]  /*259f0*/  IMAD R10, R8, R12, R10 ;  /* 0x0000000c080a7224 */ /* 0x000fe200078e020a */
[----:B------:R-:W1:Y:S01]  /*25a00*/  LDCU UR4, c[0x0][0x3b0] ;  /* 0x00007600ff0477ac */ /* 0x000e620008000800 */
[C---:B0-----:R-:W-:Y:S01]  /*25a10*/  IADD3 R4, P1, PT, R13.reuse, R7, RZ ;  /* 0x000000070d047210 */ /* 0x041fe20007f3e0ff */
[----:B------:R0:W-:Y:S04]  /*25a20*/  STL [R1+0xa64], R5 ;  /* 0x000a640501007387 */ /* 0x0001e80000100800 */
[----:B------:R-:W2:Y:S01]  /*25a30*/  @P0 LDG.E.U8 R19, desc[UR18][R14.64] ;  /* 0x000000120e130981 */ /* 0x000ea2000c1e1100 */
[----:B0-----:R-:W-:-:S02]  /*25a40*/  LEA.HI.X.SX32 R5, R13, R6, 0x1, P1 ;  /* 0x000000060d057211 */ /* 0x001fc400008f0eff */
[----:B------:R-:W-:Y:S01]  /*25a50*/  ISETP.GT.U32.AND P1, PT, R8, R10, PT ;  /* 0x0000000a0800720c */ /* 0x000fe20003f24070 */
[----:B------:R-:W-:Y:S01]  /*25a60*/  STL [R1+0xed4], R3 ;  /* 0x000ed40301007387 */ /* 0x000fe20000100800 */
[----:B------:R-:W-:Y:S02]  /*25a70*/  @P0 IMAD.MOV.U32 R12, RZ, RZ, R4 ;  /* 0x000000ffff0c0224 */ /* 0x000fe400078e0004 */
[----:B------:R-:W-:Y:S01]  /*25a80*/  @P0 IMAD.MOV.U32 R13, RZ, RZ, R5 ;  /* 0x000000ffff0d0224 */ /* 0x000fe200078e0005 */
[----:B------:R0:W-:Y:S04]  /*25a90*/  STL [R1+0xa70], R4 ;  /* 0x000a700401007387 */ /* 0x0001e80000100800 */
        /* <DEDUP_REMOVED lines=10> */
[----:B------:R-:W-:Y:S01]  /*25b40*/  @!P3 IMAD.MOV R10, RZ, RZ, -R10 ;  /* 0x000000ffff0ab224 */ /* 0x000fe200078e0a0a */
[----:B------:R-:W-:-:S10]  /*25b50*/  ISETP.GE.AND P3, PT, R4, RZ, PT ;  /* 0x000000ff0400720c */ /* 0x000fd40003f66270 */
[----:B------:R-:W-:Y:S01]  /*25b60*/  @!P1 IMAD.IADD R12, R12, 0x1, -R8 ;  /* 0x000000010c0c9824 */ /* 0x000fe200078e0a08 */
[----:B------:R-:W-:-:S04]  /*25b70*/  SEL R10, R11, R10, !P4 ;  /* 0x0000000a0b0a7207 */ /* 0x000fc80006000000 */
[----:B------:R-:W-:Y:S01]  /*25b80*/  ISETP.GT.U32.AND P1, PT, R8, R12, PT ;  /* 0x0000000c0800720c */ /* 0x000fe20003f24070 */
[----:B------:R-:W-:Y:S01]  /*25b90*/  IMAD R10, R10, UR4, RZ ;  /* 0x000000040a0a7c24 */ /* 0x000fe2000f8e02ff */
[----:B------:R-:W0:Y:S01]  /*25ba0*/  LDCU UR4, c[0x0][0x3b0] ;  /* 0x00007600ff0477ac */ /* 0x000e220008000800 */
[----:B------:R-:W-:Y:S03]  /*25bb0*/  STL [R1+0xa6c], R5 ;  /* 0x000a6c0501007387 */ /* 0x000fe60000100800 */
[----:B------:R-:W-:-:S07]  /*25bc0*/  IADD3 R3, P5, PT, R10, R7, RZ ;  /* 0x000000070a037210 */ /* 0x000fce0007fbe0ff */
[----:B------:R-:W-:Y:S01]  /*25bd0*/  @!P1 IMAD.IADD R12, R12, 0x1, -R8 ;  /* 0x000000010c0c9824 */ /* 0x000fe200078e0a08 */
[----:B------:R1:W-:Y:S03]  /*25be0*/  STL [R1+0xed0], R4 ;  /* 0x000ed00401007387 */ /* 0x0003e60000100800 */
[----:B------:R-:W-:-:S05]  /*25bf0*/  @!P3 IMAD.MOV R12, RZ, RZ, -R12 ;  /* 0x000000ffff0cb224 */ /* 0x000fca00078e0a0c */
[----:B------:R-:W-:Y:S02]  /*25c00*/  SEL R12, R11, R12, !P4 ;  /* 0x0000000c0b0c7207 */ /* 0x000fe40006000000 */
[----:B-1----:R-:W-:Y:S02]  /*25c10*/  LEA.HI.X.SX32 R4, R10, R6, 0x1, P5 ;  /* 0x000000060a047211 */ /* 0x002fe400028f0eff */
[----:B------:R-:W-:Y:S01]  /*25c20*/  IABS R10, R39 ;  /* 0x00000027000a7213 */ /* 0x000fe20000000000 */
[----:B------:R-:W-:Y:S02]  /*25c30*/  @P0 IMAD.MOV.U32 R14, RZ, RZ, R3 ;  /* 0x000000ffff0e0224 */ /* 0x000fe400078e0003 */
[----:B------:R-:W-:Y:S02]  /*25c40*/  @P0 IMAD.MOV.U32 R15, RZ, RZ, R4 ;  /* 0x000000ffff0f0224 */ /* 0x000fe400078e0004 */
[----:B0-----:R-:W-:Y:S01]  /*25c50*/  IMAD R13, R12, UR4, RZ ;  /* 0x000000040c0d7c24 */ /* 0x001fe2000f8e02ff */
[----:B------:R0:W-:Y:S01]  /*25c60*/  STL [R1+0xa78], R3 ;  /* 0x000a780301007387 */ /* 0x0001e20000100800 */
[----:B------:R-:W-:-:S04]  /*25c70*/  IMAD.HI.U32 R12, R9, R10, RZ ;  /* 0x0000000a090c7227 */ /* 0x000fc800078e00ff */
[C---:B------:R-:W-:Y:S01]  /*25c80*/  VIADD R38, R0.reuse, 0x7 ;  /* 0x0000000700267836 */ /* 0x040fe20000000000 */
[----:B------:R1:W2:Y:S01]  /*25c90*/  @P0 LDG.E.U8 R17, desc[UR18][R14.64] ;  /* 0x000000120e110981 */ /* 0x0002a2000c1e1100 */
[----:B------:R-:W-:Y:S01]  /*25ca0*/  VIADD R5, R0, 0xef ;  /* 0x000000ef00057836 */ /* 0x000fe20000000000 */
[----:B------:R-:W-:Y:S01]  /*25cb0*/  ISETP.GE.AND P3, PT, R39, RZ, PT ;  /* 0x000000ff2700720c */ /* 0x000fe20003f66270 */
[----:B------:R-:W3:Y:S01]  /*25cc0*/  LDCU UR4, c[0x0][0x3b0] ;  /* 0x00007600ff0477ac */ /* 0x000ee20008000800 */
[C---:B0-----:R-:W-:Y:S01]  /*25cd0*/  IADD3 R3, P1, PT, R13.reuse, R7, RZ ;  /* 0x000000070d037210 */ /* 0x041fe20007f3e0ff */
[----:B-1----:R-:W-:Y:S01]  /*25ce0*/  IMAD.MOV R14, RZ, RZ, -R12 ;  /* 0x000000ffff0e7224 */ /* 0x002fe200078e0a0c */
[----:B------:R0:W-:Y:S03]  /*25cf0*/  STL [R1+0xa74], R4 ;  /* 0x000a740401007387 */ /* 0x0001e60000100800 */
[----:B------:R-:W-:Y:S01]  /*25d00*/  IMAD R10, R8, R14, R10 ;  /* 0x0000000e080a7224 */ /* 0x000fe200078e020a */
[----:B0-----:R-:W-:-:S04]  /*25d10*/  LEA.HI.X.SX32 R4, R13, R6, 0x1, P1 ;  /* 0x000000060d047211 */ /* 0x001fc800008f0eff */
[----:B------:R-:W-:Y:S01]  /*25d20*/  ISETP.GT.U32.AND P1, PT, R8, R10, PT ;  /* 0x0000000a0800720c */ /* 0x000fe20003f24070 */
[----:B------:R-:W-:Y:S02]  /*25d30*/  @P0 IMAD.MOV.U32 R12, RZ, RZ, R3 ;  /* 0x000000ffff0c0224 */ /* 0x000fe400078e0003 */
[----:B------:R-:W-:-:S05]  /*25d40*/  @P0 IMAD.MOV.U32 R13, RZ, RZ, R4 ;  /* 0x000000ffff0d0224 */ /* 0x000fca00078e0004 */
[----:B------:R0:W2:Y:S05]  /*25d50*/  @P0 LDG.E.U8 R16, desc[UR18][R12.64] ;  /* 0x000000120c100981 */ /* 0x0000aa000c1e1100 */
[----:B------:R-:W-:Y:S01]  /*25d60*/  @!P1 IMAD.IADD R10, R10, 0x1, -R8 ;  /* 0x000000010a0a9824 */ /* 0x000fe200078e0a08 */
[----:B0-----:R-:W-:-:S04]  /*25d70*/  IABS R12, R38 ;  /* 0x00000026000c7213 */ /* 0x001fc80000000000 */
[C---:B------:R-:W-:Y:S01]  /*25d80*/  ISETP.GT.U32.AND P1, PT, R8.reuse, R10, PT ;  /* 0x0000000a0800720c */ /* 0x040fe20003f24070 */
[----:B------:R-:W-:Y:S01]  /*25d90*/  IMAD.HI.U32 R37, R9, R12, RZ ;  /* 0x0000000c09257227 */ /* 0x000fe200078e00ff */
[----:B------:R-:W-:Y:S03]  /*25da0*/  STL [R1+0xecc], R39 ;  /* 0x000ecc2701007387 */ /* 0x000fe60000100800 */
[----:B------:R-:W-:Y:S01]  /*25db0*/  IMAD.MOV R37, RZ, RZ, -R37 ;  /* 0x000000ffff257224 */ /* 0x000fe200078e0a25 */
[----:B------:R-:W-:Y:S03]  /*25dc0*/  STL [R1+0xa80], R3 ;  /* 0x000a800301007387 */ /* 0x000fe60000100800 */
[----:B------:R-:W-:Y:S01]  /*25dd0*/  IMAD R12, R8, R37, R12 ;  /* 0x00000025080c7224 */ /* 0x000fe200078e020c */
[----:B------:R0:W-:Y:S03]  /*25de0*/  STL [R1+0xa7c], R4 ;  /* 0x000a7c0401007387 */ /* 0x0001e60000100800 */
[----:B------:R-:W-:Y:S01]  /*25df0*/  @!P1 IMAD.IADD R10, R10, 0x1, -R8 ;  /* 0x000000010a0a9824 */ /* 0x000fe200078e0a08 */
[----:B------:R-:W-:Y:S01]  /*25e00*/  ISETP.GT.U32.AND P1, PT, R8, R12, PT ;  /* 0x0000000c0800720c */ /* 0x000fe20003f24070 */
[----:B0-----:R-:W-:-:S05]  /*25e10*/  VIADD R4, R0, 0xff ;  /* 0x000000ff00047836 */ /* 0x001fca0000000000 */
[----:B------:R-:W-:-:S05]  /*25e20*/  IABS R13, R4 ;  /* 0x00000004000d7213 */ /* 0x000fca0000000000 */
[----:B------:R-:W-:Y:S01]  /*25e30*/  IMAD.HI.U32 R15, R9, R13, RZ ;  /* 0x0000000d090f7227 */ /* 0x000fe200078e00ff */
[----:B------:R-:W-:-:S03]  /*25e40*/  IABS R14, R5 ;  /* 0x00000005000e7213 */ /* 0x000fc60000000000 */
[----:B------:R-:W-:Y:S02]  /*25e50*/  IMAD.MOV R15, RZ, RZ, -R15 ;  /* 0x000000ffff0f7224 */ /* 0x000fe400078e0a0f */
[----:B------:R-:W-:Y:S02]  /*25e60*/  @!P1 IMAD.IADD R12, R12, 0x1, -R8 ;  /* 0x000000010c0c9824 */ /* 0x000fe400078e0a08 */
[----:B------:R-:W-:Y:S02]  /*25e70*/  IMAD R13, R8, R15, R13 ;  /* 0x0000000f080d7224 */ /* 0x000fe400078e020d */
[----:B------:R-:W-:-:S04]  /*25e80*/  IMAD.HI.U32 R15, R9, R14, RZ ;  /* 0x0000000e090f7227 */ /* 0x000fc800078e00ff */
[----:B------:R-:W-:Y:S01]  /*25e90*/  @!P3 IMAD.MOV R10, RZ, RZ, -R10 ;  /* 0x000000ffff0ab224 */ /* 0x000fe200078e0a0a */
[----:B------:R-:W-:Y:S01]  /*25ea0*/  ISETP.GT.U32.AND P3, PT, R8, R12, PT ;  /* 0x0000000c0800720c */ /* 0x000fe20003f64070 */
[----:B------:R-:W-:Y:S02]  /*25eb0*/  IMAD.MOV R15, RZ, RZ, -R15 ;  /* 0x000000ffff0f7224 */ /* 0x000fe400078e0a0f */
[----:B------:R-:W-:Y:S01]  /*25ec0*/  VIADD R3, R0, 0xf7 ;  /* 0x000000f700037836 */ /* 0x000fe20000000000 */
[----:B------:R-:W-:Y:S01]  /*25ed0*/  ISETP.GE.AND P1, PT, R38, RZ, PT ;  /* 0x000000ff2600720c */ /* 0x000fe20003f26270 */
[----:B------:R-:W-:-:S03]  /*25ee0*/  IMAD R14, R8, R15, R14 ;  /* 0x0000000f080e7224 */ /* 0x000fc600078e020e */
[----:B------:R-:W-:Y:S02]  /*25ef0*/  IABS R15, R3 ;  /* 0x00000003000f7213 */ /* 0x000fe40000000000 */
[----:B------:R-:W-:-:S03]  /*25f00*/  SEL R10, R11, R10, !P4 ;  /* 0x0000000a0b0a7207 */ /* 0x000fc60006000000 */
[----:B------:R-:W-:-:S04]  /*25f10*/  IMAD.HI.U32 R9, R9, R15, RZ ;  /* 0x0000000f09097227 */ /* 0x000fc800078e00ff */
[----:B---3--:R-:W-:Y:S01]  /*25f20*/  IMAD R10, R10, UR4, RZ ;  /* 0x000000040a0a7c24 */ /* 0x008fe2000f8e02ff */
[----:B------:R-:W-:Y:S01]  /*25f30*/  ISETP.GT.U32.AND P6, PT, R8, R13, PT ;  /* 0x0000000d0800720c */ /* 0x000fe20003fc4070 */
[----:B------:R-:W-:Y:S01]  /*25f40*/  @!P3 IMAD.IADD R12, R12, 0x1, -R8 ;  /* 0x000000010c0cb824 */ /* 0x000fe200078e0a08 */
[----:B------:R-:W-:Y:S01]  /*25f50*/  ISETP.GT.U32.AND P3, PT, R8, R14, PT ;  /* 0x0000000e0800720c */ /* 0x000fe20003f64070 */
[----:B------:R-:W-:Y:S01]  /*25f60*/  IMAD.MOV R9, RZ, RZ, -R9 ;  /* 0x000000ffff097224 */ /* 0x000fe200078e0a09 */
[----:B------:R-:W-:Y:S01]  /*25f70*/  IADD3 R37, P5, PT, R10, R7, RZ ;  /* 0x000000070a257210 */ /* 0x000fe20007fbe0ff */
[----:B------:R-:W-:Y:S01]  /*25f80*/  @!P1 IMAD.MOV R12, RZ, RZ, -R12 ;  /* 0x000000ffff0c9224 */ /* 0x000fe200078e0a0c */
[----:B------:R-:W-:Y:S01]  /*25f90*/  STL [R1+0xdd8], R4 ;  /* 0x000dd80401007387 */ /* 0x000fe20000100800 */
[----:B------:R-:W-:Y:S01]  /*25fa0*/  IMAD R9, R8, R9, R15 ;  /* 0x0000000908097224 */ /* 0x000fe200078e020f */
[----:B------:R-:W0:Y:S02]  /*25fb0*/  LDCU UR4, c[0x0][0x3b0] ;  /* 0x00007600ff0477ac */ /* 0x000e240008000800 */
[----:B------:R1:W-:Y:S01]  /*25fc0*/  STL [R1+0xe10], R38 ;  /* 0x000e102601007387 */ /* 0x0003e20000100800 */
[----:B------:R-:W-:-:S03]  /*25fd0*/  SEL R12, R11, R12, !P4 ;  /* 0x0000000c0b0c7207 */ /* 0x000fc60006000000 */
[----:B------:R-:W-:Y:S01]  /*25fe0*/  STL [R1+0xec8], R5 ;  /* 0x000ec80501007387 */ /* 0x000fe20000100800 */
[----:B-1----:R-:W-:Y:S02]  /*25ff0*/  LEA.HI.X.SX32 R38, R10, R6, 0x1, P5 ;  /* 0x000000060a267211 */ /* 0x002fe400028f0eff */
[----:B------:R-:W-:Y:S01]  /*26000*/  ISETP.GT.U32.AND P5, PT, R8, R9, PT ;  /* 0x000000090800720c */ /* 0x000fe20003fa4070 */
[----:B------:R-:W-:Y:S01]  /*26010*/  IMAD R12, R12, UR11, RZ ;  /* 0x0000000b0c0c7c24 */ /* 0x000fe2000f8e02ff */
[----:B------:R-:W-:Y:S01]  /*26020*/  STL [R1+0xec4], R3 ;  /* 0x000ec40301007387 */ /* 0x000fe20000100800 */
[----:B------:R-:W-:Y:S02]  /*26030*/  @!P3 IMAD.IADD R14, R14, 0x1, -R8 ;  /* 0x000000010e0eb824 */ /* 0x000fe400078e0a08 */
[----:B------:R-:W-:Y:S01]  /*26040*/  @P0 IMAD.MOV.U32 R39, RZ, RZ, R38 ;  /* 0x000000ffff270224 */ /* 0x000fe200078e0026 */
[----:B------:R-:W-:Y:S01]  /*26050*/  STL [R1+0x328], R37 ;  /* 0x0003282501007387 */ /* 0x000fe20000100800 */
[----:B------:R-:W-:-:S03]  /*26060*/  @!P6 IMAD.IADD R13, R13, 0x1, -R8 ;  /* 0x000000010d0de824 */ /* 0x000fc600078e0a08 */
[----:B------:R1:W-:Y:S01]  /*26070*/  STL [R1+0x324], R38 ;  /* 0x0003242601007387 */ /* 0x0003e20000100800 */
[C---:B------:R-:W-:Y:S02]  /*26080*/  ISETP.GT.U32.AND P6, PT, R8.reuse, R14, PT ;  /* 0x0000000e0800720c */ /* 0x040fe40003fc4070 */
[----:B------:R-:W-:Y:S01]  /*26090*/  ISETP.GT.U32.AND P3, PT, R8, R13, PT ;  /* 0x0000000d0800720c */ /* 0x000fe20003f64070 */
[----:B------:R-:W-:Y:S02]  /*260a0*/  @!P5 IMAD.IADD R9, R9, 0x1, -R8 ;  /* 0x000000010909d824 */ /* 0x000fe400078e0a08 */
[----:B-1----:R-:W-:Y:S01]  /*260b0*/  @P0 IMAD.MOV.U32 R38, RZ, RZ, R37 ;  /* 0x000000ffff260224 */ /* 0x002fe200078e0025 */
[----:B------:R-:W-:-:S04]  /*260c0*/  IADD3 R37, P1, PT, R12, R7, RZ ;  /* 0x000000070c257210 */ /* 0x000fc80007f3e0ff */
[----:B------:R-:W-:Y:S02]  /*260d0*/  LEA.HI.X.SX32 R40, R12, R6, 0x1, P1 ;  /* 0x000000060c287211 */ /* 0x000fe400008f0eff */
[----:B------:R-:W-:Y:S02]  /*260e0*/  ISETP.GE.AND P1, PT, R5, RZ, PT ;  /* 0x000000ff0500720c */ /* 0x000fe40003f26270 */
[----:B------:R-:W-:Y:S01]  /*260f0*/  ISETP.GT.U32.AND P5, PT, R8, R9, PT ;  /* 0x000000090800720c */ /* 0x000fe20003fa4070 */
[--C-:B------:R-:W-:Y:S02]  /*26100*/  @!P6 IMAD.IADD R14, R14, 0x1, -R8.reuse ;  /* 0x000000010e0ee824 */ /* 0x100fe400078e0a08 */
[----:B------:R-:W-:Y:S01]  /*26110*/  @!P3 IMAD.IADD R13, R13, 0x1, -R8 ;  /* 0x000000010d0db824 */ /* 0x000fe200078e0a08 */
[----:B------:R-:W-:Y:S02]  /*26120*/  ISETP.GE.AND P3, PT, R3, RZ, PT ;  /* 0x000000ff0300720c */ /* 0x000fe40003f66270 */
[----:B------:R-:W-:-:S05]  /*26130*/  PRMT R15, RZ, 0x7610, R15 ;  /* 0x00007610ff0f7816 */ /* 0x000fca000000000f */
[----:B------:R-:W-:Y:S01]  /*26140*/  @!P1 IMAD.MOV R14, RZ, RZ, -R14 ;  /* 0x000000ffff0e9224 */ /* 0x000fe200078e0a0e */
[----:B------:R1:W3:Y:S01]  /*26150*/  @P0 LDG.E.U8 R15, desc[UR18][R38.64] ;  /* 0x00000012260f0981 */ /* 0x0002e2000c1e1100 */
[----:B------:R-:W-:Y:S01]  /*26160*/  @!P5 IMAD.IADD R9, R9, 0x1, -R8 ;  /* 0x000000010909d824 */ /* 0x000fe200078e0a08 */
[----:B------:R-:W-:Y:S02]  /*26170*/  ISETP.GE.AND P5, PT, R4, RZ, PT ;  /* 0x000000ff0400720c */ /* 0x000fe40003fa6270 */
[----:B------:R-:W-:Y:S02]  /*26180*/  SEL R14, R11, R14, !P4 ;  /* 0x0000000e0b0e7207 */ /* 0x000fe40006000000 */
[----:B------:R-:W-:Y:S01]  /*26190*/  PRMT R10, RZ, 0x7610, R10 ;  /* 0x00007610ff0a7816 */ /* 0x000fe2000000000a */
[----:B------:R-:W-:Y:S02]  /*261a0*/  @!P3 IMAD.MOV R9, RZ, RZ, -R9 ;  /* 0x000000ffff09b224 */ /* 0x000fe400078e0a09 */
[----:B0-----:R-:W-:Y:S01]  /*261b0*/  IMAD R14, R14, UR4, RZ ;  /* 0x000000040e0e7c24 */ /* 0x001fe2000f8e02ff */
[----:B------:R0:W-:Y:S01]  /*261c0*/  STL [R1+0x2c0], R37 ;  /* 0x0002c02501007387 */ /* 0x0001e20000100800 */
[----:B-1----:R-:W-:Y:S01]  /*261d0*/  @P0 IMAD.MOV.U32 R38, RZ, RZ, R37 ;  /* 0x000000ffff260224 */ /* 0x002fe200078e0025 */
[----:B------:R-:W1:Y:S01]  /*261e0*/  LDCU UR4, c[0x0][0x3b0] ;  /* 0x00007600ff0477ac */ /* 0x000e620008000800 */
[----:B------:R-:W-:Y:S01]  /*261f0*/  @P0 IMAD.MOV.U32 R39, RZ, RZ, R40 ;  /* 0x000000ffff270224 */ /* 0x000fe200078e0028 */
[----:B------:R0:W-:Y:S01]  /*26200*/  STL [R1+0x2bc], R40 ;  /* 0x0002bc2801007387 */ /* 0x0001e20000100800 */
[----:B------:R-:W-:-:S03]  /*26210*/  IADD3 R4, P1, PT, R14, R7, RZ ;  /* 0x000000070e047210 */ /* 0x000fc60007f3e0ff */
[----:B------:R-:W2:Y:S01]  /*26220*/  LDL.LU R5, [R1+0xe38] ;  /* 0x000e380001057983 */ /* 0x000ea20000300800 */
[----:B------:R-:W-:Y:S01]  /*26230*/  SEL R9, R11, R9, !P4 ;  /* 0x000000090b097207 */ /* 0x000fe20006000000 */
[----:B------:R-:W-:Y:S02]  /*26240*/  @!P5 IMAD.MOV R13, RZ, RZ, -R13 ;  /* 0x000000ffff0dd224 */ /* 0x000fe400078e0a0d */
[----:B------:R-:W3:Y:S01]  /*26250*/  @P0 LDG.E.U8 R10, desc[UR18][R38.64] ;  /* 0x00000012260a0981 */ /* 0x000ee2000c1e1100 */
[----:B------:R-:W-:-:S03]  /*26260*/  LEA.HI.X.SX32 R12, R14, R6, 0x1, P1 ;  /* 0x000000060e0c7211 */ /* 0x000fc600008f0eff */
[----:B------:R-:W3:Y:S01]  /*26270*/  LDL.LU R3, [R1+0xe20] ;  /* 0x000e200001037983 */ /* 0x000ee20000300800 */
[----:B------:R-:W-:-:S03]  /*26280*/  IMAD R8, R9, UR5, RZ ;  /* 0x0000000509087c24 */ /* 0x000fc6000f8e02ff */
[----:B------:R-:W4:Y:S04]  /*26290*/  LDL.LU R38, [R1+0x78] ;  /* 0x0000780001267983 */ /* 0x000f280000300800 */
[----:B------:R-:W4:Y:S04]  /*262a0*/  LDL.LU R39, [R1+0x60] ;  /* 0x0000600001277983 */ /* 0x000f280000300800 */
[----:B0-----:R-:W4:Y:S01]  /*262b0*/  LDL.LU R37, [R1+0x48] ;  /* 0x0000480001257983 */ /* 0x001f220000300800 */
[----:B------:R-:W-:-:S03]  /*262c0*/  SEL R11, R11, R13, !P4 ;  /* 0x0000000d0b0b7207 */ /* 0x000fc60006000000 */
[----:B------:R-:W4:Y:S01]  /*262d0*/  LDL.LU R40, [R1+0x30] ;  /* 0x0000300001287983 */ /* 0x000f220000300800 */
[----:B------:R-:W-:-:S03]  /*262e0*/  PRMT R9, RZ, 0x7610, R9 ;  /* 0x00007610ff097816 */ /* 0x000fc60000000009 */
[----:B------:R-:W4:Y:S01]  /*262f0*/  LDL.LU R85, [R1+0x18] ;  /* 0x0000180001557983 */ /* 0x000f220000300800 */
[----:B------:R-:W-:-:S03]  /*26300*/  @P0 IMAD.MOV.U32 R13, RZ, RZ, R12 ;  /* 0x000000ffff0d0224 */ /* 0x000fc600078e000c */
[----:B------:R-:W4:Y:S04]  /*26310*/  LDL.LU R14, [R1+0xb0] ;  /* 0x0000b000010e7983 */ /* 0x000f280000300800 */
[----:B------:R-:W-:Y:S04]  /*26320*/  STL [R1+0x314], R4 ;  /* 0x0003140401007387 */ /* 0x000fe80000100800 */
[----:B------:R0:W-:Y:S01]  /*26330*/  STL [R1+0x308], R12 ;  /* 0x0003080c01007387 */ /* 0x0001e20000100800 */
[----:B-1----:R-:W-:Y:S02]  /*26340*/  IMAD R11, R11, UR4, RZ ;  /* 0x000000040b0b7c24 */ /* 0x002fe4000f8e02ff */
[----:B0-----:R-:W-:Y:S01]  /*26350*/  @P0 IMAD.MOV.U32 R12, RZ, RZ, R4 ;  /* 0x000000ffff0c0224 */ /* 0x001fe200078e0004 */
[----:B------:R-:W-:-:S04]  /*26360*/  IADD3 R4, P1, PT, R8, R7, RZ ;  /* 0x0000000708047210 */ /* 0x000fc80007f3e0ff */
[----:B------:R0:W4:Y:S04]  /*26370*/  @P0 LDG.E.U8 R9, desc[UR18][R12.64] ;  /* 0x000000120c090981 */ /* 0x000128000c1e1100 */
[----:B------:R-:W-:Y:S01]  /*26380*/  STL [R1+0x31c], R4 ;  /* 0x00031c0401007387 */ /* 0x000fe20000100800 */
[----:B0-----:R-:W-:Y:S01]  /*26390*/  LEA.HI.X.SX32 R13, R8, R6, 0x1, P1 ;  /* 0x00000006080d7211 */ /* 0x001fe200008f0eff */
[----:B------:R-:W-:Y:S01]  /*263a0*/  @P0 IMAD.MOV.U32 R12, RZ, RZ, R4 ;  /* 0x000000ffff0c0224 */ /* 0x000fe200078e0004 */
[----:B------:R-:W-:-:S03]  /*263b0*/  PRMT R8, RZ, 0x7610, R8 ;  /* 0x00007610ff087816 */ /* 0x000fc60000000008 */
[----:B------:R0:W-:Y:S04]  /*263c0*/  STL [R1+0x318], R13 ;  /* 0x0003180d01007387 */ /* 0x0001e80000100800 */
[----:B------:R0:W4:Y:S02]  /*263d0*/  @P0 LDG.E.U8 R8, desc[UR18][R12.64] ;  /* 0x000000120c080981 */ /* 0x000124000c1e1100 */
[C---:B0-----:R-:W-:Y:S02]  /*263e0*/  IADD3 R13, P1, PT, R11.reuse, R7, RZ ;  /* 0x000000070b0d7210 */ /* 0x041fe40007f3e0ff */
[----:B------:R-:W4:Y:S02]  /*263f0*/  LDL.LU R7, [R1+0x138] ;  /* 0x0001380001077983 */ /* 0x000f240000300800 */
[----:B------:R-:W-:-:S02]  /*26400*/  LEA.HI.X.SX32 R12, R11, R6, 0x1, P1 ;  /* 0x000000060b0c7211 */ /* 0x000fc400008f0eff */
[----:B------:R-:W4:Y:S04]  /*26410*/  LDL.LU R11, [R1+0xdd0] ;  /* 0x000dd000010b7983 */ /* 0x000f280000300800 */
[----:B------:R0:W-:Y:S04]  /*26420*/  STL [R1+0x310], R13 ;  /* 0x0003100d01007387 */ /* 0x0001e80000100800 */
[----:B------:R1:W-:Y:S01]  /*26430*/  STL [R1+0x30c], R12 ;  /* 0x00030c0c01007387 */ /* 0x0003e20000100800 */
[----:B0-----:R-:W-:-:S04]  /*26440*/  @P0 LOP3.LUT R13, R13, R12, RZ, 0x3c, !PT ;  /* 0x0000000c0d0d0212 */ /* 0x001fc800078e3cff */
[C---:B-1----:R-:W-:Y:S02]  /*26450*/  @P0 LOP3.LUT R12, R13.reuse, R12, RZ, 0x3c, !PT ;  /* 0x0000000c0d0c0212 */ /* 0x042fe400078e3cff */
[----:B------:R-:W-:Y:S02]  /*26460*/  PRMT R6, RZ, 0x7610, R6 ;  /* 0x00007610ff067816 */ /* 0x000fe40000000006 */
[----:B------:R-:W-:-:S05]  /*26470*/  @P0 LOP3.LUT R13, R13, R12, RZ, 0x3c, !PT ;  /* 0x0000000c0d0d0212 */ /* 0x000fca00078e3cff */
[----:B------:R-:W4:Y:S04]  /*26480*/  @P0 LDG.E.U8 R6, desc[UR18][R12.64] ;  /* 0x000000120c060981 */ /* 0x000f28000c1e1100 */
[----:B------:R-:W4:Y:S04]  /*26490*/  LDL.LU R12, [R1+0xe04] ;  /* 0x000e0400010c7983 */ /* 0x000f280000300800 */
[----:B------:R-:W4:Y:S01]  /*264a0*/  LDL.LU R13, [R1+0xdec] ;  /* 0x000dec00010d7983 */ /* 0x000f220000300800 */
[----:B------:R-:W0:Y:S02]  /*264b0*/  S2R R4, SR_TID.X ;  /* 0x0000000000047919 */ /* 0x000e240000002100 */
[----:B0-----:R-:W-:-:S04]  /*264c0*/  LOP3.LUT R4, R4, 0x7f, RZ, 0xc0, !PT ;  /* 0x0000007f04047812 */ /* 0x001fc800078ec0ff */
[----:B------:R-:W-:-:S05]  /*264d0*/  LOP3.LUT R4, R4, 0x20, RZ, 0x3c, !PT ;  /* 0x0000002004047812 */ /* 0x000fca00078e3cff */
[----:B--2---:R0:W-:Y:S04]  /*264e0*/  STS.U8 [R4+UR9+0x1d00], R5 ;  /* 0x001d000504007988 */ /* 0x0041e80008000009 */
[----:B---3--:R1:W-:Y:S04]  /*264f0*/  STS.U8 [R4+UR9+0x2100], R3 ;  /* 0x0021000304007988 */ /* 0x0083e80008000009 */
[----:B0-----:R-:W2:Y:S04]  /*26500*/  LDL.LU R5, [R1+0x12e8] ;  /* 0x0012e80001057983 */ /* 0x001ea80000300800 */
[----:B-1----:R-:W3:Y:S04]  /*26510*/  LDL.LU R3, [R1+0x12e4] ;  /* 0x0012e40001037983 */ /* 0x002ee80000300800 */
[----:B----4-:R-:W-:Y:S04]  /*26520*/  STS.U8 [R4+UR9+0x2500], R12 ;  /* 0x0025000c04007988 */ /* 0x010fe80008000009 */
        /* <DEDUP_REMOVED lines=10> */
[----:B0-----:R-:W4:Y:S04]  /*265d0*/  LDL.LU R2, [R1+0x12e0] ;  /* 0x0012e00001027983 */ /* 0x001f280000300800 */
        /* <DEDUP_REMOVED lines=11> */
[----:B------:R1:W-:Y:S04]  /*26690*/  STS.U8 [R4+UR9+0x5500], R81 ;  /* 0x0055005104007988 */ /* 0x0003e80008000009 */
        /* <DEDUP_REMOVED lines=16> */
[----:B------:R0:W-:Y:S02]  /*267a0*/  STS.U8 [R4+UR9+0x7500], R29 ;  /* 0x0075001d04007988 */ /* 0x0001e40008000009 */
[----:B0-----:R-:W0:Y:S02]  /*267b0*/  S2R R29, SR_TID.X ;  /* 0x00000000001d7919 */ /* 0x001e240000002100 */
[----:B------:R-:W3:Y:S01]  /*267c0*/  LDL.LU R4, [R1+0x12dc] ;  /* 0x0012dc0001047983 */ /* 0x000ee20000300800 */
[----:B0-----:R-:W-:-:S04]  /*267d0*/  LOP3.LUT R29, R29, 0x7f, RZ, 0xc0, !PT ;  /* 0x0000007f1d1d7812 */ /* 0x001fc800078ec0ff */
[----:B------:R-:W-:-:S05]  /*267e0*/  LOP3.LUT R29, R29, 0x20, RZ, 0x3c, !PT ;  /* 0x000000201d1d7812 */ /* 0x000fca00078e3cff */
[----:B------:R0:W-:Y:S02]  /*267f0*/  STS.U8 [R29+UR9+0x7900], R24 ;  /* 0x007900181d007988 */ /* 0x0001e40008000009 */
[----:B0-----:R-:W0:Y:S02]  /*26800*/  S2R R24, SR_TID.X ;  /* 0x0000000000187919 */ /* 0x001e240000002100 */
[----:B------:R-:W-:Y:S01]  /*26810*/  STS.U8 [R29+UR9+0x7d00], R19 ;  /* 0x007d00131d007988 */ /* 0x000fe20008000009 */
[----:B0-----:R-:W-:-:S04]  /*26820*/  LOP3.LUT R24, R24, 0x7f, RZ, 0xc0, !PT ;  /* 0x0000007f18187812 */ /* 0x001fc800078ec0ff */
[----:B------:R-:W-:-:S05]  /*26830*/  LOP3.LUT R24, R24, 0x30, RZ, 0x3c, !PT ;  /* 0x0000003018187812 */ /* 0x000fca00078e3cff */
[----:B--2---:R-:W-:Y:S04]  /*26840*/  STS.U8 [R24+UR9+0x180], R35 ;  /* 0x0001802318007988 */ /* 0x004fe80008000009 */
[----:B------:R0:W-:Y:S04]  /*26850*/  STS.U8 [R24+UR9+0x580], R45 ;  /* 0x0005802d18007988 */ /* 0x0001e80008000009 */
[----:B------:R1:W-:Y:S04]  /*26860*/  STS.U8 [R24+UR9+0x980], R51 ;  /* 0x0009803318007988 */ /* 0x0003e80008000009 */
[----:B------:R2:W-:Y:S04]  /*26870*/  STS.U8 [R24+UR9+0xd80], R57 ;  /* 0x000d803918007988 */ /* 0x0005e80008000009 */
[----:B0-----:R-:W3:Y:S04]  /*26880*/  LDL.LU R45, [R1+0xebc] ;  /* 0x000ebc00012d7983 */ /* 0x001ee80000300800 */
[----:B-1----:R-:W4:Y:S04]  /*26890*/  LDL.LU R51, [R1+0xeac] ;  /* 0x000eac0001337983 */ /* 0x002f280000300800 */
[----:B------:R0:W-:Y:S04]  /*268a0*/  STS.U8 [R24+UR9+0x1180], R63 ;  /* 0x0011803f18007988 */ /* 0x0001e80008000009 */
[----:B--2---:R-:W2:Y:S04]  /*268b0*/  LDL.LU R57, [R1+0xe98] ;  /* 0x000e980001397983 */ /* 0x004ea80000300800 */
[----:B------:R1:W-:Y:S04]  /*268c0*/  STS.U8 [R24+UR9+0x1580], R69 ;  /* 0x0015804518007988 */ /* 0x0003e80008000009 */
[----:B0-----:R-:W2:Y:S04]  /*268d0*/  LDL.LU R63, [R1+0xe84] ;  /* 0x000e8400013f7983 */ /* 0x001ea80000300800 */
[----:B------:R0:W-:Y:S04]  /*268e0*/  STS.U8 [R24+UR9+0x1980], R75 ;  /* 0x0019804b18007988 */ /* 0x0001e80008000009 */
[----:B-1----:R-:W2:Y:S04]  /*268f0*/  LDL.LU R69, [R1+0xe70] ;  /* 0x000e700001457983 */ /* 0x002ea80000300800 */
        /* <DEDUP_REMOVED lines=24> */
[----:B0-----:R-:W2:Y:S01]  /*26a80*/  LDL.LU R85, [R1+0x28] ;  /* 0x0000280001557983 */ /* 0x001ea20000300800 */
[----:B------:R-:W0:Y:S03]  /*26a90*/  S2R R29, SR_TID.X ;  /* 0x00000000001d7919 */ /* 0x000e260000002100 */
[----:B------:R-:W-:Y:S04]  /*26aa0*/  STS.U8 [R24+UR9+0x4d80], R93 ;  /* 0x004d805d18007988 */ /* 0x000fe80008000009 */
[----:B------:R-:W-:Y:S04]  /*26ab0*/  STS.U8 [R24+UR9+0x5180], R87 ;  /* 0x0051805718007988 */ /* 0x000fe80008000009 */
[----:B------:R-:W-:Y:S04]  /*26ac0*/  STS.U8 [R24+UR9+0x5580], R80 ;  /* 0x0055805018007988 */ /* 0x000fe80008000009 */
[----:B------:R-:W-:Y:S04]  /*26ad0*/  STS.U8 [R24+UR9+0x5980], R74 ;  /* 0x0059804a18007988 */ /* 0x000fe80008000009 */
[----:B------:R-:W-:Y:S04]  /*26ae0*/  STS.U8 [R24+UR9+0x5d80], R68 ;  /* 0x005d804418007988 */ /* 0x000fe80008000009 */
[----:B------:R-:W-:Y:S04]  /*26af0*/  STS.U8 [R24+UR9+0x6180], R62 ;  /* 0x0061803e18007988 */ /* 0x000fe80008000009 */
[----:B------:R-:W-:Y:S01]  /*26b00*/  STS.U8 [R24+UR9+0x6580], R56 ;  /* 0x0065803818007988 */ /* 0x000fe20008000009 */
[----:B0-----:R-:W-:-:S03]  /*26b10*/  LOP3.LUT R29, R29, 0x7f, RZ, 0xc0, !PT ;  /* 0x0000007f1d1d7812 */ /* 0x001fc600078ec0ff */
[----:B------:R-:W-:Y:S01]  /*26b20*/  STS.U8 [R24+UR9+0x6980], R50 ;  /* 0x0069803218007988 */ /* 0x000fe20008000009 */
[----:B------:R-:W-:-:S03]  /*26b30*/  LOP3.LUT R35, R29, 0x40, RZ, 0x3c, !PT ;  /* 0x000000401d237812 */ /* 0x000fc600078e3cff */
[----:B------:R-:W-:Y:S04]  /*26b40*/  STS.U8 [R24+UR9+0x6d80], R44 ;  /* 0x006d802c18007988 */ /* 0x000fe80008000009 */
[----:B------:R-:W-:Y:S04]  /*26b50*/  STS.U8 [R24+UR9+0x7180], R34 ;  /* 0x0071802218007988 */ /* 0x000fe80008000009 */
[----:B------:R-:W-:Y:S04]  /*26b60*/  STS.U8 [R24+UR9+0x7580], R28 ;  /* 0x0075801c18007988 */ /* 0x000fe80008000009 */
[----:B------:R-:W-:Y:S04]  /*26b70*/  STS.U8 [R24+UR9+0x7980], R23 ;  /* 0x0079801718007988 */ /* 0x000fe80008000009 */
[----:B------:R-:W-:Y:S04]  /*26b80*/  STS.U8 [R24+UR9+0x7d80], R18 ;  /* 0x007d801218007988 */ /* 0x000fe80008000009 */
[----:B---3--:R-:W-:Y:S04]  /*26b90*/  STS.U8 [R35+UR9+0x200], R45 ;  /* 0x0002002d23007988 */ /* 0x008fe80008000009 */
[----:B----4-:R-:W-:Y:S04]  /*26ba0*/  STS.U8 [R35+UR9+0x600], R51 ;  /* 0x0006003323007988 */ /* 0x010fe80008000009 */
[----:B--2---:R-:W-:Y:S04]  /*26bb0*/  STS.U8 [R35+UR9+0xa00], R57 ;  /* 0x000a003923007988 */ /* 0x004fe80008000009 */
        /* <DEDUP_REMOVED lines=16> */
[----:B0-----:R-:W2:Y:S04]  /*26cc0*/  LDL.LU R4, [R1+0x12d8] ;  /* 0x0012d80001047983 */ /* 0x001ea80000300800 */
[----:B------:R-:W3:Y:S04]  /*26cd0*/  LDL.LU R45, [R1+0xeb8] ;  /* 0x000eb800012d7983 */ /* 0x000ee80000300800 */
[----:B------:R-:W4:Y:S04]  /*26ce0*/  LDL.LU R51, [R1+0xea8] ;  /* 0x000ea80001337983 */ /* 0x000f280000300800 */
        /* <DEDUP_REMOVED lines=16> */
[----:B------:R-:W-:Y:S04]  /*26df0*/  STS.U8 [R35+UR9+0x4e00], R92 ;  /* 0x004e005c23007988 */ /* 0x000fe80008000009 */
[----:B------:R-:W-:Y:S04]  /*26e00*/  STS.U8 [R35+UR9+0x5200], R86 ;  /* 0x0052005623007988 */ /* 0x000fe80008000009 */
[----:B------:R-:W-:Y:S04]  /*26e10*/  STS.U8 [R35+UR9+0x5600], R79 ;  /* 0x0056004f23007988 */ /* 0x000fe80008000009 */
[----:B------:R-:W-:Y:S04]  /*26e20*/  STS.U8 [R35+UR9+0x5a00], R73 ;  /* 0x005a004923007988 */ /* 0x000fe80008000009 */
[----:B------:R-:W-:Y:S01]  /*26e30*/  STS.U8 [R35+UR9+0x5e00], R67 ;  /* 0x005e004323007988 */ /* 0x000fe20008000009 */
[----:B------:R-:W-:-:S03]  /*26e40*/  LOP3.LUT R29, R29, 0x50, RZ, 0x3c, !PT ;  /* 0x000000501d1d7812 */ /* 0x000fc600078e3cff */
        /* <DEDUP_REMOVED lines=44> */
[----:B------:R-:W2:Y:S01]  /*27110*/  LDL.LU R85, [R1+0x38] ;  /* 0x0000380001557983 */ /* 0x000ea20000300800 */
        /* <DEDUP_REMOVED lines=50> */
[----:B0-----:R-:W2:Y:S04]  /*27440*/  LDL.LU R3, [R1+0x12cc] ;  /* 0x0012cc0001037983 */ /* 0x001ea80000300800 */
        /* <DEDUP_REMOVED lines=28> */
[----:B------:R0:W-:Y:S02]  /*27610*/  STS.U8 [R40+UR9+0x3b80], R85 ;  /* 0x003b805528007988 */ /* 0x0001e40008000009 */
[----:B0-----:R-:W0:Y:S02]  /*27620*/  LDC R85, c[0x0][0x3a0] ;  /* 0x0000e800ff557b82 */ /* 0x001e240000000800 */
[----:B------:R1:W-:Y:S04]  /*27630*/  STS.U8 [R40+UR9+0x3f80], R3 ;  /* 0x003f800328007988 */ /* 0x0003e80008000009 */
[----:B------:R2:W-:Y:S04]  /*27640*/  STS.U8 [R40+UR9+0x4380], R2 ;  /* 0x0043800228007988 */ /* 0x0005e80008000009 */
[----:B------:R3:W-:Y:S04]  /*27650*/  STS.U8 [R40+UR9+0x4780], R4 ;  /* 0x0047800428007988 */ /* 0x0007e80008000009 */
[----:B-1----:R1:W5:Y:S04]  /*27660*/  LDL.LU R3, [R1+0x12c8] ;  /* 0x0012c80001037983 */ /* 0x0023680000300800 */
[----:B--2---:R1:W5:Y:S04]  /*27670*/  LDL.LU R2, [R1+0x12c4] ;  /* 0x0012c40001027983 */ /* 0x0043680000300800 */
[----:B---3--:R1:W5:Y:S04]  /*27680*/  LDL.LU R4, [R1+0x12c0] ;  /* 0x0012c00001047983 */ /* 0x0083680000300800 */
[----:B------:R2:W-:Y:S04]  /*27690*/  STS.U8 [R40+UR9+0x4b80], R5 ;  /* 0x004b800528007988 */ /* 0x0005e80008000009 */
[----:B--2---:R1:W5:Y:S04]  /*276a0*/  LDL.LU R5, [R1+0x12bc] ;  /* 0x0012bc0001057983 */ /* 0x0043680000300800 */
[----:B------:R1:W-:Y:S04]  /*276b0*/  STS.U8 [R40+UR9+0x4f80], R89 ;  /* 0x004f805928007988 */ /* 0x0003e80008000009 */
        /* <DEDUP_REMOVED lines=11> */
[----:B------:R1:W-:Y:S01]  /*27770*/  STS.U8 [R40+UR9+0x7f80], R6 ;  /* 0x007f800628007988 */ /* 0x0003e20008000009 */
[----:B------:R2:W-:Y:S06]  /*27780*/  MEMBAR.ALL.CTA ;  /* 0x0000000000007992 */ /* 0x0005ec0000008000 */
[----:B--2---:R-:W2:Y:S01]  /*27790*/  FENCE.VIEW.ASYNC.S ;  /* 0x00000000000073c6 */ /* 0x004ea20000000000 */
[----:B0-----:R-:W-:Y:S01]  /*277a0*/  VIADD R85, R85, 0x7f ;  /* 0x0000007f55557836 */ /* 0x001fe20000000000 */
[----:B--2---:R-:W-:Y:S01]  /*277b0*/  BAR.SYNC.DEFER_BLOCKING 0x0 ;  /* 0x0000000000007b1d */ /* 0x004fe20000010000 */
[----:B------:R-:W-:-:S04]  /*277c0*/  ISETP.NE.U32.AND P0, PT, RZ, UR7, PT ;  /* 0x00000007ff007c0c */ /* 0x000fc8000bf05070 */
[C---:B------:R-:W-:Y:S02]  /*277d0*/  ISETP.LT.OR P1, PT, R85.reuse, 0x80, P0 ;  /* 0x000000805500780c */ /* 0x040fe40000721670 */
[----:B------:R-:W-:-:S11]  /*277e0*/  ISETP.GE.AND P3, PT, R85, 0x100, PT ;  /* 0x000001005500780c */ /* 0x000fd60003f66270 */
[----:B-1----:R-:W-:Y:S05]  /*277f0*/  @P1 BRA `(.L_x_6) ;  /* 0x0000000000841947 */ /* 0x002fea0003800000 */
[----:B------:R-:W-:Y:S02]  /*27800*/  UIADD3 UR4, UPT, UPT, UR9, 0x10000, URZ ;  /* 0x0001000009047890 */ /* 0x000fe4000fffe0ff */
[----:B------:R-:W-:Y:S02]  /*27810*/  USHF.R.U32.HI UR14, URZ, 0x4, UR9 ;  /* 0x00000004ff0e7899 */ /* 0x000fe40008011609 */
[----:B------:R-:W-:Y:S02]  /*27820*/  USHF.R.U32.HI UR4, URZ, 0x4, UR4 ;  /* 0x00000004ff047899 */ /* 0x000fe40008011604 */
[----:B------:R-:W-:Y:S02]  /*27830*/  USGXT.U32 UR14, UR14, 0xe ;  /* 0x0000000e0e0e789a */ /* 0x000fe40008000000 */
[----:B------:R-:W-:Y:S02]  /*27840*/  USGXT.U32 UR12, UR4, 0xe ;  /* 0x0000000e040c789a */ /* 0x000fe40008000000 */
[----:B------:R-:W-:-:S02]  /*27850*/  UIADD3 UR28, UP2, UPT, UR14, 0x2, URZ ;  /* 0x000000020e1c7890 */ /* 0x000fc4000ff5e0ff */
[----:B------:R-:W-:Y:S01]  /*27860*/  UIADD3 UR26, UP1, UPT, UR12, 0x100, URZ ;  /* 0x000001000c1a7890 */ /* 0x000fe2000ff3e0ff */
[----:B------:R-:W-:Y:S01]  /*27870*/  UMOV UR4, URZ ;  /* 0x000000ff00047c82 */ /* 0x000fe20008000000 */
[----:B------:R-:W-:Y:S01]  /*27880*/  UMOV UR30, 0x0 ;  /* 0x00000000001e7882 */ /* 0x000fe20000000000 */
[----:B------:R-:W-:Y:S02]  /*27890*/  UIADD3.X UR29, UPT, UPT, UR4, 0x40004040, URZ, UP2, !UPT ;  /* 0x40004040041d7890 */ /* 0x000fe400097fe4ff */
[----:B------:R-:W-:Y:S02]  /*278a0*/  UIADD3.X UR27, UPT, UPT, UR4, 0x40004040, URZ, UP1, !UPT ;  /* 0x40004040041b7890 */ /* 0x000fe40008ffe4ff */
[----:B------:R-:W-:Y:S02]  /*278b0*/  UIADD3.64 UR20, UPT, UPT, UR28, 0x2, URZ ;  /* 0x000000021c147897 */ /* 0x000fe4000fffe0ff */
[----:B------:R-:W-:Y:S02]  /*278c0*/  UIADD3.64 UR16, UPT, UPT, UR26, 0x100, URZ ;  /* 0x000001001a107897 */ /* 0x000fe4000fffe0ff */
[----:B------:R-:W-:-:S02]  /*278d0*/  UIADD3.64 UR24, UPT, UPT, UR28, 0x4, URZ ;  /* 0x000000041c187897 */ /* 0x000fc4000fffe0ff */
[----:B------:R-:W-:Y:S01]  /*278e0*/  UIADD3.64 UR22, UPT, UPT, UR26, 0x200, URZ ;  /* 0x000002001a167897 */ /* 0x000fe2000fffe0ff */
[----:B------:R-:W-:Y:S01]  /*278f0*/  UMOV UR31, 0x8408490 ;  /* 0x08408490001f7882 */ /* 0x000fe20000000000 */
[----:B------:R-:W-:Y:S01]  /*27900*/  UMOV UR15, 0x40004040 ;  /* 0x40004040000f7882 */ /* 0x000fe20000000000 */
[----:B------:R-:W-:Y:S01]  /*27910*/  UMOV UR13, 0x40004040 ;  /* 0x40004040000d7882 */ /* 0x000fe20000000000 */
[----:B------:R-:W-:Y:S01]  /*27920*/  UMOV UR32, 0x0 ;  /* 0x0000000000207882 */ /* 0x000fe20000000000 */
[----:B------:R-:W-:Y:S01]  /*27930*/  UMOV UR33, 0x8408490 ;  /* 0x0840849000217882 */ /* 0x000fe20000000000 */
[----:B------:R-:W-:Y:S01]  /*27940*/  UMOV UR34, 0x0 ;  /* 0x0000000000227882 */ /* 0x000fe20000000000 */
[----:B------:R-:W-:Y:S01]  /*27950*/  UMOV UR35, 0x8408490 ;  /* 0x0840849000237882 */ /* 0x000fe20000000000 */
[----:B------:R-:W-:Y:S01]  /*27960*/  UMOV UR4, UR6 ;  /* 0x0000000600047c82 */ /* 0x000fe20008000000 */
[----:B------:R-:W-:Y:S01]  /*27970*/  UMOV UR5, URZ ;  /* 0x000000ff00057c82 */ /* 0x000fe20008000000 */
[----:B------:R0:W-:Y:S01]  /*27980*/  UTCQMMA gdesc[UR12], gdesc[UR14], tmem[UR8], tmem[UR30], idesc[UR31], !UPT ;  /* 0x00ff1e0e0c0075ea */ /* 0x0001e2000f800308 */
[----:B------:R-:W-:Y:S01]  /*27990*/  UMOV UR36, 0x0 ;  /* 0x0000000000247882 */ /* 0x000fe20000000000 */
[----:B------:R-:W-:Y:S01]  /*279a0*/  UMOV UR37, 0x8408490 ;  /* 0x0840849000257882 */ /* 0x000fe20000000000 */
[----:B------:R0:W-:Y:S01]  /*279b0*/  UTCQMMA gdesc[UR26], gdesc[UR28], tmem[UR8], tmem[UR32], idesc[UR33], UPT ;  /* 0x00ff201c1a0075ea */ /* 0x0001e2000b800308 */
[----:B------:R-:W-:Y:S01]  /*279c0*/  UMOV UR4, UR4 ;  /* 0x0000000400047c82 */ /* 0x000fe20008000000 */
[----:B------:R0:W-:Y:S01]  /*279d0*/  UTCQMMA gdesc[UR16], gdesc[UR20], tmem[UR8], tmem[UR34], idesc[UR35], UPT ;  /* 0x00ff2214100075ea */ /* 0x0001e2000b800308 */
[----:B------:R0:W-:Y:S01]  /*279e0*/  UTCQMMA gdesc[UR22], gdesc[UR24], tmem[UR8], tmem[UR36], idesc[UR37], UPT ;  /* 0x00ff2418160075ea */ /* 0x0001e2000b800308 */
[----:B------:R0:W-:Y:S01]  /*279f0*/  UTCBAR [UR4], URZ ;  /* 0x000000ff040073e9 */ /* 0x0001e200080000ff */
[----:B------:R-:W-:Y:S01]  /*27a00*/  NOP ;  /* 0x0000000000007918 */ /* 0x000fe20000000000 */
.L_x_6:
[----:B0-----:R-:W-:Y:S01]  /*27a10*/  UMOV UR4, URZ ;  /* 0x000000ff00047c82 */ /* 0x001fe20008000000 */
[----:B------:R-:W-:Y:S05]  /*27a20*/  @!P3 BRA `(.L_x_7) ;  /* 0x00000154006cb947 */ /* 0x000fea0003800000 */
[----:B------:R-:W-:Y:S01]  /*27a30*/  SHF.R.S32.HI R6, RZ, 0x1f, R85 ;  /* 0x0000001fff067819 */ /* 0x000fe20000011455 */
[----:B------:R-:W-:Y:S01]  /*27a40*/  UIADD3 UR4, UPT, UPT, UR9, 0x14000, URZ ;  /* 0x0001400009047890 */ /* 0x000fe2000fffe0ff */
[----:B-----5:R-:W-:Y:S01]  /*27a50*/  IMAD.SHL.U32 R4, R4, 0x80, RZ ;  /* 0x0000008004047824 */ /* 0x020fe200078e00ff */
[----:B------:R-:W-:Y:S01]  /*27a60*/  UIADD3 UR5, UPT, UPT, UR9, 0x8000, URZ ;  /* 0x0000800009057890 */ /* 0x000fe2000fffe0ff */
[----:B------:R-:W-:Y:S01]  /*27a70*/  LEA.HI R6, R6, R85, RZ, 0x7 ;  /* 0x0000005506067211 */ /* 0x000fe200078f38ff */
[----:B------:R-:W-:Y:S01]  /*27a80*/  USHF.R.U32.HI UR4, URZ, 0x4, UR4 ;  /* 0x00000004ff047899 */ /* 0x000fe20008011604 */
[----:B------:R-:W-:Y:S01]  /*27a90*/  IMAD.SHL.U32 R5, R5, 0x80, RZ ;  /* 0x0000008005057824 */ /* 0x000fe200078e00ff */
[----:B------:R-:W-:Y:S01]  /*27aa0*/  USHF.R.U32.HI UR5, URZ, 0x4, UR5 ;  /* 0x00000004ff057899 */ /* 0x000fe20008011605 */
[----:B------:R-:W-:Y:S01]  /*27ab0*/  SHF.R.S32.HI R6, RZ, 0x7, R6 ;  /* 0x00000007ff067819 */ /* 0x000fe20000011406 */
[----:B------:R-:W-:Y:S01]  /*27ac0*/  USGXT.U32 UR12, UR4, 0xe ;  /* 0x0000000e040c789a */ /* 0x000fe20008000000 */
[----:B------:R-:W-:Y:S01]  /*27ad0*/  IMAD.MOV.U32 R7, RZ, RZ, RZ ;  /* 0x000000ffff077224 */ /* 0x000fe200078e00ff */
[----:B------:R-:W-:Y:S01]  /*27ae0*/  USGXT.U32 UR14, UR5, 0xe ;  /* 0x0000000e050e789a */ /* 0x000fe20008000000 */
[----:B------:R-:W-:Y:S01]  /*27af0*/  VIMNMX R6, PT, PT, R6, 0x2, !PT ;  /* 0x0000000206067848 */ /* 0x000fe20007fe0100 */
[----:B------:R-:W-:Y:S01]  /*27b00*/  UIADD3 UR28, UP1, UPT, UR12, 0x100, URZ ;  /* 0x000001000c1c7890 */ /* 0x000fe2000ff3e0ff */
[----:B------:R-:W-:Y:S01]  /*27b10*/  SHF.R.S32.HI R8, RZ, 0x1f, R4 ;  /* 0x0000001fff087819 */ /* 0x000fe20000011404 */
[----:B------:R-:W-:-:S02]  /*27b20*/  UIADD3 UR30, UP2, UPT, UR14, 0x2, URZ ;  /* 0x000000020e1e7890 */ /* 0x000fc4000ff5e0ff */
[----:B------:R-:W-:Y:S01]  /*27b30*/  VIADD R6, R6, 0xfffffffe ;  /* 0xfffffffe06067836 */ /* 0x000fe20000000000 */
[----:B------:R-:W-:Y:S01]  /*27b40*/  UMOV UR4, URZ ;  /* 0x000000ff00047c82 */ /* 0x000fe20008000000 */
[----:B------:R-:W-:Y:S01]  /*27b50*/  UMOV UR5, URZ ;  /* 0x000000ff00057c82 */ /* 0x000fe20008000000 */
[----:B------:R-:W-:Y:S02]  /*27b60*/  UIADD3.X UR29, UPT, UPT, UR4, 0x40004040, URZ, UP1, !UPT ;  /* 0x40004040041d7890 */ /* 0x000fe40008ffe4ff */
[----:B------:R0:W-:Y:S01]  /*27b70*/  STL [R1+0xdd4], R6 ;  /* 0x000dd40601007387 */ /* 0x0001e20000100800 */
[----:B------:R-:W-:Y:S01]  /*27b80*/  UIADD3.X UR31, UPT, UPT, UR5, 0x40004040, URZ, UP2, !UPT ;  /* 0x40004040051f7890 */ /* 0x000fe200097fe4ff */
[----:B------:R-:W-:Y:S02]  /*27b90*/  UMOV UR11, 0x1 ;  /* 0x00000001000b7882 */ /* 0x000fe40000000000 */
[----:B------:R1:W-:Y:S01]  /*27ba0*/  STL [R1+0xdcc], RZ ;  /* 0x000dccff01007387 */ /* 0x0003e20000100800 */
[----:B------:R-:W-:-:S02]  /*27bb0*/  UIADD3.64 UR20, UPT, UPT, UR28, 0x100, URZ ;  /* 0x000001001c147897 */ /* 0x000fc4000fffe0ff */
[----:B------:R-:W-:Y:S02]  /*27bc0*/  UIADD3.64 UR22, UPT, UPT, UR30, 0x2, URZ ;  /* 0x000000021e167897 */ /* 0x000fe4000fffe0ff */
[----:B------:R-:W-:Y:S01]  /*27bd0*/  UIADD3.64 UR24, UPT, UPT, UR28, 0x200, URZ ;  /* 0x000002001c187897 */ /* 0x000fe2000fffe0ff */
[----:B0-----:R-:W-:Y:S01]  /*27be0*/  SHF.R.S32.HI R6, RZ, 0x1f, R5 ;  /* 0x0000001fff067819 */ /* 0x001fe20000011405 */
[----:B------:R-:W-:-:S12]  /*27bf0*/  UIADD3.64 UR26, UPT, UPT, UR30, 0x4, URZ ;  /* 0x000000041e1a7897 */ /* 0x000fd8000fffe0ff */
.L_x_10:
[----:B------:R-:W2:Y:S01]  /*27c00*/  LDL R9, [R1+0xdcc] ;  /* 0x000dcc0001097983 */ /* 0x000ea20000100800 */
[----:B------:R-:W-:Y:S01]  /*27c10*/  IMAD.U32 R7, R7, -0x80000000, RZ ;  /* 0x8000000007077824 */ /* 0x000fe200078e00ff */
[----:B0-----:R-:W0:Y:S02]  /*27c20*/  LDC R12, c[0x0][0x3a0] ;  /* 0x0000e800ff0c7b82 */ /* 0x001e240000000800 */
[----:B------:R-:W3:Y:S01]  /*27c30*/  LDL.LU R8, [R1+0x1d8] ;  /* 0x0001d80001087983 */ /* 0x000ee20000300800 */
[----:B------:R-:W4:Y:S01]  /*27c40*/  SYNCS.PHASECHK.TRANS64.TRYWAIT P1, [UR6], R7 ;  /* 0x00000007ff0075a7 */ /* 0x000f220008021106 */
[----:B--2---:R-:W-:Y:S01]  /*27c50*/  VIADD R9, R9, 0x1 ;  /* 0x0000000109097836 */ /* 0x004fe20000000000 */
[----:B---3-5:R-:W-:-:S04]  /*27c60*/  IADD3 R8, P5, PT, R4, R8, RZ ;  /* 0x0000000804087210 */ /* 0x028fc80007fbe0ff */
[----:B------:R2:W-:Y:S01]  /*27c70*/  STL [R1+0xdd0], R9 ;  /* 0x000dd00901007387 */ /* 0x0005e20000100800 */
[----:B0-----:R-:W-:-:S03]  /*27c80*/  IMAD R12, R9, -0x80, R12 ;  /* 0xffffff80090c7824 */ /* 0x001fc600078e020c */
[----:B------:R2:W-:Y:S02]  /*27c90*/  STL [R1+0x1d8], R8 ;  /* 0x0001d80801007387 */ /* 0x0005e40000100800 */
[----:B------:R-:W-:Y:S01]  /*27ca0*/  ISETP.GT.AND P3, PT, R12, 0x1, PT ;  /* 0x000000010c00780c */ /* 0x000fe20003f64270 */
[----:B----4-:R-:W-:-:S12]  /*27cb0*/  @!P1 BRA `(.L_x_8) ;  /* 0x000001f8001c9947 */ /* 0x010fd80003800000 */
.L_x_16:
[----:B--2---:R-:W2:Y:S04]  /*27cc0*/  LDL.LU R9, [R1+0x1d4] ;  /* 0x0001d40001097983 */ /* 0x004ea80000300800 */
[----:B------:R-:W3:Y:S04]  /*27cd0*/  LDL R8, [R1+0x1d8] ;  /* 0x0001d80001087983 */ /* 0x000ee80000100800 */
[----:B------:R-:W-:Y:S04]  /*27ce0*/  STL [R1+0x15f8], R51 ;  /* 0x0015f83301007387 */ /* 0x000fe80000100800 */
[----:B------:R-:W-:Y:S04]  /*27cf0*/  STL [R1+0x1604], R51 ;  /* 0x0016043301007387 */ /* 0x000fe80000100800 */
[----:B------:R-:W-:Y:S04]  /*27d00*/  STL [R1+0x15e8], R50 ;  /* 0x0015e83201007387 */ /* 0x000fe80000100800 */
[----:B------:R-:W-:Y:S04]  /*27d10*/  STL [R1+0x15ec], R50 ;  /* 0x0015ec3201007387 */ /* 0x000fe80000100800 */
[----:B------:R0:W-:Y:S04]  /*27d20*/  STL [R1+0x1608], R50 ;  /* 0x0016083201007387 */ /* 0x0001e80000100800 */
[----:B0-----:R-:W4:Y:S04]  /*27d30*/  LDL.LU R50, [R1+0x1e4] ;  /* 0x0001e40001327983 */ /* 0x001f280000300800 */
[----:B------:R-:W-:Y:S04]  /*27d40*/  STL [R1+0x15d8], R11 ;  /* 0x0015d80b01007387 */ /* 0x000fe80000100800 */
[----:B------:R-:W-:Y:S04]  /*27d50*/  STL [R1+0x15e4], R11 ;  /* 0x0015e40b01007387 */ /* 0x000fe80000100800 */
[----:B------:R0:W-:Y:S04]  /*27d60*/  STL [R1+0x15fc], R11 ;  /* 0x0015fc0b01007387 */ /* 0x0001e80000100800 */
[----:B0-----:R-:W2:Y:S04]  /*27d70*/  LDL.LU R11, [R1+0x1e8] ;  /* 0x0001e800010b7983 */ /* 0x001ea80000300800 */
[----:B------:R-:W-:Y:S04]  /*27d80*/  STL [R1+0x15d0], R45 ;  /* 0x0015d02d01007387 */ /* 0x000fe80000100800 */
[----:B------:R-:W-:Y:S04]  /*27d90*/  STL [R1+0x15f0], R45 ;  /* 0x0015f02d01007387 */ /* 0x000fe80000100800 */
[----:B------:R0:W-:Y:S04]  /*27da0*/  STL [R1+0x15f4], R45 ;  /* 0x0015f42d01007387 */ /* 0x0001e80000100800 */
[----:B0-----:R-:W2:Y:S04]  /*27db0*/  LDL.LU R45, [R1+0x1f0] ;  /* 0x0001f000012d7983 */ /* 0x001ea80000300800 */
[----:B--2---:R-:W-:Y:S04]  /*27dc0*/  STL [R1+0x160c], R45 ;  /* 0x00160c2d01007387 */ /* 0x004fe80000100800 */
[----:B------:R-:W-:Y:S04]  /*27dd0*/  STL [R1+0x15cc], R46 ;  /* 0x0015cc2e01007387 */ /* 0x000fe80000100800 */
[----:B------:R-:W-:Y:S04]  /*27de0*/  STL [R1+0x15d4], R46 ;  /* 0x0015d42e01007387 */ /* 0x000fe80000100800 */
[----:B------:R-:W-:Y:S04]  /*27df0*/  STL [R1+0x15dc], R46 ;  /* 0x0015dc2e01007387 */ /* 0x000fe80000100800 */
[----:B------:R-:W-:Y:S04]  /*27e00*/  STL [R1+0x1600], R46 ;  /* 0x0016002e01007387 */ /* 0x000fe80000100800 */
[----:B------:R0:W-:Y:S04]  /*27e10*/  STL [R1+0x1610], R46 ;  /* 0x0016102e01007387 */ /* 0x0001e80000100800 */
[----:B0-----:R-:W2:Y:S01]  /*27e20*/  LDL.LU R46, [R1+0x1e0] ;  /* 0x0001e000012e7983 */ /* 0x001ea20000300800 */
[----:B------:R-:W-:-:S02]  /*27e30*/  ISETP.GT.AND P4, PT, R12, 0x2, PT ;  /* 0x000000020c00780c */ /* 0x000fc40003f84270 */
[----:B------:R-:W-:Y:S01]  /*27e40*/  ISETP.GT.AND P1, PT, R12, 0x3, PT ;  /* 0x000000030c00780c */ /* 0x000fe20003f24270 */
        /* <DEDUP_REMOVED lines=75> */
[----:B--2---:R-:W-:-:S03]  /*28300*/  IADD3 R46, P6, PT, R4, R46, RZ ;  /* 0x0000002e042e7210 */ /* 0x004fc60007fde0ff */
[----:B------:R-:W-:Y:S04]  /*28310*/  STL [R1+0x14a0], R48 ;  /* 0x0014a03001007387 */ /* 0x000fe80000100800 */
[----:B------:R0:W-:Y:S04]  /*28320*/  STL [R1+0x149c], R49 ;  /* 0x00149c3101007387 */ /* 0x0001e80000100800 */
[----:B------:R-:W-:Y:S04]  /*28330*/  STL [R1+0x1498], R52 ;  /* 0x0014983401007387 */ /* 0x000fe80000100800 */
[----:B------:R-:W-:Y:S01]  /*28340*/  STL [R1+0x1494], R53 ;  /* 0x0014943501007387 */ /* 0x000fe20000100800 */
[----:B0-----:R-:W-:-:S03]  /*28350*/  PRMT R49, RZ, 0x7610, R49 ;  /* 0x00007610ff317816 */ /* 0x001fc60000000031 */
[----:B------:R0:W-:Y:S04]  /*28360*/  STL [R1+0x1490], R55 ;  /* 0x0014903701007387 */ /* 0x0001e80000100800 */
[----:B------:R-:W-:Y:S04]  /*28370*/  STL [R1+0x148c], R57 ;  /* 0x00148c3901007387 */ /* 0x000fe80000100800 */
[----:B------:R-:W-:Y:S01]  /*28380*/  STL [R1+0x1488], R59 ;  /* 0x0014883b01007387 */ /* 0x000fe20000100800 */
[----:B0-----:R-:W-:-:S03]  /*28390*/  SHF.R.S32.HI R55, RZ, 0x1f, R4 ;  /* 0x0000001fff377819 */ /* 0x001fc60000011404 */
[----:B------:R-:W-:Y:S02]  /*283a0*/  STL [R1+0x1484], R61 ;  /* 0x0014843d01007387 */ /* 0x000fe40000100800 */
[----:B------:R-:W-:Y:S02]  /*283b0*/  IMAD.X R9, R55, 0x1, R9, P5 ;  /* 0x0000000137097824 */ /* 0x000fe400028e0609 */
        /* <DEDUP_REMOVED lines=22> */
[----:B------:R0:W-:Y:S04]  /*28520*/  STL [R1+0x1d4], R9 ;  /* 0x0001d40901007387 */ /* 0x0001e80000100800 */
[----:B------:R-:W2:Y:S04]  /*28530*/  LDL.LU R7, [R1+0x1f8] ;  /* 0x0001f80001077983 */ /* 0x000ea80000300800 */
[----:B------:R1:W-:Y:S04]  /*28540*/  STL [R1+0x1e0], R46 ;  /* 0x0001e02e01007387 */ /* 0x0003e80000100800 */
[----:B------:R-:W2:Y:S04]  /*28550*/  LDL.LU R91, [R1+0x200] ;  /* 0x00020000015b7983 */ /* 0x000ea80000300800 */
[----:B------:R-:W-:Y:S04]  /*28560*/  STL [R1+0x1e8], R11 ;  /* 0x0001e80b01007387 */ /* 0x000fe80000100800 */
[----:B---3--:R3:W2:Y:S04]  /*28570*/  @P3 LDG.E.U8 R49, desc[UR18][R8.64] ;  /* 0x0000001208313981 */ /* 0x0086a8000c1e1100 */
[----:B0-----:R-:W2:Y:S01]  /*28580*/  LDL.LU R9, [R1+0x1dc] ;  /* 0x0001dc0001097983 */ /* 0x001ea20000300800 */
[----:B------:R-:W-:Y:S01]  /*28590*/  PRMT R45, RZ, 0x7610, R45 ;  /* 0x00007610ff2d7816 */ /* 0x000fe2000000002d */
[----:B---3--:R-:W-:Y:S01]  /*285a0*/  @P4 IMAD.MOV.U32 R8, RZ, RZ, R46 ;  /* 0x000000ffff084224 */ /* 0x008fe200078e002e */
[----:B------:R-:W-:Y:S01]  /*285b0*/  PRMT R51, RZ, 0x7610, R51 ;  /* 0x00007610ff337816 */ /* 0x000fe20000000033 */
[C---:B----4-:R-:W-:Y:S01]  /*285c0*/  IMAD.X R50, R55.reuse, 0x1, R50, P5 ;  /* 0x0000000137327824 */ /* 0x050fe200028e0632 */
[----:B------:R-:W-:Y:S01]  /*285d0*/  ISETP.GT.AND P3, PT, R12, 0x4, PT ;  /* 0x000000040c00780c */ /* 0x000fe20003f64270 */
[----:B--2---:R-:W-:-:S05]  /*285e0*/  IMAD.X R9, R55, 0x1, R9, P6 ;  /* 0x0000000137097824 */ /* 0x004fca00030e0609 */
[----:B------:R0:W2:Y:S04]  /*285f0*/  @P4 LDG.E.U8 R45, desc[UR18][R8.64] ;  /* 0x00000012082d4981 */ /* 0x0000a8000c1e1100 */
[----:B------:R3:W-:Y:S04]  /*28600*/  STL [R1+0x1dc], R9 ;  /* 0x0001dc0901007387 */ /* 0x0007e80000100800 */
[----:B-1----:R-:W4:Y:S01]  /*28610*/  LDL.LU R46, [R1+0x1610] ;  /* 0x00161000012e7983 */ /* 0x002f220000300800 */
[----:B0-----:R-:W-:-:S03]  /*28620*/  @P1 IMAD.MOV.U32 R8, RZ, RZ, R11 ;  /* 0x000000ffff081224 */ /* 0x001fc600078e000b */
[----:B------:R-:W-:Y:S01]  /*28630*/  STL [R1+0x1e4], R50 ;  /* 0x0001e43201007387 */ /* 0x000fe20000100800 */
[----:B---3--:R-:W-:-:S05]  /*28640*/  IMAD.MOV.U32 R9, RZ, RZ, R50 ;  /* 0x000000ffff097224 */ /* 0x008fca00078e0032 */
[----:B------:R-:W3:Y:S04]  /*28650*/  @P1 LDG.E.U8 R51, desc[UR18][R8.64] ;  /* 0x0000001208331981 */ /* 0x000ee8000c1e1100 */
[----:B--2---:R0:W-:Y:S04]  /*28660*/  STL [R1+0x1a8], R45 ;  /* 0x0001a82d01007387 */ /* 0x0041e80000100800 */
[----:B0-----:R-:W2:Y:S04]  /*28670*/  LDL.LU R45, [R1+0x160c] ;  /* 0x00160c00012d7983 */ /* 0x001ea80000300800 */
[----:B------:R-:W4:Y:S04]  /*28680*/  LDL.LU R50, [R1+0x1608] ;  /* 0x0016080001327983 */ /* 0x000f280000300800 */
[----:B------:R-:W4:Y:S04]  /*28690*/  LDL.LU R11, [R1+0x1fc] ;  /* 0x0001fc00010b7983 */ /* 0x000f280000300800 */
[----:B---3--:R0:W-:Y:S04]  /*286a0*/  STL [R1+0x1a4], R51 ;  /* 0x0001a43301007387 */ /* 0x0081e80000100800 */
[----:B0-----:R-:W3:Y:S01]  /*286b0*/  LDL.LU R51, [R1+0x1604] ;  /* 0x0016040001337983 */ /* 0x001ee20000300800 */
[----:B--2---:R-:W-:-:S05]  /*286c0*/  IADD3 R45, P5, PT, R4, R45, RZ ;  /* 0x0000002d042d7210 */ /* 0x004fca0007fbe0ff */
[----:B------:R0:W-:Y:S04]  /*286d0*/  STL [R1+0x1f0], R45 ;  /* 0x0001f02d01007387 */ /* 0x0001e80000100800 */
[----:B------:R-:W2:Y:S01]  /*286e0*/  LDL.LU R8, [R1+0x1ec] ;  /* 0x0001ec0001087983 */ /* 0x000ea20000300800 */
[----:B------:R-:W-:-:S03]  /*286f0*/  IMAD.MOV.U32 R9, RZ, RZ, R45 ;  /* 0x000000ffff097224 */ /* 0x000fc600078e002d */
[----:B0-----:R-:W3:Y:S01]  /*28700*/  LDL.LU R45, [R1+0x208] ;  /* 0x00020800012d7983 */ /* 0x001ee20000300800 */
[----:B----4-:R-:W-:Y:S02]  /*28710*/  PRMT R50, RZ, 0x7610, R50 ;  /* 0x00007610ff327816 */ /* 0x010fe40000000032 */
[----:B------:R-:W-:Y:S01]  /*28720*/  IADD3 R7, P6, PT, R4, R7, RZ ;  /* 0x0000000704077210 */ /* 0x000fe20007fde0ff */
[----:B--2---:R-:W-:-:S05]  /*28730*/  IMAD.X R8, R55, 0x1, R8, P5 ;  /* 0x0000000137087824 */ /* 0x004fca00028e0608 */
[-C--:B------:R-:W-:Y:S01]  /*28740*/  @P3 LOP3.LUT R9, R9, R8.reuse, RZ, 0x3c, !PT ;  /* 0x0000000809093212 */ /* 0x080fe200078e3cff */
[----:B------:R0:W-:Y:S03]  /*28750*/  STL [R1+0x1ec], R8 ;  /* 0x0001ec0801007387 */ /* 0x0001e60000100800 */
[----:B0-----:R-:W-:-:S04]  /*28760*/  @P3 LOP3.LUT R8, R9, R8, RZ, 0x3c, !PT ;  /* 0x0000000809083212 */ /* 0x001fc800078e3cff */
[----:B------:R-:W-:Y:S01]  /*28770*/  @P3 LOP3.LUT R9, R9, R8, RZ, 0x3c, !PT ;  /* 0x0000000809093212 */ /* 0x000fe200078e3cff */
[----:B------:R0:W-:Y:S04]  /*28780*/  STL [R1+0x1f8], R7 ;  /* 0x0001f80701007387 */ /* 0x0001e80000100800 */
[----:B------:R1:W2:Y:S04]  /*28790*/  @P3 LDG.E.U8 R50, desc[UR18][R8.64] ;  /* 0x0000001208323981 */ /* 0x0002a8000c1e1100 */
[----:B------:R-:W4:Y:S01]  /*287a0*/  LDL.LU R8, [R1+0x1f4] ;  /* 0x0001f40001087983 */ /* 0x000f220000300800 */
[----:B------:R-:W-:Y:S01]  /*287b0*/  ISETP.GT.AND P4, PT, R12, 0x5, PT ;  /* 0x000000050c00780c */ /* 0x000fe20003f84270 */
[----:B-1----:R-:W-:Y:S01]  /*287c0*/  IMAD.MOV.U32 R9, RZ, RZ, R7 ;  /* 0x000000ffff097224 */ /* 0x002fe200078e0007 */
[----:B------:R-:W-:Y:S01]  /*287d0*/  IADD3 R91, P5, PT, R4, R91, RZ ;  /* 0x0000005b045b7210 */ /* 0x000fe20007fbe0ff */
[----:B0-----:R-:W4:Y:S01]  /*287e0*/  LDL.LU R7, [R1+0x210] ;  /* 0x0002100001077983 */ /* 0x001f220000300800 */
[----:B------:R-:W-:-:S03]  /*287f0*/  ISETP.GT.AND P1, PT, R12, 0x6, PT ;  /* 0x000000060c00780c */ /* 0x000fc60003f24270 */
[----:B------:R-:W-:Y:S01]  /*28800*/  STL [R1+0x200], R91 ;  /* 0x0002005b01007387 */ /* 0x000fe20000100800 */
[----:B------:R-:W-:Y:S01]  /*28810*/  PRMT R46, RZ, 0x7610, R46 ;  /* 0x00007610ff2e7816 */ /* 0x000fe2000000002e */
[C---:B------:R-:W-:Y:S01]  /*28820*/  IMAD.X R11, R55.reuse, 0x1, R11, P5 ;  /* 0x00000001370b7824 */ /* 0x040fe200028e060b */
[----:B---3--:R-:W-:Y:S01]  /*28830*/  PRMT R51, RZ, 0x7610, R51 ;  /* 0x00007610ff337816 */ /* 0x008fe20000000033 */
[----:B--2---:R0:W-:Y:S01]  /*28840*/  STL [R1+0x1a0], R50 ;  /* 0x0001a03201007387 */ /* 0x0041e20000100800 */
[----:B----4-:R-:W-:-:S03]  /*28850*/  IMAD.X R8, R55, 0x1, R8, P6 ;  /* 0x0000000137087824 */ /* 0x010fc600030e0608 */
[----:B0-----:R-:W2:Y:S02]  /*28860*/  LDL.LU R50, [R1+0x218] ;  /* 0x0002180001327983 */ /* 0x001ea40000300800 */
[-C--:B------:R-:W-:Y:S02]  /*28870*/  @P4 LOP3.LUT R9, R9, R8.reuse, RZ, 0x3c, !PT ;  /* 0x0000000809094212 */ /* 0x080fe400078e3cff */
[----:B------:R0:W-:Y:S02]  /*28880*/  STL [R1+0x1f4], R8 ;  /* 0x0001f40801007387 */ /* 0x0001e40000100800 */
[----:B0-----:R-:W-:-:S04]  /*28890*/  @P4 LOP3.LUT R8, R9, R8, RZ, 0x3c, !PT ;  /* 0x0000000809084212 */ /* 0x001fc800078e3cff */
[----:B------:R-:W-:-:S05]  /*288a0*/  @P4 LOP3.LUT R9, R9, R8, RZ, 0x3c, !PT ;  /* 0x0000000809094212 */ /* 0x000fca00078e3cff */
[----:B------:R0:W3:Y:S02]  /*288b0*/  @P4 LDG.E.U8 R46, desc[UR18][R8.64] ;  /* 0x00000012082e4981 */ /* 0x0000e4000c1e1100 */
[----:B0-----:R-:W-:Y:S02]  /*288c0*/  IMAD.MOV.U32 R9, RZ, RZ, R11 ;  /* 0x000000ffff097224 */ /* 0x001fe400078e000b */
[----:B------:R-:W-:-:S05]  /*288d0*/  @P1 IMAD.MOV.U32 R8, RZ, RZ, R91 ;  /* 0x000000ffff081224 */ /* 0x000fca00078e005b */
[----:B------:R-:W4:Y:S01]  /*288e0*/  @P1 LDG.E.U8 R51, desc[UR18][R8.64] ;  /* 0x0000001208331981 */ /* 0x000f22000c1e1100 */
[----:B------:R-:W-:-:S03]  /*288f0*/  IADD3 R45, P5, PT, R4, R45, RZ ;  /* 0x0000002d042d7210 */ /* 0x000fc60007fbe0ff */
[----:B------:R-:W-:Y:S04]  /*28900*/  STL [R1+0x1fc], R11 ;  /* 0x0001fc0b01007387 */ /* 0x000fe80000100800 */
[----:B---3--:R0:W-:Y:S04]  /*28910*/  STL [R1+0x19c], R46 ;  /* 0x00019c2e01007387 */ /* 0x0081e80000100800 */
[----:B0-----:R-:W3:Y:S04]  /*28920*/  LDL.LU R46, [R1+0x1600] ;  /* 0x00160000012e7983 */ /* 0x001ee80000300800 */
[----:B------:R-:W2:Y:S04]  /*28930*/  LDL.LU R11, [R1+0x15fc] ;  /* 0x0015fc00010b7983 */ /* 0x000ea80000300800 */
[----:B------:R-:W3:Y:S04]  /*28940*/  LDL.LU R91, [R1+0x214] ;  /* 0x00021400015b7983 */ /* 0x000ee80000300800 */
[----:B----4-:R0:W-:Y:S04]  /*28950*/  STL [R1+0x198], R51 ;  /* 0x0001983301007387 */ /* 0x0101e80000100800 */
[----:B0-----:R-:W4:Y:S04]  /*28960*/  LDL.LU R51, [R1+0x15f8] ;  /* 0x0015f80001337983 */ /* 0x001f280000300800 */
[----:B------:R0:W-:Y:S04]  /*28970*/  STL [R1+0x208], R45 ;  /* 0x0002082d01007387 */ /* 0x0001e80000100800 */
[----:B------:R-:W3:Y:S01]  /*28980*/  LDL.LU R8, [R1+0x204] ;  /* 0x0002040001087983 */ /* 0x000ee20000300800 */
[----:B------:R-:W-:Y:S01]  /*28990*/  ISETP.GT.AND P3, PT, R12, 0x7, PT ;  /* 0x000000070c00780c */ /* 0x000fe20003f64270 */
[----:B------:R-:W-:-:S02]  /*289a0*/  IMAD.MOV.U32 R9, RZ, RZ, R45 ;  /* 0x000000ffff097224 */ /* 0x000fc400078e002d */
[----:B0-----:R-:W4:Y:S01]  /*289b0*/  LDL.LU R45, [R1+0x220] ;  /* 0x00022000012d7983 */ /* 0x001f220000300800 */
[----:B------:R-:W-:Y:S02]  /*289c0*/  IADD3 R7, P6, PT, R4, R7, RZ ;  /* 0x0000000704077210 */ /* 0x000fe40007fde0ff */
[----:B--2---:R-:W-:Y:S01]  /*289d0*/  PRMT R11, RZ, 0x7610, R11 ;  /* 0x00007610ff0b7816 */ /* 0x004fe2000000000b */
[----:B---3--:R-:W-:-:S06]  /*289e0*/  IMAD.X R8, R55, 0x1, R8, P5 ;  /* 0x0000000137087824 */ /* 0x008fcc00028e0608 */
[-C--:B------:R-:W-:Y:S01]  /*289f0*/  @P3 LOP3.LUT R9, R9, R8.reuse, RZ, 0x3c, !PT ;  /* 0x0000000809093212 */ /* 0x080fe200078e3cff */
[----:B------:R0:W-:Y:S03]  /*28a00*/  STL [R1+0x204], R8 ;  /* 0x0002040801007387 */ /* 0x0001e60000100800 */
[----:B0-----:R-:W-:-:S04]  /*28a10*/  @P3 LOP3.LUT R8, R9, R8, RZ, 0x3c, !PT ;  /* 0x0000000809083212 */ /* 0x001fc800078e3cff */
[----:B------:R-:W-:Y:S01]  /*28a20*/  @P3 LOP3.LUT R9, R9, R8, RZ, 0x3c, !PT ;  /* 0x0000000809093212 */ /* 0x000fe200078e3cff */
[----:B------:R0:W-:Y:S04]  /*28a30*/  STL [R1+0x210], R7 ;  /* 0x0002100701007387 */ /* 0x0001e80000100800 */
[----:B------:R1:W2:Y:S04]  /*28a40*/  @P3 LDG.E.U8 R11, desc[UR18][R8.64] ;  /* 0x00000012080b3981 */ /* 0x0002a8000c1e1100 */
[----:B------:R-:W3:Y:S01]  /*28a50*/  LDL.LU R8, [R1+0x20c] ;  /* 0x00020c0001087983 */ /* 0x000ee20000300800 */
[----:B------:R-:W-:Y:S01]  /*28a60*/  ISETP.GT.AND P4, PT, R12, 0x8, PT ;  /* 0x000000080c00780c */ /* 0x000fe20003f84270 */
[----:B-1----:R-:W-:Y:S01]  /*28a70*/  IMAD.MOV.U32 R9, RZ, RZ, R7 ;  /* 0x000000ffff097224 */ /* 0x002fe200078e0007 */
[----:B------:R-:W-:Y:S01]  /*28a80*/  IADD3 R50, P5, PT, R4, R50, RZ ;  /* 0x0000003204327210 */ /* 0x000fe20007fbe0ff */
[----:B0-----:R-:W3:Y:S01]  /*28a90*/  LDL.LU R7, [R1+0x228] ;  /* 0x0002280001077983 */ /* 0x001ee20000300800 */
[----:B------:R-:W-:-:S03]  /*28aa0*/  ISETP.GT.AND P1, PT, R12, 0x9, PT ;  /* 0x000000090c00780c */ /* 0x000fc60003f24270 */
[----:B------:R-:W-:Y:S01]  /*28ab0*/  STL [R1+0x218], R50 ;  /* 0x0002183201007387 */ /* 0x000fe20000100800 */
[----:B----4-:R-:W-:Y:S01]  /*28ac0*/  PRMT R51, RZ, 0x7610, R51 ;  /* 0x00007610ff337816 */ /* 0x010fe20000000033 */
[C---:B------:R-:W-:Y:S01]  /*28ad0*/  IMAD.X R91, R55.reuse, 0x1, R91, P5 ;  /* 0x00000001375b7824 */ /* 0x040fe200028e065b */
[----:B------:R-:W-:Y:S02]  /*28ae0*/  PRMT R48, RZ, 0x7610, R48 ;  /* 0x00007610ff307816 */ /* 0x000fe40000000030 */
[----:B------:R-:W-:Y:S01]  /*28af0*/  IADD3 R45, P5, PT, R4, R45, RZ ;  /* 0x0000002d042d7210 */ /* 0x000fe20007fbe0ff */
[----:B--2---:R0:W-:Y:S01]  /*28b00*/  STL [R1+0x194], R11 ;  /* 0x0001940b01007387 */ /* 0x0041e20000100800 */
[----:B---3--:R-:W-:-:S03]  /*28b10*/  IMAD.X R8, R55, 0x1, R8, P6 ;  /* 0x0000000137087824 */ /* 0x008fc600030e0608 */
[----:B0-----:R-:W2:Y:S02]  /*28b20*/  LDL.LU R11, [R1+0x230] ;  /* 0x00023000010b7983 */ /* 0x001ea40000300800 */
[-C--:B------:R-:W-:Y:S02]  /*28b30*/  @P4 LOP3.LUT R9, R9, R8.reuse, RZ, 0x3c, !PT ;  /* 0x0000000809094212 */ /* 0x080fe400078e3cff */
[----:B------:R0:W-:Y:S02]  /*28b40*/  STL [R1+0x20c], R8 ;  /* 0x00020c0801007387 */ /* 0x0001e40000100800 */
[----:B0-----:R-:W-:-:S04]  /*28b50*/  @P4 LOP3.LUT R8, R9, R8, RZ, 0x3c, !PT ;  /* 0x0000000809084212 */ /* 0x001fc800078e3cff */
[----:B------:R-:W-:Y:S01]  /*28b60*/  @P4 LOP3.LUT R9, R9, R8, RZ, 0x3c, !PT ;  /* 0x0000000809094212 */ /* 0x000fe200078e3cff */
[----:B------:R0:W-:Y:S04]  /*28b70*/  STL [R1+0x214], R91 ;  /* 0x0002145b01007387 */ /* 0x0001e80000100800 */
[----:B------:R1:W3:Y:S02]  /*28b80*/  @P4 LDG.E.U8 R51, desc[UR18][R8.64] ;  /* 0x0000001208334981 */ /* 0x0002e4000c1e1100 */
[----:B-1----:R-:W-:Y:S02]  /*28b90*/  @P1 IMAD.MOV.U32 R8, RZ, RZ, R50 ;  /* 0x000000ffff081224 */ /* 0x002fe400078e0032 */
[----:B------:R-:W-:Y:S01]  /*28ba0*/  @P1 IMAD.MOV.U32 R9, RZ, RZ, R91 ;  /* 0x000000ffff091224 */ /* 0x000fe200078e005b */
[----:B------:R-:W4:Y:S04]  /*28bb0*/  LDL.LU R50, [R1+0x22c] ;  /* 0x00022c0001327983 */ /* 0x000f280000300800 */
[----:B0-----:R-:W2:Y:S04]  /*28bc0*/  LDL.LU R91, [R1+0x238] ;  /* 0x00023800015b7983 */ /* 0x001ea80000300800 */
[----:B------:R0:W2:Y:S04]  /*28bd0*/  @P1 LDG.E.U8 R48, desc[UR18][R8.64] ;  /* 0x0000001208301981 */ /* 0x0000a8000c1e1100 */
[----:B------:R1:W-:Y:S01]  /*28be0*/  STL [R1+0x220], R45 ;  /* 0x0002202d01007387 */ /* 0x0003e20000100800 */
[----:B0-----:R-:W-:-:S03]  /*28bf0*/  IMAD.MOV.U32 R9, RZ, RZ, R45 ;  /* 0x000000ffff097224 */ /* 0x001fc600078e002d */
[----:B-1----:R-:W2:Y:S04]  /*28c00*/  LDL.LU R45, [R1+0x15f4] ;  /* 0x0015f400012d7983 */ /* 0x002ea80000300800 */
[----:B------:R-:W2:Y:S01]  /*28c10*/  LDL.LU R8, [R1+0x21c] ;  /* 0x00021c0001087983 */ /* 0x000ea20000300800 */
[----:B------:R-:W-:Y:S02]  /*28c20*/  ISETP.GT.AND P3, PT, R12, 0xa, PT ;  /* 0x0000000a0c00780c */ /* 0x000fe40003f64270 */
[----:B------:R-:W-:Y:S02]  /*28c30*/  PRMT R46, RZ, 0x7610, R46 ;  /* 0x00007610ff2e7816 */ /* 0x000fe4000000002e */
[----:B------:R-:W-:Y:S01]  /*28c40*/  IADD3 R7, P6, PT, R4, R7, RZ ;  /* 0x0000000704077210 */ /* 0x000fe20007fde0ff */
[----:B--2---:R-:W-:-:S08]  /*28c50*/  IMAD.X R8, R55, 0x1, R8, P5 ;  /* 0x0000000137087824 */ /* 0x004fd000028e0608 */
        /* <DEDUP_REMOVED lines=10> */
[----:B0-----:R-:W4:Y:S04]  /*28d00*/  LDL.LU R7, [R1+0x240] ;  /* 0x0002400001077983 */ /* 0x001f280000300800 */
[----:B------:R-:W-:Y:S01]  /*28d10*/  STL [R1+0x230], R11 ;  /* 0x0002300b01007387 */ /* 0x000fe20000100800 */
[----:B------:R-:W-:-:S03]  /*28d20*/  PRMT R45, RZ, 0x7610, R45 ;  /* 0x00007610ff2d7816 */ /* 0x000fc6000000002d */
[----:B--2---:R0:W-:Y:S01]  /*28d30*/  STL [R1+0x18c], R46 ;  /* 0x00018c2e01007387 */ /* 0x0041e20000100800 */
[----:B---3--:R-:W-:-:S03]  /*28d40*/  IMAD.X R8, R55, 0x1, R8, P6 ;  /* 0x0000000137087824 */ /* 0x008fc600030e0608 */
[----:B0-----:R-:W2:Y:S02]  /*28d50*/  LDL.LU R46, [R1+0x248] ;  /* 0x00024800012e7983 */ /* 0x001ea40000300800 */
[-C--:B------:R-:W-:Y:S02]  /*28d60*/  @P4 LOP3.LUT R9, R9, R8.reuse, RZ, 0x3c, !PT ;  /* 0x0000000809094212 */ /* 0x080fe400078e3cff */
[----:B------:R0:W-:Y:S02]  /*28d70*/  STL [R1+0x224], R8 ;  /* 0x0002240801007387 */ /* 0x0001e40000100800 */
[----:B0-----:R-:W-:-:S04]  /*28d80*/  @P4 LOP3.LUT R8, R9, R8, RZ, 0x3c, !PT ;  /* 0x0000000809084212 */ /* 0x001fc800078e3cff */
[----:B------:R-:W-:-:S05]  /*28d90*/  @P4 LOP3.LUT R9, R9, R8, RZ, 0x3c, !PT ;  /* 0x0000000809094212 */ /* 0x000fca00078e3cff */
[----:B------:R0:W3:Y:S01]  /*28da0*/  @P4 LDG.E.U8 R45, desc[UR18][R8.64] ;  /* 0x00000012082d4981 */ /* 0x0000e2000c1e1100 */
[----:B------:R-:W-:Y:S01]  /*28db0*/  ISETP.GT.AND P1, PT, R12, 0xc, PT ;  /* 0x0000000c0c00780c */ /* 0x000fe20003f24270 */
[----:B----4-:R-:W-:Y:S01]  /*28dc0*/  IMAD.X R50, R55, 0x1, R50, P5 ;  /* 0x0000000137327824 */ /* 0x010fe200028e0632 */
[----:B------:R-:W-:-:S04]  /*28dd0*/  PRMT R10, RZ, 0x7610, R10 ;  /* 0x00007610ff0a7816 */ /* 0x000fc8000000000a */
[----:B------:R-:W-:Y:S01]  /*28de0*/  STL [R1+0x22c], R50 ;  /* 0x00022c3201007387 */ /* 0x000fe20000100800 */
[----:B0-----:R-:W-:-:S06]  /*28df0*/  IMAD.MOV.U32 R9, RZ, RZ, R50 ;  /* 0x000000ffff097224 */ /* 0x001fcc00078e0032 */
[----:B------:R-:W-:-:S05]  /*28e00*/  @P1 IMAD.MOV.U32 R8, RZ, RZ, R11 ;  /* 0x000000ffff081224 */ /* 0x000fca00078e000b */
[----:B------:R-:W4:Y:S04]  /*28e10*/  @P1 LDG.E.U8 R10, desc[UR18][R8.64] ;  /* 0x00000012080a1981 */ /* 0x000f28000c1e1100 */
[----:B---3--:R0:W-:Y:S04]  /*28e20*/  STL [R1+0x188], R45 ;  /* 0x0001882d01007387 */ /* 0x0081e80000100800 */
[----:B0-----:R-:W3:Y:S04]  /*28e30*/  LDL.LU R45, [R1+0x15f0] ;  /* 0x0015f000012d7983 */ /* 0x001ee80000300800 */
[----:B------:R-:W2:Y:S04]  /*28e40*/  LDL.LU R50, [R1+0x15ec] ;  /* 0x0015ec0001327983 */ /* 0x000ea80000300800 */
[----:B------:R-:W2:Y:S01]  /*28e50*/  LDL.LU R9, [R1+0x234] ;  /* 0x0002340001097983 */ /* 0x000ea20000300800 */
[----:B------:R-:W-:-:S02]  /*28e60*/  ISETP.GT.AND P3, PT, R12, 0xd, PT ;  /* 0x0000000d0c00780c */ /* 0x000fc40003f64270 */
[C---:B------:R-:W-:Y:S01]  /*28e70*/  IADD3 R91, P5, PT, R4.reuse, R91, RZ ;  /* 0x0000005b045b7210 */ /* 0x040fe20007fbe0ff */
[----:B------:R-:W2:Y:S01]  /*28e80*/  LDL.LU R11, [R1+0x244] ;  /* 0x00024400010b7983 */ /* 0x000ea20000300800 */
[----:B------:R-:W-:-:S03]  /*28e90*/  IADD3 R7, P6, PT, R4, R7, RZ ;  /* 0x0000000704077210 */ /* 0x000fc60007fde0ff */
[----:B------:R-:W-:Y:S04]  /*28ea0*/  STL [R1+0x238], R91 ;  /* 0x0002385b01007387 */ /* 0x000fe80000100800 */
[----:B----4-:R0:W-:Y:S02]  /*28eb0*/  STL [R1+0x184], R10 ;  /* 0x0001840a01007387 */ /* 0x0101e40000100800 */
[----:B------:R-:W-:Y:S02]  /*28ec0*/  @P3 IMAD.MOV.U32 R8, RZ, RZ, R91 ;  /* 0x000000ffff083224 */ /* 0x000fe400078e005b */
[----:B0-----:R-:W4:Y:S01]  /*28ed0*/  LDL.LU R10, [R1+0x250] ;  /* 0x00025000010a7983 */ /* 0x001f220000300800 */
[----:B---3--:R-:W-:Y:S01]  /*28ee0*/  PRMT R45, RZ, 0x7610, R45 ;  /* 0x00007610ff2d7816 */ /* 0x008fe2000000002d */
[----:B--2---:R-:W-:-:S05]  /*28ef0*/  IMAD.X R9, R55, 0x1, R9, P5 ;  /* 0x0000000137097824 */ /* 0x004fca00028e0609 */
[----:B------:R0:W-:Y:S04]  /*28f00*/  STL [R1+0x234], R9 ;  /* 0x0002340901007387 */ /* 0x0001e80000100800 */
[----:B------:R0:W2:Y:S04]  /*28f10*/  @P3 LDG.E.U8 R45, desc[UR18][R8.64] ;  /* 0x00000012082d3981 */ /* 0x0000a8000c1e1100 */
[----:B------:R1:W-:Y:S04]  /*28f20*/  STL [R1+0x240], R7 ;  /* 0x0002400701007387 */ /* 0x0003e80000100800 */
[----:B------:R-:W3:Y:S01]  /*28f30*/  LDL.LU R8, [R1+0x23c] ;  /* 0x00023c0001087983 */ /* 0x000ee20000300800 */
[----:B------:R-:W-:Y:S01]  /*28f40*/  ISETP.GT.AND P4, PT, R12, 0xe, PT ;  /* 0x0000000e0c00780c */ /* 0x000fe20003f84270 */
[----:B0-----:R-:W-:Y:S01]  /*28f50*/  IMAD.MOV.U32 R9, RZ, RZ, R7 ;  /* 0x000000ffff097224 */ /* 0x001fe200078e0007 */
[----:B------:R-:W-:Y:S01]  /*28f60*/  IADD3 R46, P5, PT, R4, R46, RZ ;  /* 0x0000002e042e7210 */ /* 0x000fe20007fbe0ff */
[----:B------:R-:W4:Y:S04]  /*28f70*/  LDL.LU R91, [R1+0x24c] ;  /* 0x00024c00015b7983 */ /* 0x000f280000300800 */
[----:B------:R-:W-:Y:S04]  /*28f80*/  STL [R1+0x248], R46 ;  /* 0x0002482e01007387 */ /* 0x000fe80000100800 */
[----:B-1----:R-:W4:Y:S01]  /*28f90*/  LDL.LU R7, [R1+0x258] ;  /* 0x0002580001077983 */ /* 0x002f220000300800 */
        /* <DEDUP_REMOVED lines=10> */
[----:B------:R-:W-:Y:S01]  /*29040*/  IMAD.X R11, R55, 0x1, R11, P5 ;  /* 0x00000001370b7824 */ /* 0x000fe200028e060b */
[----:B------:R-:W-:-:S04]  /*29050*/  PRMT R93, RZ, 0x7610, R93 ;  /* 0x00007610ff5d7816 */ /* 0x000fc8000000005d */
[----:B------:R-:W-:Y:S01]  /*29060*/  STL [R1+0x244], R11 ;  /* 0x0002440b01007387 */ /* 0x000fe20000100800 */
[----:B0-----:R-:W-:-:S06]  /*29070*/  IMAD.MOV.U32 R9, RZ, RZ, R11 ;  /* 0x000000ffff097224 */ /* 0x001fcc00078e000b */
[----:B------:R-:W-:-:S05]  /*29080*/  @P1 IMAD.MOV.U32 R8, RZ, RZ, R46 ;  /* 0x000000ffff081224 */ /* 0x000fca00078e002e */
[----:B------:R0:W2:Y:S04]  /*29090*/  @P1 LDG.E.U8 R93, desc[UR18][R8.64] ;  /* 0x00000012085d1981 */ /* 0x0000a8000c1e1100 */
[----:B---3--:R1:W-:Y:S04]  /*290a0*/  STL [R1+0x17c], R50 ;  /* 0x00017c3201007387 */ /* 0x0083e80000100800 */
[----:B-1----:R-:W3:Y:S01]  /*290b0*/  LDL.LU R50, [R1+0x15e8] ;  /* 0x0015e80001327983 */ /* 0x002ee20000300800 */
[----:B------:R-:W-:Y:S02]  /*290c0*/  ISETP.GT.AND P3, PT, R12, 0x10, PT ;  /* 0x000000100c00780c */ /* 0x000fe40003f64270 */
[C---:B----4-:R-:W-:Y:S01]  /*290d0*/  IADD3 R10, P5, PT, R4.reuse, R10, RZ ;  /* 0x0000000a040a7210 */ /* 0x050fe20007fbe0ff */
[----:B------:R-:W4:Y:S01]  /*290e0*/  LDL.LU R11, [R1+0x15e4] ;  /* 0x0015e400010b7983 */ /* 0x000f220000300800 */
[----:B------:R-:W-:-:S03]  /*290f0*/  IADD3 R7, P6, PT, R4, R7, RZ ;  /* 0x0000000704077210 */ /* 0x000fc60007fde0ff */
[----:B------:R-:W-:Y:S01]  /*29100*/  IMAD.X R91, R55, 0x1, R91, P5 ;  /* 0x00000001375b7824 */ /* 0x000fe200028e065b */
[----:B------:R-:W4:Y:S01]  /*29110*/  LDL.LU R46, [R1+0x25c] ;  /* 0x00025c00012e7983 */ /* 0x000f220000300800 */
[----:B--2---:R-:W-:-:S03]  /*29120*/  IADD3 R45, P5, PT, R4, R45, RZ ;  /* 0x0000002d042d7210 */ /* 0x004fc60007fbe0ff */
[----:B------:R-:W-:Y:S01]  /*29130*/  STL [R1+0x250], R10 ;  /* 0x0002500a01007387 */ /* 0x000fe20000100800 */
[----:B0-----:R-:W-:Y:S02]  /*29140*/  @P3 IMAD.MOV.U32 R8, RZ, RZ, R10 ;  /* 0x000000ffff083224 */ /* 0x001fe400078e000a */
[----:B------:R-:W-:Y:S01]  /*29150*/  @P3 IMAD.MOV.U32 R9, RZ, RZ, R91 ;  /* 0x000000ffff093224 */ /* 0x000fe200078e005b */
[----:B------:R0:W-:Y:S04]  /*29160*/  STL [R1+0x178], R93 ;  /* 0x0001785d01007387 */ /* 0x0001e80000100800 */
[----:B0-----:R-:W2:Y:S04]  /*29170*/  LDL.LU R93, [R1+0xa88] ;  /* 0x000a8800015d7983 */ /* 0x001ea80000300800 */
[----:B------:R0:W-:Y:S04]  /*29180*/  STL [R1+0x24c], R91 ;  /* 0x00024c5b01007387 */ /* 0x0001e80000100800 */
[----:B------:R-:W2:Y:S04]  /*29190*/  LDL.LU R10, [R1+0xa90] ;  /* 0x000a9000010a7983 */ /* 0x000ea80000300800 */
[----:B------:R1:W-:Y:S04]  /*291a0*/  STL [R1+0x258], R7 ;  /* 0x0002580701007387 */ /* 0x0003e80000100800 */
[----:B0-----:R-:W2:Y:S04]  /*291b0*/  LDL.LU R91, [R1+0xa98] ;  /* 0x000a9800015b7983 */ /* 0x001ea80000300800 */
[----:B------:R-:W-:Y:S01]  /*291c0*/  STL [R1+0x260], R45 ;  /* 0x0002602d01007387 */ /* 0x000fe20000100800 */
[----:B---3--:R-:W-:-:S06]  /*291d0*/  PRMT R50, RZ, 0x7610, R50 ;  /* 0x00007610ff327816 */ /* 0x008fcc0000000032 */
[----:B------:R0:W3:Y:S04]  /*291e0*/  @P3 LDG.E.U8 R50, desc[UR18][R8.64] ;  /* 0x0000001208323981 */ /* 0x0000e8000c1e1100 */
[----:B------:R-:W2:Y:S01]  /*291f0*/  LDL.LU R9, [R1+0x254] ;  /* 0x0002540001097983 */ /* 0x000ea20000300800 */
[C---:B------:R-:W-:Y:S02]  /*29200*/  ISETP.GT.AND P4, PT, R12.reuse, 0x11, PT ;  /* 0x000000110c00780c */ /* 0x040fe40003f84270 */
[----:B------:R-:W-:Y:S02]  /*29210*/  ISETP.GT.AND P1, PT, R12, 0x12, PT ;  /* 0x000000120c00780c */ /* 0x000fe40003f24270 */
[----:B------:R-:W-:Y:S01]  /*29220*/  PRMT R44, RZ, 0x7610, R44 ;  /* 0x00007610ff2c7816 */ /* 0x000fe2000000002c */
[----:B----4-:R-:W-:Y:S01]  /*29230*/  IMAD.X R46, R55, 0x1, R46, P5 ;  /* 0x00000001372e7824 */ /* 0x010fe200028e062e */
[----:B------:R-:W-:-:S07]  /*29240*/  PRMT R11, RZ, 0x7610, R11 ;  /* 0x00007610ff0b7816 */ /* 0x000fce000000000b */
[----:B0-----:R-:W-:Y:S02]  /*29250*/  @P4 IMAD.MOV.U32 R8, RZ, RZ, R7 ;  /* 0x000000ffff084224 */ /* 0x001fe400078e0007 */
[----:B--2---:R-:W-:-:S05]  /*29260*/  IMAD.X R9, R55, 0x1, R9, P6 ;  /* 0x0000000137097824 */ /* 0x004fca00030e0609 */
[----:B------:R0:W-:Y:S04]  /*29270*/  STL [R1+0x254], R9 ;  /* 0x0002540901007387 */ /* 0x0001e80000100800 */
[----:B------:R0:W2:Y:S01]  /*29280*/  @P4 LDG.E.U8 R44, desc[UR18][R8.64] ;  /* 0x00000012082c4981 */ /* 0x0000a2000c1e1100 */
[----:B------:R-:W-:-:S03]  /*29290*/  IADD3 R93, P5, PT, R4, R93, RZ ;  /* 0x0000005d045d7210 */ /* 0x000fc60007fbe0ff */
[----:B-1----:R-:W4:Y:S01]  /*292a0*/  LDL.LU R7, [R1+0x15e0] ;  /* 0x0015e00001077983 */ /* 0x002f220000300800 */
[----:B0-----:R-:W-:Y:S02]  /*292b0*/  IMAD.MOV.U32 R9, RZ, RZ, R46 ;  /* 0x000000ffff097224 */ /* 0x001fe400078e002e */
[----:B------:R-:W-:-:S05]  /*292c0*/  @P1 IMAD.MOV.U32 R8, RZ, RZ, R45 ;  /* 0x000000ffff081224 */ /* 0x000fca00078e002d */
[----:B------:R-:W2:Y:S04]  /*292d0*/  @P1 LDG.E.U8 R11, desc[UR18][R8.64] ;  /* 0x00000012080b1981 */ /* 0x000ea8000c1e1100 */
[----:B------:R0:W-:Y:S04]  /*292e0*/  STL [R1+0x25c], R46 ;  /* 0x00025c2e01007387 */ /* 0x0001e80000100800 */
[----:B0-----:R-:W3:Y:S04]  /*292f0*/  LDL.LU R46, [R1+0x15dc] ;  /* 0x0015dc00012e7983 */ /* 0x001ee80000300800 */
[----:B------:R-:W3:Y:S04]  /*29300*/  LDL.LU R45, [R1+0xa94] ;  /* 0x000a9400012d7983 */ /* 0x000ee80000300800 */
[----:B--2---:R0:W-:Y:S04]  /*29310*/  STL [R1+0x170], R11 ;  /* 0x0001700b01007387 */ /* 0x0041e80000100800 */
[----:B0-----:R-:W2:Y:S04]  /*29320*/  LDL.LU R11, [R1+0x15d8] ;  /* 0x0015d800010b7983 */ /* 0x001ea80000300800 */
[----:B------:R0:W-:Y:S04]  /*29330*/  STL [R1+0xa88], R93 ;  /* 0x000a885d01007387 */ /* 0x0001e80000100800 */
[----:B------:R-:W2:Y:S01]  /*29340*/  LDL.LU R8, [R1+0xa84] ;  /* 0x000a840001087983 */ /* 0x000ea20000300800 */
[----:B------:R-:W-:Y:S01]  /*29350*/  ISETP.GT.AND P3, PT, R12, 0x13, PT ;  /* 0x000000130c00780c */ /* 0x000fe20003f64270 */
[----:B------:R-:W-:-:S02]  /*29360*/  IMAD.MOV.U32 R9, RZ, RZ, R93 ;  /* 0x000000ffff097224 */ /* 0x000fc400078e005d */
[----:B0-----:R-:W3:Y:S01]  /*29370*/  LDL.LU R93, [R1+0xaa0] ;  /* 0x000aa000015d7983 */ /* 0x001ee20000300800 */
[----:B------:R-:W-:Y:S02]  /*29380*/  PRMT R47, RZ, 0x7610, R47 ;  /* 0x00007610ff2f7816 */ /* 0x000fe4000000002f */
[----:B------:R-:W-:Y:S01]  /*29390*/  IADD3 R10, P6, PT, R4, R10, RZ ;  /* 0x0000000a040a7210 */ /* 0x000fe20007fde0ff */
[----:B--2---:R-:W-:-:S06]  /*293a0*/  IMAD.X R8, R55, 0x1, R8, P5 ;  /* 0x0000000137087824 */ /* 0x004fcc00028e0608 */
[-C--:B------:R-:W-:Y:S01]  /*293b0*/  @P3 LOP3.LUT R9, R9, R8.reuse, RZ, 0x3c, !PT ;  /* 0x0000000809093212 */ /* 0x080fe200078e3cff */
[----:B------:R0:W-:Y:S03]  /*293c0*/  STL [R1+0xa84], R8 ;  /* 0x000a840801007387 */ /* 0x0001e60000100800 */
[----:B0-----:R-:W-:-:S04]  /*293d0*/  @P3 LOP3.LUT R8, R9, R8, RZ, 0x3c, !PT ;  /* 0x0000000809083212 */ /* 0x001fc800078e3cff */
[----:B------:R-:W-:Y:S01]  /*293e0*/  @P3 LOP3.LUT R9, R9, R8, RZ, 0x3c, !PT ;  /* 0x0000000809093212 */ /* 0x000fe200078e3cff */
[----:B------:R-:W-:Y:S04]  /*293f0*/  STL [R1+0xa90], R10 ;  /* 0x000a900a01007387 */ /* 0x000fe80000100800 */
[----:B------:R0:W2:Y:S04]  /*29400*/  @P3 LDG.E.U8 R47, desc[UR18][R8.64] ;  /* 0x00000012082f3981 */ /* 0x0000a8000c1e1100 */
[----:B------:R-:W4:Y:S01]  /*29410*/  LDL.LU R8, [R1+0xa8c] ;  /* 0x000a8c0001087983 */ /* 0x000f220000300800 */
[----:B------:R-:W-:Y:S01]  /*29420*/  ISETP.GT.AND P4, PT, R12, 0x14, PT ;  /* 0x000000140c00780c */ /* 0x000fe20003f84270 */
[----:B0-----:R-:W-:Y:S01]  /*29430*/  IMAD.MOV.U32 R9, RZ, RZ, R10 ;  /* 0x000000ffff097224 */ /* 0x001fe200078e000a */
[----:B------:R-:W-:-:S02]  /*29440*/  IADD3 R91, P5, PT, R4, R91, RZ ;  /* 0x0000005b045b7210 */ /* 0x000fc40007fbe0ff */
[----:B---3--:R-:W-:Y:S01]  /*29450*/  PRMT R46, RZ, 0x7610, R46 ;  /* 0x00007610ff2e7816 */ /* 0x008fe2000000002e */
[----:B--2---:R0:W-:Y:S01]  /*29460*/  STL [R1+0x16c], R47 ;  /* 0x00016c2f01007387 */ /* 0x0041e20000100800 */
[----:B----4-:R-:W-:-:S03]  /*29470*/  IMAD.X R8, R55, 0x1, R8, P6 ;  /* 0x0000000137087824 */ /* 0x010fc600030e0608 */
[----:B0-----:R-:W2:Y:S04]  /*29480*/  LDL.LU R47, [R1+0xaa8] ;  /* 0x000aa800012f7983 */ /* 0x001ea80000300800 */
[-C--:B------:R-:W-:Y:S01]  /*29490*/  @P4 LOP3.LUT R9, R9, R8.reuse, RZ, 0x3c, !PT ;  /* 0x0000000809094212 */ /* 0x080fe200078e3cff */
[----:B------:R-:W-:Y:S04]  /*294a0*/  STL [R1+0xa98], R91 ;  /* 0x000a985b01007387 */ /* 0x000fe80000100800 */
[----:B------:R-:W3:Y:S04]  /*294b0*/  LDL.LU R10, [R1+0xab0] ;  /* 0x000ab000010a7983 */ /* 0x000ee80000300800 */
[----:B------:R0:W-:Y:S02]  /*294c0*/  STL [R1+0xa8c], R8 ;  /* 0x000a8c0801007387 */ /* 0x0001e40000100800 */
[----:B0-----:R-:W-:-:S04]  /*294d0*/  @P4 LOP3.LUT R8, R9, R8, RZ, 0x3c, !PT ;  /* 0x0000000809084212 */ /* 0x001fc800078e3cff */
[----:B------:R-:W-:-:S05]  /*294e0*/  @P4 LOP3.LUT R9, R9, R8, RZ, 0x3c, !PT ;  /* 0x0000000809094212 */ /* 0x000fca00078e3cff */
[----:B------:R0:W4:Y:S01]  /*294f0*/  @P4 LDG.E.U8 R46, desc[UR18][R8.64] ;  /* 0x00000012082e4981 */ /* 0x000122000c1e1100 */
[----:B------:R-:W-:Y:S01]  /*29500*/  ISETP.GT.AND P1, PT, R12, 0x15, PT ;  /* 0x000000150c00780c */ /* 0x000fe20003f24270 */
[----:B------:R-:W-:Y:S01]  /*29510*/  IMAD.X R45, R55, 0x1, R45, P5 ;  /* 0x00000001372d7824 */ /* 0x000fe200028e062d */
[----:B------:R-:W-:-:S04]  /*29520*/  PRMT R11, RZ, 0x7610, R11 ;  /* 0x00007610ff0b7816 */ /* 0x000fc8000000000b */
[----:B------:R-:W-:Y:S01]  /*29530*/  STL [R1+0xa94], R45 ;  /* 0x000a942d01007387 */ /* 0x000fe20000100800 */
[----:B0-----:R-:W-:-:S06]  /*29540*/  IMAD.MOV.U32 R9, RZ, RZ, R45 ;  /* 0x000000ffff097224 */ /* 0x001fcc00078e002d */
[----:B------:R-:W-:-:S05]  /*29550*/  @P1 IMAD.MOV.U32 R8, RZ, RZ, R91 ;  /* 0x000000ffff081224 */ /* 0x000fca00078e005b */
[----:B------:R-:W2:Y:S04]  /*29560*/  @P1 LDG.E.U8 R11, desc[UR18][R8.64] ;  /* 0x00000012080b1981 */ /* 0x000ea8000c1e1100 */
[----:B----4-:R0:W-:Y:S04]  /*29570*/  STL [R1+0x168], R46 ;  /* 0x0001682e01007387 */ /* 0x0101e80000100800 */
[----:B0-----:R-:W4:Y:S04]  /*29580*/  LDL.LU R46, [R1+0x15d4] ;  /* 0x0015d400012e7983 */ /* 0x001f280000300800 */
[----:B------:R-:W3:Y:S04]  /*29590*/  LDL.LU R45, [R1+0x15d0] ;  /* 0x0015d000012d7983 */ /* 0x000ee80000300800 */
[----:B------:R-:W3:Y:S01]  /*295a0*/  LDL.LU R9, [R1+0xa9c] ;  /* 0x000a9c0001097983 */ /* 0x000ee20000300800 */
[----:B------:R-:W-:-:S02]  /*295b0*/  ISETP.GT.AND P3, PT, R12, 0x16, PT ;  /* 0x000000160c00780c */ /* 0x000fc40003f64270 */
[C---:B------:R-:W-:Y:S01]  /*295c0*/  IADD3 R93, P5, PT, R4.reuse, R93, RZ ;  /* 0x0000005d045d7210 */ /* 0x040fe20007fbe0ff */
[----:B------:R-:W4:Y:S01]  /*295d0*/  LDL.LU R91, [R1+0xaac] ;  /* 0x000aac00015b7983 */ /* 0x000f220000300800 */
[----:B------:R-:W-:Y:S02]  /*295e0*/  PRMT R89, RZ, 0x7610, R89 ;  /* 0x00007610ff597816 */ /* 0x000fe40000000059 */
[----:B--2---:R-:W-:Y:S01]  /*295f0*/  IADD3 R47, P6, PT, R4, R47, RZ ;  /* 0x0000002f042f7210 */ /* 0x004fe20007fde0ff */
[----:B------:R-:W-:Y:S04]  /*29600*/  STL [R1+0xaa0], R93 ;  /* 0x000aa05d01007387 */ /* 0x000fe80000100800 */
[----:B------:R0:W-:Y:S02]  /*29610*/  STL [R1+0x164], R11 ;  /* 0x0001640b01007387 */ /* 0x0001e40000100800 */
[----:B------:R-:W-:-:S02]  /*29620*/  @P3 IMAD.MOV.U32 R8, RZ, RZ, R93 ;  /* 0x000000ffff083224 */ /* 0x000fc400078e005d */
[----:B0-----:R-:W2:Y:S01]  /*29630*/  LDL.LU R11, [R1+0xab8] ;  /* 0x000ab800010b7983 */ /* 0x001ea20000300800 */
[----:B---3--:R-:W-:-:S05]  /*29640*/  IMAD.X R9, R55, 0x1, R9, P5 ;  /* 0x0000000137097824 */ /* 0x008fca00028e0609 */
[----:B------:R0:W-:Y:S04]  /*29650*/  STL [R1+0xa9c], R9 ;  /* 0x000a9c0901007387 */ /* 0x0001e80000100800 */
[----:B------:R0:W3:Y:S04]  /*29660*/  @P3 LDG.E.U8 R89, desc[UR18][R8.64] ;  /* 0x0000001208593981 */ /* 0x0000e8000c1e1100 */
[----:B------:R-:W-:Y:S04]  /*29670*/  STL [R1+0xaa8], R47 ;  /* 0x000aa82f01007387 */ /* 0x000fe80000100800 */
[----:B------:R-:W2:Y:S01]  /*29680*/  LDL.LU R8, [R1+0xaa4] ;  /* 0x000aa40001087983 */ /* 0x000ea20000300800 */
[----:B------:R-:W-:Y:S01]  /*29690*/  ISETP.GT.AND P4, PT, R12, 0x17, PT ;  /* 0x000000170c00780c */ /* 0x000fe20003f84270 */
[----:B0-----:R-:W-:Y:S01]  /*296a0*/  IMAD.MOV.U32 R9, RZ, RZ, R47 ;  /* 0x000000ffff097224 */ /* 0x001fe200078e002f */
[----:B------:R-:W-:Y:S01]  /*296b0*/  IADD3 R10, P5, PT, R4, R10, RZ ;  /* 0x0000000a040a7210 */ /* 0x000fe20007fbe0ff */
[----:B------:R-:W2:Y:S04]  /*296c0*/  LDL.LU R93, [R1+0xab4] ;  /* 0x000ab400015d7983 */ /* 0x000ea80000300800 */
[----:B------:R-:W-:Y:S01]  /*296d0*/  STL [R1+0xab0], R10 ;  /* 0x000ab00a01007387 */ /* 0x000fe20000100800 */
[----:B----4-:R-:W-:-:S03]  /*296e0*/  PRMT R46, RZ, 0x7610, R46 ;  /* 0x00007610ff2e7816 */ /* 0x010fc6000000002e */
[----:B---3--:R0:W-:Y:S01]  /*296f0*/  STL [R1+0x160], R89 ;  /* 0x0001605901007387 */ /* 0x0081e20000100800 */
[----:B--2---:R-:W-:-:S03]  /*29700*/  IMAD.X R8, R55, 0x1, R8, P6 ;  /* 0x0000000137087824 */ /* 0x004fc600030e0608 */
[----:B0-----:R-:W2:Y:S02]  /*29710*/  LDL.LU R89, [R1+0xac0] ;  /* 0x000ac00001597983 */ /* 0x001ea40000300800 */
[-C--:B------:R-:W-:Y:S02]  /*29720*/  @P4 LOP3.LUT R9, R9, R8.reuse, RZ, 0x3c, !PT ;  /* 0x0000000809094212 */ /* 0x080fe400078e3cff */
[----:B------:R-:W3:Y:S04]  /*29730*/  LDL.LU R47, [R1+0xac8] ;  /* 0x000ac800012f7983 */ /* 0x000ee80000300800 */
[----:B------:R0:W-:Y:S02]  /*29740*/  STL [R1+0xaa4], R8 ;  /* 0x000aa40801007387 */ /* 0x0001e40000100800 */
[----:B0-----:R-:W-:-:S04]  /*29750*/  @P4 LOP3.LUT R8, R9, R8, RZ, 0x3c, !PT ;  /* 0x0000000809084212 */ /* 0x001fc800078e3cff */
[----:B------:R-:W-:-:S05]  /*29760*/  @P4 LOP3.LUT R9, R9, R8, RZ, 0x3c, !PT ;  /* 0x0000000809094212 */ /* 0x000fca00078e3cff */
[----:B------:R-:W4:Y:S01]  /*29770*/  @P4 LDG.E.U8 R46, desc[UR18][R8.64] ;  /* 0x00000012082e4981 */ /* 0x000f22000c1e1100 */
[----:B------:R-:W-:-:S05]  /*29780*/  IMAD.X R91, R55, 0x1, R91, P5 ;  /* 0x00000001375b7824 */ /* 0x000fca00028e065b */
[----:B------:R-:W-:Y:S01]  /*29790*/  STL [R1+0xaac], R91 ;  /* 0x000aac5b01007387 */ /* 0x000fe20000100800 */
[C---:B------:R-:W-:Y:S02]  /*297a0*/  ISETP.GT.AND P1, PT, R12.reuse, 0x18, PT ;  /* 0x000000180c00780c */ /* 0x040fe40003f24270 */
[----:B------:R-:W-:Y:S01]  /*297b0*/  ISETP.GT.AND P3, PT, R12, 0x19, PT ;  /* 0x000000190c00780c */ /* 0x000fe20003f64270 */
[----:B----4-:R0:W-:Y:S04]  /*297c0*/  STL [R1+0x15c], R46 ;  /* 0x00015c2e01007387 */ /* 0x0101e80000100800 */
[----:B0-----:R-:W4:Y:S01]  /*297d0*/  LDL.LU R46, [R1+0x15cc] ;  /* 0x0015cc00012e7983 */ /* 0x001f220000300800 */
[----:B------:R-:W-:-:S05]  /*297e0*/  IADD3 R11, P5, PT, R4, R11, RZ ;  /* 0x0000000b040b7210 */ /* 0x000fca0007fbe0ff */
[----:B------:R-:W-:Y:S01]  /*297f0*/  @P1 IMAD.MOV.U32 R8, RZ, RZ, R10 ;  /* 0x000000ffff081224 */ /* 0x000fe200078e000a */
[----:B------:R-:W-:Y:S01]  /*29800*/  PRMT R45, RZ, 0x7610, R45 ;  /* 0x00007610ff2d7816 */ /* 0x000fe2000000002d */
[----:B------:R-:W-:Y:S02]  /*29810*/  @P1 IMAD.MOV.U32 R9, RZ, RZ, R91 ;  /* 0x000000ffff091224 */ /* 0x000fe400078e005b */
[----:B------:R-:W-:Y:S01]  /*29820*/  IMAD.X R93, R55, 0x1, R93, P5 ;  /* 0x00000001375d7824 */ /* 0x000fe200028e065d */
[----:B------:R-:W4:Y:S01]  /*29830*/  LDL.LU R91, [R1+0xac4] ;  /* 0x000ac400015b7983 */ /* 0x000f220000300800 */
[C---:B--2---:R-:W-:Y:S02]  /*29840*/  IADD3 R89, P6, PT, R4.reuse, R89, RZ ;  /* 0x0000005904597210 */ /* 0x044fe40007fde0ff */
[----:B---3--:R-:W-:Y:S01]  /*29850*/  IADD3 R47, P5, PT, R4, R47, RZ ;  /* 0x0000002f042f7210 */ /* 0x008fe20007fbe0ff */
[----:B------:R-:W2:Y:S04]  /*29860*/  LDL.LU R10, [R1+0xad0] ;  /* 0x000ad000010a7983 */ /* 0x000ea80000300800 */
[----:B------:R0:W3:Y:S04]  /*29870*/  @P1 LDG.E.U8 R45, desc[UR18][R8.64] ;  /* 0x00000012082d1981 */ /* 0x0000e8000c1e1100 */
[----:B------:R1:W-:Y:S04]  /*29880*/  STL [R1+0xab8], R11 ;  /* 0x000ab80b01007387 */ /* 0x0003e80000100800 */
[----:B------:R1:W-:Y:S01]  /*29890*/  STL [R1+0xab4], R93 ;  /* 0x000ab45d01007387 */ /* 0x0003e20000100800 */
[----:B0-----:R-:W-:-:S02]  /*298a0*/  @P3 IMAD.MOV.U32 R8, RZ, RZ, R11 ;  /* 0x000000ffff083224 */ /* 0x001fc400078e000b */
[----:B------:R-:W-:Y:S01]  /*298b0*/  @P3 IMAD.MOV.U32 R9, RZ, RZ, R93 ;  /* 0x000000ffff093224 */ /* 0x000fe200078e005d */
[----:B-1----:R-:W2:Y:S04]  /*298c0*/  LDL.LU R11, [R1+0xad8] ;  /* 0x000ad800010b7983 */ /* 0x002ea80000300800 */
[----:B------:R0:W-:Y:S04]  /*298d0*/  STL [R1+0xac0], R89 ;  /* 0x000ac05901007387 */ /* 0x0001e80000100800 */
[----:B------:R-:W2:Y:S04]  /*298e0*/  LDL.LU R93, [R1+0xae0] ;  /* 0x000ae000015d7983 */ /* 0x000ea80000300800 */
[----:B------:R-:W-:Y:S01]  /*298f0*/  STL [R1+0xac8], R47 ;  /* 0x000ac82f01007387 */ /* 0x000fe20000100800 */
[----:B----4-:R-:W-:-:S06]  /*29900*/  PRMT R46, RZ, 0x7610, R46 ;  /* 0x00007610ff2e7816 */ /* 0x010fcc000000002e */
[----:B------:R1:W4:Y:S04]  /*29910*/  @P3 LDG.E.U8 R46, desc[UR18][R8.64] ;  /* 0x00000012082e3981 */ /* 0x000328000c1e1100 */
[----:B------:R-:W2:Y:S01]  /*29920*/  LDL.LU R9, [R1+0xabc] ;  /* 0x000abc0001097983 */ /* 0x000ea20000300800 */
[C---:B------:R-:W-:Y:S02]  /*29930*/  ISETP.GT.AND P4, PT, R12.reuse, 0x1a, PT ;  /* 0x0000001a0c00780c */ /* 0x040fe40003f84270 */
[----:B------:R-:W-:Y:S02]  /*29940*/  ISETP.GT.AND P1, PT, R12, 0x1b, PT ;  /* 0x0000001b0c00780c */ /* 0x000fe40003f24270 */
[----:B------:R-:W-:Y:S01]  /*29950*/  PRMT R90, RZ, 0x7610, R90 ;  /* 0x00007610ff5a7816 */ /* 0x000fe2000000005a */
[----:B------:R-:W-:Y:S01]  /*29960*/  IMAD.X R91, R55, 0x1, R91, P5 ;  /* 0x00000001375b7824 */ /* 0x000fe200028e065b */
[----:B------:R-:W-:-:S07]  /*29970*/  PRMT R7, RZ, 0x7610, R7 ;  /* 0x00007610ff077816 */ /* 0x000fce0000000007 */
[----:B-1----:R-:W-:Y:S02]  /*29980*/  @P4 IMAD.MOV.U32 R8, RZ, RZ, R89 ;  /* 0x000000ffff084224 */ /* 0x002fe400078e0059 */
[----:B--2---:R-:W-:-:S05]  /*29990*/  IMAD.X R9, R55, 0x1, R9, P6 ;  /* 0x0000000137097824 */ /* 0x004fca00030e0609 */
[----:B------:R1:W-:Y:S04]  /*299a0*/  STL [R1+0xabc], R9 ;  /* 0x000abc0901007387 */ /* 0x0003e80000100800 */
[----:B------:R1:W2:Y:S01]  /*299b0*/  @P4 LDG.E.U8 R90, desc[UR18][R8.64] ;  /* 0x00000012085a4981 */ /* 0x0002a2000c1e1100 */
[----:B------:R-:W-:-:S03]  /*299c0*/  IADD3 R10, P5, PT, R4, R10, RZ ;  /* 0x0000000a040a7210 */ /* 0x000fc60007fbe0ff */
[----:B0-----:R-:W3:Y:S01]  /*299d0*/  LDL.LU R89, [R1+0x15c8] ;  /* 0x0015c80001597983 */ /* 0x001ee20000300800 */
[----:B-1----:R-:W-:Y:S02]  /*299e0*/  IMAD.MOV.U32 R9, RZ, RZ, R91 ;  /* 0x000000ffff097224 */ /* 0x002fe400078e005b */
[----:B------:R-:W-:-:S05]  /*299f0*/  @P1 IMAD.MOV.U32 R8, RZ, RZ, R47 ;  /* 0x000000ffff081224 */ /* 0x000fca00078e002f */
[----:B------:R-:W3:Y:S04]  /*29a00*/  @P1 LDG.E.U8 R7, desc[UR18][R8.64] ;  /* 0x0000001208071981 */ /* 0x000ee8000c1e1100 */
[----:B------:R-:W-:Y:S04]  /*29a10*/  STL [R1+0xac4], R91 ;  /* 0x000ac45b01007387 */ /* 0x000fe80000100800 */
[----:B--2---:R0:W-:Y:S04]  /*29a20*/  STL [R1+0x154], R90 ;  /* 0x0001545a01007387 */ /* 0x0041e80000100800 */
[----:B0-----:R-:W2:Y:S04]  /*29a30*/  LDL.LU R90, [R1+0x15c4] ;  /* 0x0015c400015a7983 */ /* 0x001ea80000300800 */
[----:B------:R-:W2:Y:S04]  /*29a40*/  LDL.LU R91, [R1+0x15c0] ;  /* 0x0015c000015b7983 */ /* 0x000ea80000300800 */
[----:B------:R-:W4:Y:S04]  /*29a50*/  LDL.LU R47, [R1+0xadc] ;  /* 0x000adc00012f7983 */ /* 0x000f280000300800 */
[----:B---3--:R0:W-:Y:S04]  /*29a60*/  STL [R1+0x150], R7 ;  /* 0x0001500701007387 */ /* 0x0081e80000100800 */
[----:B0-----:R-:W3:Y:S04]  /*29a70*/  LDL.LU R7, [R1+0x15bc] ;  /* 0x0015bc0001077983 */ /* 0x001ee80000300800 */
        /* <DEDUP_REMOVED lines=21> */
[----:B------:R-:W-:Y:S01]  /*29bd0*/  PRMT R90, RZ, 0x7610, R90 ;  /* 0x00007610ff5a7816 */ /* 0x000fe2000000005a */
[C---:B----4-:R-:W-:Y:S01]  /*29be0*/  IMAD.X R47, R55.reuse, 0x1, R47, P5 ;  /* 0x00000001372f7824 */ /* 0x050fe200028e062f */
[----:B------:R-:W-:Y:S01]  /*29bf0*/  PRMT R7, RZ, 0x7610, R7 ;  /* 0x00007610ff077816 */ /* 0x000fe20000000007 */
[----:B--2---:R0:W-:Y:S01]  /*29c00*/  STL [R1+0x14c], R91 ;  /* 0x00014c5b01007387 */ /* 0x0041e20000100800 */
[----:B---3--:R-:W-:-:S03]  /*29c10*/  IMAD.X R8, R55, 0x1, R8, P6 ;  /* 0x0000000137087824 */ /* 0x008fc600030e0608 */
        /* <DEDUP_REMOVED lines=14> */
[----:B------:R-:W2:Y:S04]  /*29d00*/  LDL.LU R93, [R1+0xaf4] ;  /* 0x000af400015d7983 */ /* 0x000ea80000300800 */
[----:B----4-:R0:W-:Y:S04]  /*29d10*/  STL [R1+0x144], R7 ;  /* 0x0001440701007387 */ /* 0x0101e80000100800 */
[----:B0-----:R-:W4:Y:S04]  /*29d20*/  LDL.LU R7, [R1+0x15b0] ;  /* 0x0015b00001077983 */ /* 0x001f280000300800 */
        /* <DEDUP_REMOVED lines=12> */
[----:B------:R0:W-:Y:S04]  /*29df0*/  STL [R1+0xaf0], R11 ;  /* 0x000af00b01007387 */ /* 0x0001e80000100800 */
[----:B------:R1:W2:Y:S04]  /*29e00*/  @P3 LDG.E.U8 R86, desc[UR18][R8.64] ;  /* 0x0000001208563981 */ /* 0x0002a8000c1e1100 */
[----:B------:R-:W2:Y:S01]  /*29e10*/  LDL.LU R8, [R1+0xaec] ;  /* 0x000aec0001087983 */ /* 0x000ea20000300800 */
[----:B------:R-:W-:Y:S01]  /*29e20*/  ISETP.GT.AND P4, PT, R12, 0x20, PT ;  /* 0x000000200c00780c */ /* 0x000fe20003f84270 */
[----:B-1----:R-:W-:Y:S01]  /*29e30*/  IMAD.MOV.U32 R9, RZ, RZ, R11 ;  /* 0x000000ffff097224 */ /* 0x002fe200078e000b */
[----:B------:R-:W-:Y:S01]  /*29e40*/  IADD3 R91, P5, PT, R4, R91, RZ ;  /* 0x0000005b045b7210 */ /* 0x000fe20007fbe0ff */
[----:B0-----:R-:W2:Y:S01]  /*29e50*/  LDL.LU R11, [R1+0xb08] ;  /* 0x000b0800010b7983 */ /* 0x001ea20000300800 */
[----:B------:R-:W-:-:S03]  /*29e60*/  ISETP.GT.AND P1, PT, R12, 0x21, PT ;  /* 0x000000210c00780c */ /* 0x000fc60003f24270 */
[----:B------:R-:W-:Y:S01]  /*29e70*/  STL [R1+0xaf8], R91 ;  /* 0x000af85b01007387 */ /* 0x000fe20000100800 */
[----:B----4-:R-:W-:Y:S01]  /*29e80*/  PRMT R7, RZ, 0x7610, R7 ;  /* 0x00007610ff077816 */ /* 0x010fe20000000007 */
[C---:B------:R-:W-:Y:S01]  /*29e90*/  IMAD.X R93, R55.reuse, 0x1, R93, P5 ;  /* 0x00000001375d7824 */ /* 0x040fe200028e065d */
[----:B------:R-:W-:Y:S02]  /*29ea0*/  PRMT R73, RZ, 0x7610, R73 ;  /* 0x00007610ff497816 */ /* 0x000fe40000000049 */
[----:B---3--:R-:W-:Y:S01]  /*29eb0*/  IADD3 R10, P5, PT, R4, R10, RZ ;  /* 0x0000000a040a7210 */ /* 0x008fe20007fbe0ff */
[----:B--2---:R0:W-:Y:S01]  /*29ec0*/  STL [R1+0x140], R86 ;  /* 0x0001405601007387 */ /* 0x0041e20000100800 */
[----:B------:R-:W-:-:S03]  /*29ed0*/  IMAD.X R8, R55, 0x1, R8, P6 ;  /* 0x0000000137087824 */ /* 0x000fc600030e0608 */
        /* <DEDUP_REMOVED lines=8> */
[----:B------:R-:W-:Y:S02]  /*29f60*/  @P1 IMAD.MOV.U32 R9, RZ, RZ, R93 ;  /* 0x000000ffff091224 */ /* 0x000fe400078e005d */
[----:B0-----:R-:W4:Y:S04]  /*29f70*/  LDL.LU R93, [R1+0xb0c] ;  /* 0x000b0c00015d7983 */ /* 0x001f280000300800 */
[----:B------:R-:W2:Y:S04]  /*29f80*/  LDL.LU R91, [R1+0xb18] ;  /* 0x000b1800015b7983 */ /* 0x000ea80000300800 */
        /* <DEDUP_REMOVED lines=58> */
[----:B-1----:R-:W4:Y:S01]  /*2a330*/  LDL.LU R11, [R1+0xb2c] ;  /* 0x000b2c00010b7983 */ /* 0x002f220000300800 */
[----:B------:R-:W-:-:S03]  /*2a340*/  ISETP.GT.AND P1, PT, R12, 0x27, PT ;  /* 0x000000270c00780c */ /* 0x000fc60003f24270 */
[----:B------:R-:W-:Y:S04]  /*2a350*/  STL [R1+0xb28], R47 ;  /* 0x000b282f01007387 */ /* 0x000fe80000100800 */
[----:B------:R-:W4:Y:S01]  /*2a360*/  LDL.LU R91, [R1+0xb38] ;  /* 0x000b3800015b7983 */ /* 0x000f220000300800 */
[----:B------:R-:W-:Y:S01]  /*2a370*/  PRMT R88, RZ, 0x7610, R88 ;  /* 0x00007610ff587816 */ /* 0x000fe20000000058 */
[C---:B------:R-:W-:Y:S01]  /*2a380*/  IMAD.X R86, R55.reuse, 0x1, R86, P5 ;  /* 0x0000000137567824 */ /* 0x040fe200028e0656 */
        /* <DEDUP_REMOVED lines=9> */
[----:B0-----:R-:W-:Y:S02]  /*2a420*/  @P1 IMAD.MOV.U32 R8, RZ, RZ, R47 ;  /* 0x000000ffff081224 */ /* 0x001fe400078e002f */
[----:B------:R-:W-:-:S05]  /*2a430*/  @P1 IMAD.MOV.U32 R9, RZ, RZ, R86 ;  /* 0x000000ffff091224 */ /* 0x000fca00078e0056 */
[----:B------:R0:W3:Y:S01]  /*2a440*/  @P1 LDG.E.U8 R70, desc[UR18][R8.64] ;  /* 0x0000001208461981 */ /* 0x0000e2000c1e1100 */
[----:B----4-:R-:W-:Y:S02]  /*2a450*/  IADD3 R10, P5, PT, R4, R10, RZ ;  /* 0x0000000a040a7210 */ /* 0x010fe40007fbe0ff */
[----:B------:R-:W-:Y:S01]  /*2a460*/  ISETP.GT.AND P3, PT, R12, 0x28, PT ;  /* 0x000000280c00780c */ /* 0x000fe20003f64270 */
[----:B------:R-:W-:Y:S02]  /*2a470*/  STL [R1+0xb24], R86 ;  /* 0x000b245601007387 */ /* 0x000fe40000100800 */
[----:B------:R-:W-:Y:S02]  /*2a480*/  IMAD.X R11, R55, 0x1, R11, P5 ;  /* 0x00000001370b7824 */ /* 0x000fe400028e060b */
[----:B------:R-:W4:Y:S01]  /*2a490*/  LDL.LU R47, [R1+0xb3c] ;  /* 0x000b3c00012f7983 */ /* 0x000f220000300800 */
[----:B------:R-:W-:-:S03]  /*2a4a0*/  IADD3 R91, P6, PT, R4, R91, RZ ;  /* 0x0000005b045b7210 */ /* 0x000fc60007fde0ff */
[----:B------:R-:W-:Y:S01]  /*2a4b0*/  STL [R1+0xb30], R10 ;  /* 0x000b300a01007387 */ /* 0x000fe20000100800 */
[----:B0-----:R-:W-:-:S06]  /*2a4c0*/  PRMT R8, RZ, 0x7610, R8 ;  /* 0x00007610ff087816 */ /* 0x001fcc0000000008 */
[----:B------:R0:W4:Y:S01]  /*2a4d0*/  @P3 LDG.E.U8 R8, desc[UR18][R10.64] ;  /* 0x000000120a083981 */ /* 0x000122000c1e1100 */
[----:B--2---:R-:W-:-:S03]  /*2a4e0*/  IADD3 R90, P5, PT, R4, R90, RZ ;  /* 0x0000005a045a7210 */ /* 0x004fc60007fbe0ff */
[----:B---3--:R1:W-:Y:S04]  /*2a4f0*/  STL [R1+0x128], R88 ;  /* 0x0001285801007387 */ /* 0x0083e80000100800 */
[----:B-1----:R-:W2:Y:S04]  /*2a500*/  LDL.LU R88, [R1+0xb48] ;  /* 0x000b480001587983 */ /* 0x002ea80000300800 */
[----:B------:R-:W-:Y:S04]  /*2a510*/  STL [R1+0xb2c], R11 ;  /* 0x000b2c0b01007387 */ /* 0x000fe80000100800 */
[----:B------:R1:W-:Y:S04]  /*2a520*/  STL [R1+0x124], R70 ;  /* 0x0001244601007387 */ /* 0x0003e80000100800 */
[----:B-1----:R-:W3:Y:S04]  /*2a530*/  LDL.LU R70, [R1+0xb50] ;  /* 0x000b500001467983 */ /* 0x002ee80000300800 */
[----:B------:R1:W-:Y:S04]  /*2a540*/  STL [R1+0xb38], R91 ;  /* 0x000b385b01007387 */ /* 0x0003e80000100800 */
[----:B------:R-:W2:Y:S04]  /*2a550*/  LDL.LU R86, [R1+0xb58] ;  /* 0x000b580001567983 */ /* 0x000ea80000300800 */
[----:B------:R-:W-:Y:S04]  /*2a560*/  STL [R1+0xb40], R90 ;  /* 0x000b405a01007387 */ /* 0x000fe80000100800 */
[----:B------:R-:W2:Y:S01]  /*2a570*/  LDL.LU R11, [R1+0xb34] ;  /* 0x000b3400010b7983 */ /* 0x000ea20000300800 */
[----:B------:R-:W-:-:S02]  /*2a580*/  ISETP.GT.AND P4, PT, R12, 0x29, PT ;  /* 0x000000290c00780c */ /* 0x000fc40003f84270 */
        /* <DEDUP_REMOVED lines=22> */
[----:B0-----:R-:W4:Y:S01]  /*2a6f0*/  LDL.LU R88, [R1+0xb60] ;  /* 0x000b600001587983 */ /* 0x001f220000300800 */
[----:B------:R-:W-:Y:S02]  /*2a700*/  PRMT R81, RZ, 0x7610, R81 ;  /* 0x00007610ff517816 */ /* 0x000fe40000000051 */
[----:B---3--:R-:W-:Y:S01]  /*2a710*/  IADD3 R70, P6, PT, R4, R70, RZ ;  /* 0x0000004604467210 */ /* 0x008fe20007fde0ff */
[----:B--2---:R-:W-:-:S06]  /*2a720*/  IMAD.X R10, R55, 0x1, R10, P5 ;  /* 0x00000001370a7824 */ /* 0x004fcc00028e060a */
        /* <DEDUP_REMOVED lines=10> */
[----:B0-----:R-:W3:Y:S04]  /*2a7d0*/  LDL.LU R70, [R1+0xb68] ;  /* 0x000b680001467983 */ /* 0x001ee80000300800 */
[----:B------:R-:W-:Y:S01]  /*2a7e0*/  STL [R1+0xb58], R86 ;  /* 0x000b585601007387 */ /* 0x000fe20000100800 */
[----:B----4-:R-:W-:-:S03]  /*2a7f0*/  PRMT R91, RZ, 0x7610, R91 ;  /* 0x00007610ff5b7816 */ /* 0x010fc6000000005b */
        /* <DEDUP_REMOVED lines=21> */
[----:B------:R-:W3:Y:S01]  /*2a950*/  LDL.LU R86, [R1+0xb6c] ;  /* 0x000b6c0001567983 */ /* 0x000ee20000300800 */
[----:B------:R-:W-:Y:S02]  /*2a960*/  PRMT R83, RZ, 0x7610, R83 ;  /* 0x00007610ff537816 */ /* 0x000fe40000000053 */
[----:B------:R-:W-:Y:S01]  /*2a970*/  IADD3 R70, P6, PT, R4, R70, RZ ;  /* 0x0000004604467210 */ /* 0x000fe20007fde0ff */
[----:B------:R-:W-:Y:S04]  /*2a980*/  STL [R1+0xb60], R88 ;  /* 0x000b605801007387 */ /* 0x000fe80000100800 */
[----:B----4-:R0:W-:Y:S02]  /*2a990*/  STL [R1+0x110], R2 ;  /* 0x0001100201007387 */ /* 0x0101e40000100800 */
[----:B------:R-:W-:-:S02]  /*2a9a0*/  @P3 IMAD.MOV.U32 R10, RZ, RZ, R88 ;  /* 0x000000ffff0a3224 */ /* 0x000fc400078e0058 */
[----:B0-----:R-:W4:Y:S01]  /*2a9b0*/  LDL.LU R2, [R1+0xb78] ;  /* 0x000b780001027983 */ /* 0x001f220000300800 */
        /* <DEDUP_REMOVED lines=8> */
[----:B-1----:R-:W4:Y:S04]  /*2aa40*/  LDL.LU R70, [R1+0xb74] ;  /* 0x000b740001467983 */ /* 0x002f280000300800 */
[----:B------:R-:W-:Y:S04]  /*2aa50*/  STL [R1+0xb70], R81 ;  /* 0x000b705101007387 */ /* 0x000fe80000100800 */
[----:B------:R-:W4:Y:S01]  /*2aa60*/  LDL.LU R88, [R1+0xb80] ;  /* 0x000b800001587983 */ /* 0x000f220000300800 */
        /* <DEDUP_REMOVED lines=9> */
[C---:B------:R-:W-:Y:S02]  /*2ab00*/  ISETP.GT.AND P1, PT, R12.reuse, 0x30, PT ;  /* 0x000000300c00780c */ /* 0x040fe40003f24270 */
[----:B------:R-:W-:Y:S01]  /*2ab10*/  ISETP.GT.AND P3, PT, R12, 0x31, PT ;  /* 0x000000310c00780c */ /* 0x000fe20003f64270 */
[C---:B------:R-:W-:Y:S01]  /*2ab20*/  IMAD.X R86, R55.reuse, 0x1, R86, P5 ;  /* 0x0000000137567824 */ /* 0x040fe200028e0656 */
[----:B----4-:R-:W-:Y:S02]  /*2ab30*/  IADD3 R2, P5, PT, R4, R2, RZ ;  /* 0x0000000204027210 */ /* 0x010fe40007fbe0ff */
[----:B------:R-:W-:Y:S02]  /*2ab40*/  PRMT R9, RZ, 0x7610, R9 ;  /* 0x00007610ff097816 */ /* 0x000fe40000000009 */
[----:B------:R-:W-:Y:S01]  /*2ab50*/  STL [R1+0xb6c], R86 ;  /* 0x000b6c5601007387 */ /* 0x000fe20000100800 */
[----:B------:R-:W-:-:S04]  /*2ab60*/  IMAD.X R70, R55, 0x1, R70, P5 ;  /* 0x0000000137467824 */ /* 0x000fc800028e0646 */
[----:B0-----:R-:W-:Y:S02]  /*2ab70*/  @P1 IMAD.MOV.U32 R10, RZ, RZ, R81 ;  /* 0x000000ffff0a1224 */ /* 0x001fe400078e0051 */
[----:B------:R-:W-:Y:S01]  /*2ab80*/  @P1 IMAD.MOV.U32 R11, RZ, RZ, R86 ;  /* 0x000000ffff0b1224 */ /* 0x000fe200078e0056 */
[----:B------:R-:W-:Y:S02]  /*2ab90*/  IADD3 R88, P6, PT, R4, R88, RZ ;  /* 0x0000005804587210 */ /* 0x000fe40007fde0ff */
[----:B------:R-:W-:Y:S02]  /*2aba0*/  PRMT R67, RZ, 0x7610, R67 ;  /* 0x00007610ff437816 */ /* 0x000fe40000000043 */
[----:B------:R0:W4:Y:S02]  /*2abb0*/  @P1 LDG.E.U8 R9, desc[UR18][R10.64] ;  /* 0x000000120a091981 */ /* 0x000124000c1e1100 */
[----:B0-----:R-:W-:Y:S02]  /*2abc0*/  @P3 IMAD.MOV.U32 R10, RZ, RZ, R2 ;  /* 0x000000ffff0a3224 */ /* 0x001fe400078e0002 */
[----:B------:R-:W-:-:S05]  /*2abd0*/  @P3 IMAD.MOV.U32 R11, RZ, RZ, R70 ;  /* 0x000000ffff0b3224 */ /* 0x000fca00078e0046 */
[----:B------:R0:W4:Y:S01]  /*2abe0*/  @P3 LDG.E.U8 R67, desc[UR18][R10.64] ;  /* 0x000000120a433981 */ /* 0x000122000c1e1100 */
[----:B--2---:R-:W-:-:S03]  /*2abf0*/  IADD3 R83, P5, PT, R4, R83, RZ ;  /* 0x0000005304537210 */ /* 0x004fc60007fbe0ff */
[----:B---3--:R1:W-:Y:S04]  /*2ac00*/  STL [R1+0x108], R89 ;  /* 0x0001085901007387 */ /* 0x0083e80000100800 */
[----:B-1----:R-:W2:Y:S04]  /*2ac10*/  LDL.LU R89, [R1+0x158c] ;  /* 0x00158c0001597983 */ /* 0x002ea80000300800 */
[----:B------:R-:W3:Y:S04]  /*2ac20*/  LDL.LU R86, [R1+0xb84] ;  /* 0x000b840001567983 */ /* 0x000ee80000300800 */
[----:B------:R-:W2:Y:S04]  /*2ac30*/  LDL.LU R81, [R1+0xb90] ;  /* 0x000b900001517983 */ /* 0x000ea80000300800 */
[----:B------:R1:W-:Y:S04]  /*2ac40*/  STL [R1+0xb78], R2 ;  /* 0x000b780201007387 */ /* 0x0003e80000100800 */
[----:B------:R0:W-:Y:S04]  /*2ac50*/  STL [R1+0xb74], R70 ;  /* 0x000b744601007387 */ /* 0x0001e80000100800 */
[----:B-1----:R-:W2:Y:S04]  /*2ac60*/  LDL.LU R2, [R1+0xb98] ;  /* 0x000b980001027983 */ /* 0x002ea80000300800 */
[----:B------:R1:W-:Y:S04]  /*2ac70*/  STL [R1+0xb80], R88 ;  /* 0x000b805801007387 */ /* 0x0003e80000100800 */
[----:B0-----:R-:W2:Y:S04]  /*2ac80*/  LDL.LU R70, [R1+0xba0] ;  /* 0x000ba00001467983 */ /* 0x001ea80000300800 */
[----:B------:R-:W-:Y:S04]  /*2ac90*/  STL [R1+0xb88], R83 ;  /* 0x000b885301007387 */ /* 0x000fe80000100800 */
[----:B------:R-:W2:Y:S01]  /*2aca0*/  LDL.LU R11, [R1+0xb7c] ;  /* 0x000b7c00010b7983 */ /* 0x000ea20000300800 */
[----:B------:R-:W-:-:S02]  /*2acb0*/  ISETP.GT.AND P4, PT, R12, 0x32, PT ;  /* 0x000000320c00780c */ /* 0x000fc40003f84270 */
[----:B------:R-:W-:Y:S02]  /*2acc0*/  ISETP.GT.AND P1, PT, R12, 0x33, PT ;  /* 0x000000330c00780c */ /* 0x000fe40003f24270 */
[----:B------:R-:W-:Y:S02]  /*2acd0*/  PRMT R87, RZ, 0x7610, R87 ;  /* 0x00007610ff577816 */ /* 0x000fe40000000057 */
[----:B------:R-:W-:-:S07]  /*2ace0*/  PRMT R85, RZ, 0x7610, R85 ;  /* 0x00007610ff557816 */ /* 0x000fce0000000055 */
[----:B------:R-:W-:Y:S02]  /*2acf0*/  @P4 IMAD.MOV.U32 R10, RZ, RZ, R88 ;  /* 0x000000ffff0a4224 */ /* 0x000fe400078e0058 */
[C---:B---3--:R-:W-:Y:S02]  /*2ad00*/  IMAD.X R86, R55.reuse, 0x1, R86, P5 ;  /* 0x0000000137567824 */ /* 0x048fe400028e0656 */
[----:B--2---:R-:W-:-:S05]  /*2ad10*/  IMAD.X R11, R55, 0x1, R11, P6 ;  /* 0x00000001370b7824 */ /* 0x004fca00030e060b */
[----:B------:R0:W-:Y:S04]  /*2ad20*/  STL [R1+0xb7c], R11 ;  /* 0x000b7c0b01007387 */ /* 0x0001e80000100800 */
[----:B------:R0:W2:Y:S01]  /*2ad30*/  @P4 LDG.E.U8 R87, desc[UR18][R10.64] ;  /* 0x000000120a574981 */ /* 0x0000a2000c1e1100 */
[----:B------:R-:W-:-:S03]  /*2ad40*/  IADD3 R81, P5, PT, R4, R81, RZ ;  /* 0x0000005104517210 */ /* 0x000fc60007fbe0ff */
[----:B-1----:R-:W3:Y:S01]  /*2ad50*/  LDL.LU R88, [R1+0x1588] ;  /* 0x0015880001587983 */ /* 0x002ee20000300800 */
[----:B0-----:R-:W-:Y:S02]  /*2ad60*/  IMAD.MOV.U32 R11, RZ, RZ, R86 ;  /* 0x000000ffff0b7224 */ /* 0x001fe400078e0056 */
[----:B------:R-:W-:-:S05]  /*2ad70*/  @P1 IMAD.MOV.U32 R10, RZ, RZ, R83 ;  /* 0x000000ffff0a1224 */ /* 0x000fca00078e0053 */
[----:B------:R-:W3:Y:S04]  /*2ad80*/  @P1 LDG.E.U8 R85, desc[UR18][R10.64] ;  /* 0x000000120a551981 */ /* 0x000ee8000c1e1100 */
[----:B------:R-:W-:Y:S04]  /*2ad90*/  STL [R1+0xb84], R86 ;  /* 0x000b845601007387 */ /* 0x000fe80000100800 */
[----:B--2---:R0:W-:Y:S04]  /*2ada0*/  STL [R1+0x100], R87 ;  /* 0x0001005701007387 */ /* 0x0041e80000100800 */
[----:B0-----:R-:W2:Y:S04]  /*2adb0*/  LDL.LU R87, [R1+0x1584] ;  /* 0x0015840001577983 */ /* 0x001ea80000300800 */
[----:B------:R-:W2:Y:S04]  /*2adc0*/  LDL.LU R86, [R1+0x1580] ;  /* 0x0015800001567983 */ /* 0x000ea80000300800 */
[----:B------:R-:W2:Y:S04]  /*2add0*/  LDL.LU R83, [R1+0xb9c] ;  /* 0x000b9c0001537983 */ /* 0x000ea80000300800 */
[----:B---3--:R0:W-:Y:S04]  /*2ade0*/  STL [R1+0xfc], R85 ;  /* 0x0000fc5501007387 */ /* 0x0081e80000100800 */
[----:B0-----:R-:W3:Y:S04]  /*2adf0*/  LDL.LU R85, [R1+0x157c] ;  /* 0x00157c0001557983 */ /* 0x001ee80000300800 */
        /* <DEDUP_REMOVED lines=14> */
[----:B------:R-:W3:Y:S01]  /*2aee0*/  LDL.LU R10, [R1+0xb94] ;  /* 0x000b9400010a7983 */ /* 0x000ee20000300800 */
[----:B------:R-:W-:Y:S01]  /*2aef0*/  ISETP.GT.AND P4, PT, R12, 0x35, PT ;  /* 0x000000350c00780c */ /* 0x000fe20003f84270 */
[----:B0-----:R-:W-:Y:S01]  /*2af00*/  IMAD.MOV.U32 R11, RZ, RZ, R2 ;  /* 0x000000ffff0b7224 */ /* 0x001fe200078e0002 */
[----:B------:R-:W-:-:S02]  /*2af10*/  IADD3 R70, P5, PT, R4, R70, RZ ;  /* 0x0000004604467210 */ /* 0x000fc40007fbe0ff */
[----:B------:R-:W-:Y:S02]  /*2af20*/  ISETP.GT.AND P1, PT, R12, 0x36, PT ;  /* 0x000000360c00780c */ /* 0x000fe40003f24270 */
[----:B------:R-:W-:Y:S01]  /*2af30*/  PRMT R84, RZ, 0x7610, R84 ;  /* 0x00007610ff547816 */ /* 0x000fe20000000054 */
[C---:B------:R-:W-:Y:S01]  /*2af40*/  IMAD.X R83, R55.reuse, 0x1, R83, P5 ;  /* 0x0000000137537824 */ /* 0x040fe200028e0653 */
[----:B------:R-:W-:Y:S01]  /*2af50*/  PRMT R82, RZ, 0x7610, R82 ;  /* 0x00007610ff527816 */ /* 0x000fe20000000052 */
[----:B--2---:R0:W-:Y:S01]  /*2af60*/  STL [R1+0xf8], R5 ;  /* 0x0000f80501007387 */ /* 0x0041e20000100800 */
[----:B---3--:R-:W-:-:S03]  /*2af70*/  IMAD.X R10, R55, 0x1, R10, P6 ;  /* 0x00000001370a7824 */ /* 0x008fc600030e060a */
[----:B0-----:R-:W2:Y:S02]  /*2af80*/  LDL.LU R5, [R1+0xbb0] ;  /* 0x000bb00001057983 */ /* 0x001ea40000300800 */
[-C--:B------:R-:W-:Y:S02]  /*2af90*/  @P4 LOP3.LUT R11, R11, R10.reuse, RZ, 0x3c, !PT ;  /* 0x0000000a0b0b4212 */ /* 0x080fe400078e3cff */
[----:B------:R-:W-:Y:S04]  /*2afa0*/  STL [R1+0xba0], R70 ;  /* 0x000ba04601007387 */ /* 0x000fe80000100800 */
[----:B------:R-:W3:Y:S04]  /*2afb0*/  LDL.LU R2, [R1+0xbb8] ;  /* 0x000bb80001027983 */ /* 0x000ee80000300800 */
[----:B------:R0:W-:Y:S02]  /*2afc0*/  STL [R1+0xb94], R10 ;  /* 0x000b940a01007387 */ /* 0x0001e40000100800 */
[----:B0-----:R-:W-:-:S04]  /*2afd0*/  @P4 LOP3.LUT R10, R11, R10, RZ, 0x3c, !PT ;  /* 0x0000000a0b0a4212 */ /* 0x001fc800078e3cff */
[----:B------:R-:W-:-:S05]  /*2afe0*/  @P4 LOP3.LUT R11, R11, R10, RZ, 0x3c, !PT ;  /* 0x0000000a0b0b4212 */ /* 0x000fca00078e3cff */
[----:B------:R0:W2:Y:S02]  /*2aff0*/  @P4 LDG.E.U8 R84, desc[UR18][R10.64] ;  /* 0x000000120a544981 */ /* 0x0000a4000c1e1100 */
[----:B0-----:R-:W-:Y:S02]  /*2b000*/  IMAD.MOV.U32 R11, RZ, RZ, R83 ;  /* 0x000000ffff0b7224 */ /* 0x001fe400078e0053 */
[----:B------:R-:W-:-:S05]  /*2b010*/  @P1 IMAD.MOV.U32 R10, RZ, RZ, R70 ;  /* 0x000000ffff0a1224 */ /* 0x000fca00078e0046 */
[----:B------:R-:W3:Y:S01]  /*2b020*/  @P1 LDG.E.U8 R82, desc[UR18][R10.64] ;  /* 0x000000120a521981 */ /* 0x000ee2000c1e1100 */
[----:B------:R-:W-:-:S03]  /*2b030*/  IADD3 R81, P5, PT, R4, R81, RZ ;  /* 0x0000005104517210 */ /* 0x000fc60007fbe0ff */
        /* <DEDUP_REMOVED lines=30> */
[----:B------:R-:W-:Y:S02]  /*2b220*/  PRMT R65, RZ, 0x7610, R65 ;  /* 0x00007610ff417816 */ /* 0x000fe40000000041 */
[----:B---3--:R-:W-:Y:S01]  /*2b230*/  IADD3 R81, P5, PT, R4, R81, RZ ;  /* 0x0000005104517210 */ /* 0x008fe20007fbe0ff */
[----:B--2---:R0:W-:Y:S01]  /*2b240*/  STL [R1+0xec], R54 ;  /* 0x0000ec3601007387 */ /* 0x0041e20000100800 */
[----:B----4-:R-:W-:-:S03]  /*2b250*/  IMAD.X R10, R55, 0x1, R10, P6 ;  /* 0x00000001370a7824 */ /* 0x010fc600030e060a */
        /* <DEDUP_REMOVED lines=64> */
[----:B------:R-:W-:Y:S04]  /*2b660*/  STL [R1+0xbe0], R5 ;  /* 0x000be00501007387 */ /* 0x000fe80000100800 */
[----:B------:R-:W4:Y:S01]  /*2b670*/  LDL.LU R10, [R1+0xbdc] ;  /* 0x000bdc00010a7983 */ /* 0x000f220000300800 */
[----:B------:R-:W-:Y:S01]  /*2b680*/  ISETP.GT.AND P4, PT, R12, 0x3e, PT ;  /* 0x0000003e0c00780c */ /* 0x000fe20003f84270 */
[----:B0-----:R-:W-:Y:S01]  /*2b690*/  IMAD.MOV.U32 R11, RZ, RZ, R5 ;  /* 0x000000ffff0b7224 */ /* 0x001fe200078e0005 */
[----:B------:R-:W-:-:S02]  /*2b6a0*/  IADD3 R6, P5, PT, R4, R6, RZ ;  /* 0x0000000604067210 */ /* 0x000fc40007fbe0ff */
[----:B------:R-:W-:Y:S02]  /*2b6b0*/  ISETP.GT.AND P1, PT, R12, 0x3f, PT ;  /* 0x0000003f0c00780c */ /* 0x000fe40003f24270 */
[----:B------:R-:W-:Y:S01]  /*2b6c0*/  PRMT R3, RZ, 0x7610, R3 ;  /* 0x00007610ff037816 */ /* 0x000fe20000000003 */
[C---:B---3--:R-:W-:Y:S01]  /*2b6d0*/  IMAD.X R54, R55.reuse, 0x1, R54, P5 ;  /* 0x0000000137367824 */ /* 0x048fe200028e0636 */
[----:B------:R-:W-:Y:S01]  /*2b6e0*/  PRMT R62, RZ, 0x7610, R62 ;  /* 0x00007610ff3e7816 */ /* 0x000fe2000000003e */
[----:B--2---:R0:W-:Y:S01]  /*2b6f0*/  STL [R1+0xd4], R43 ;  /* 0x0000d42b01007387 */ /* 0x0041e20000100800 */
[----:B----4-:R-:W-:-:S03]  /*2b700*/  IMAD.X R10, R55, 0x1, R10, P6 ;  /* 0x00000001370a7824 */ /* 0x010fc600030e060a */
[----:B0-----:R-:W2:Y:S04]  /*2b710*/  LDL.LU R43, [R1+0xbec] ;  /* 0x000bec00012b7983 */ /* 0x001ea80000300800 */
[----:B------:R-:W-:Y:S01]  /*2b720*/  STL [R1+0xbe8], R6 ;  /* 0x000be80601007387 */ /* 0x000fe20000100800 */
[----:B------:R-:W-:-:S03]  /*2b730*/  @P4 LOP3.LUT R11, R11, R10, RZ, 0x3c, !PT ;  /* 0x0000000a0b0b4212 */ /* 0x000fc600078e3cff */
[----:B------:R-:W3:Y:S04]  /*2b740*/  LDL.LU R5, [R1+0xbf8] ;  /* 0x000bf80001057983 */ /* 0x000ee80000300800 */
[----:B------:R-:W4:Y:S04]  /*2b750*/  LDL.LU R70, [R1+0xc00] ;  /* 0x000c000001467983 */ /* 0x000f280000300800 */
[----:B------:R0:W-:Y:S02]  /*2b760*/  STL [R1+0xbdc], R10 ;  /* 0x000bdc0a01007387 */ /* 0x0001e40000100800 */
[----:B0-----:R-:W-:-:S04]  /*2b770*/  @P4 LOP3.LUT R10, R11, R10, RZ, 0x3c, !PT ;  /* 0x0000000a0b0a4212 */ /* 0x001fc800078e3cff */
[----:B------:R-:W-:-:S05]  /*2b780*/  @P4 LOP3.LUT R11, R11, R10, RZ, 0x3c, !PT ;  /* 0x0000000a0b0b4212 */ /* 0x000fca00078e3cff */
[----:B------:R0:W4:Y:S02]  /*2b790*/  @P4 LDG.E.U8 R3, desc[UR18][R10.64] ;  /* 0x000000120a034981 */ /* 0x000124000c1e1100 */
[----:B0-----:R-:W-:Y:S02]  /*2b7a0*/  IMAD.MOV.U32 R11, RZ, RZ, R54 ;  /* 0x000000ffff0b7224 */ /* 0x001fe400078e0036 */
[----:B------:R-:W-:-:S05]  /*2b7b0*/  @P1 IMAD.MOV.U32 R10, RZ, RZ, R6 ;  /* 0x000000ffff0a1224 */ /* 0x000fca00078e0006 */
[----:B------:R0:W4:Y:S01]  /*2b7c0*/  @P1 LDG.E.U8 R62, desc[UR18][R10.64] ;  /* 0x000000120a3e1981 */ /* 0x000122000c1e1100 */
[----:B------:R-:W-:Y:S02]  /*2b7d0*/  ISETP.GT.AND P3, PT, R12, 0x40, PT ;  /* 0x000000400c00780c */ /* 0x000fe40003f64270 */
[----:B------:R-:W-:Y:S01]  /*2b7e0*/  IADD3 R36, P5, PT, R4, R36, RZ ;  /* 0x0000002404247210 */ /* 0x000fe20007fbe0ff */
[----:B------:R-:W-:Y:S01]  /*2b7f0*/  STL [R1+0xbe4], R54 ;  /* 0x000be43601007387 */ /* 0x000fe20000100800 */
[----:B------:R-:W-:-:S09]  /*2b800*/  PRMT R61, RZ, 0x7610, R61 ;  /* 0x00007610ff3d7816 */ /* 0x000fd2000000003d */
[----:B0-----:R-:W-:Y:S02]  /*2b810*/  @P3 IMAD.MOV.U32 R10, RZ, RZ, R36 ;  /* 0x000000ffff0a3224 */ /* 0x001fe400078e0024 */
[----:B--2---:R-:W-:-:S04]  /*2b820*/  IMAD.X R43, R55, 0x1, R43, P5 ;  /* 0x00000001372b7824 */ /* 0x004fc800028e062b */
[----:B------:R-:W-:Y:S01]  /*2b830*/  @P3 IMAD.MOV.U32 R11, RZ, RZ, R43 ;  /* 0x000000ffff0b3224 */ /* 0x000fe200078e002b */
[----:B---3--:R-:W-:-:S04]  /*2b840*/  IADD3 R5, P6, PT, R4, R5, RZ ;  /* 0x0000000504057210 */ /* 0x008fc80007fde0ff */
[----:B------:R0:W2:Y:S01]  /*2b850*/  @P3 LDG.E.U8 R61, desc[UR18][R10.64] ;  /* 0x000000120a3d3981 */ /* 0x0000a2000c1e1100 */
[----:B----4-:R-:W-:-:S03]  /*2b860*/  IADD3 R70, P5, PT, R4, R70, RZ ;  /* 0x0000004604467210 */ /* 0x010fc60007fbe0ff */
[----:B------:R1:W-:Y:S04]  /*2b870*/  STL [R1+0xd0], R3 ;  /* 0x0000d00301007387 */ /* 0x0003e80000100800 */
[----:B-1----:R-:W3:Y:S04]  /*2b880*/  LDL.LU R3, [R1+0x1560] ;  /* 0x0015600001037983 */ /* 0x002ee80000300800 */
[----:B------:R-:W4:Y:S04]  /*2b890*/  LDL.LU R54, [R1+0x155c] ;  /* 0x00155c0001367983 */ /* 0x000f280000300800 */
[----:B------:R-:W2:Y:S04]  /*2b8a0*/  LDL.LU R6, [R1+0xbfc] ;  /* 0x000bfc0001067983 */ /* 0x000ea80000300800 */
[----:B------:R-:W-:Y:S04]  /*2b8b0*/  STL [R1+0xbf0], R36 ;  /* 0x000bf02401007387 */ /* 0x000fe80000100800 */
[----:B------:R1:W-:Y:S04]  /*2b8c0*/  STL [R1+0xcc], R62 ;  /* 0x0000cc3e01007387 */ /* 0x0003e80000100800 */
[----:B-1----:R-:W3:Y:S04]  /*2b8d0*/  LDL.LU R62, [R1+0xc08] ;  /* 0x000c0800013e7983 */ /* 0x002ee80000300800 */
[----:B------:R1:W-:Y:S04]  /*2b8e0*/  STL [R1+0xbec], R43 ;  /* 0x000bec2b01007387 */ /* 0x0003e80000100800 */
[----:B------:R-:W3:Y:S04]  /*2b8f0*/  LDL.LU R36, [R1+0xc10] ;  /* 0x000c100001247983 */ /* 0x000ee80000300800 */
[----:B------:R0:W-:Y:S04]  /*2b900*/  STL [R1+0xbf8], R5 ;  /* 0x000bf80501007387 */ /* 0x0001e80000100800 */
[----:B-1----:R-:W3:Y:S04]  /*2b910*/  LDL.LU R43, [R1+0xc18] ;  /* 0x000c1800012b7983 */ /* 0x002ee80000300800 */
[----:B------:R-:W-:Y:S04]  /*2b920*/  STL [R1+0xc00], R70 ;  /* 0x000c004601007387 */ /* 0x000fe80000100800 */
[----:B------:R-:W3:Y:S01]  /*2b930*/  LDL.LU R11, [R1+0xbf4] ;  /* 0x000bf400010b7983 */ /* 0x000ee20000300800 */
[----:B------:R-:W-:-:S02]  /*2b940*/  ISETP.GT.AND P4, PT, R12, 0x41, PT ;  /* 0x000000410c00780c */ /* 0x000fc40003f84270 */
[----:B------:R-:W-:Y:S02]  /*2b950*/  ISETP.GT.AND P1, PT, R12, 0x42, PT ;  /* 0x000000420c00780c */ /* 0x000fe40003f24270 */
[----:B------:R-:W-:Y:S02]  /*2b960*/  PRMT R63, RZ, 0x7610, R63 ;  /* 0x00007610ff3f7816 */ /* 0x000fe4000000003f */
[----:B------:R-:W-:-:S07]  /*2b970*/  PRMT R78, RZ, 0x7610, R78 ;  /* 0x00007610ff4e7816 */ /* 0x000fce000000004e */
[----:B0-----:R-:W-:Y:S02]  /*2b980*/  @P4 IMAD.MOV.U32 R10, RZ, RZ, R5 ;  /* 0x000000ffff0a4224 */ /* 0x001fe400078e0005 */
[C---:B--2---:R-:W-:Y:S02]  /*2b990*/  IMAD.X R6, R55.reuse, 0x1, R6, P5 ;  /* 0x0000000137067824 */ /* 0x044fe400028e0606 */
[----:B---3--:R-:W-:-:S05]  /*2b9a0*/  IMAD.X R11, R55, 0x1, R11, P6 ;  /* 0x00000001370b7824 */ /* 0x008fca00030e060b */
[----:B------:R0:W-:Y:S04]  /*2b9b0*/  STL [R1+0xbf4], R11 ;  /* 0x000bf40b01007387 */ /* 0x0001e80000100800 */
[----:B------:R0:W2:Y:S01]  /*2b9c0*/  @P4 LDG.E.U8 R63, desc[UR18][R10.64] ;  /* 0x000000120a3f4981 */ /* 0x0000a2000c1e1100 */
[----:B------:R-:W-:-:S03]  /*2b9d0*/  IADD3 R62, P5, PT, R4, R62, RZ ;  /* 0x0000003e043e7210 */ /* 0x000fc60007fbe0ff */
[----:B------:R-:W3:Y:S01]  /*2b9e0*/  LDL.LU R5, [R1+0x1558] ;  /* 0x0015580001057983 */ /* 0x000ee20000300800 */
        /* <DEDUP_REMOVED lines=43> */
[----:B------:R-:W2:Y:S04]  /*2bca0*/  @P1 LDG.E.U8 R24, desc[UR18][R10.64] ;  /* 0x000000120a181981 */ /* 0x000ea8000c1e1100 */
[----:B---3--:R0:W-:Y:S04]  /*2bcb0*/  STL [R1+0xb8], R74 ;  /* 0x0000b84a01007387 */ /* 0x0081e80000100800 */
[----:B0-----:R-:W3:Y:S04]  /*2bcc0*/  LDL.LU R74, [R1+0x154c] ;  /* 0x00154c00014a7983 */ /* 0x001ee80000300800 */
[----:B------:R-:W3:Y:S04]  /*2bcd0*/  LDL.LU R70, [R1+0x1548] ;  /* 0x0015480001467983 */ /* 0x000ee80000300800 */
[----:B------:R-:W3:Y:S01]  /*2bce0*/  LDL.LU R11, [R1+0xc1c] ;  /* 0x000c1c00010b7983 */ /* 0x000ee20000300800 */
[----:B------:R-:W-:-:S02]  /*2bcf0*/  ISETP.GT.AND P3, PT, R12, 0x46, PT ;  /* 0x000000460c00780c */ /* 0x000fc40003f64270 */
[C---:B------:R-:W-:Y:S01]  /*2bd00*/  IADD3 R62, P5, PT, R4.reuse, R62, RZ ;  /* 0x0000003e043e7210 */ /* 0x040fe20007fbe0ff */
[----:B------:R-:W3:Y:S01]  /*2bd10*/  LDL.LU R43, [R1+0xc2c] ;  /* 0x000c2c00012b7983 */ /* 0x000ee20000300800 */
[----:B------:R-:W-:Y:S02]  /*2bd20*/  PRMT R40, RZ, 0x7610, R40 ;  /* 0x00007610ff287816 */ /* 0x000fe40000000028 */
[----:B----4-:R-:W-:Y:S01]  /*2bd30*/  IADD3 R36, P6, PT, R4, R36, RZ ;  /* 0x0000002404247210 */ /* 0x010fe20007fde0ff */
[----:B------:R-:W-:Y:S04]  /*2bd40*/  STL [R1+0xc20], R62 ;  /* 0x000c203e01007387 */ /* 0x000fe80000100800 */
[----:B--2---:R0:W-:Y:S02]  /*2bd50*/  STL [R1+0xb4], R24 ;  /* 0x0000b41801007387 */ /* 0x0041e40000100800 */
[----:B------:R-:W-:-:S02]  /*2bd60*/  @P3 IMAD.MOV.U32 R10, RZ, RZ, R62 ;  /* 0x000000ffff0a3224 */ /* 0x000fc400078e003e */
[----:B0-----:R-:W2:Y:S01]  /*2bd70*/  LDL.LU R24, [R1+0xc38] ;  /* 0x000c380001187983 */ /* 0x001ea20000300800 */
[----:B---3--:R-:W-:-:S05]  /*2bd80*/  IMAD.X R11, R55, 0x1, R11, P5 ;  /* 0x00000001370b7824 */ /* 0x008fca00028e060b */
[----:B------:R0:W-:Y:S04]  /*2bd90*/  STL [R1+0xc1c], R11 ;  /* 0x000c1c0b01007387 */ /* 0x0001e80000100800 */
[----:B------:R0:W3:Y:S04]  /*2bda0*/  @P3 LDG.E.U8 R40, desc[UR18][R10.64] ;  /* 0x000000120a283981 */ /* 0x0000e8000c1e1100 */
[----:B------:R1:W-:Y:S04]  /*2bdb0*/  STL [R1+0xc28], R36 ;  /* 0x000c282401007387 */ /* 0x0003e80000100800 */
[----:B------:R-:W4:Y:S01]  /*2bdc0*/  LDL.LU R10, [R1+0xc24] ;  /* 0x000c2400010a7983 */ /* 0x000f220000300800 */
[----:B------:R-:W-:Y:S01]  /*2bdd0*/  ISETP.GT.AND P4, PT, R12, 0x47, PT ;  /* 0x000000470c00780c */ /* 0x000fe20003f84270 */
[----:B0-----:R-:W-:Y:S01]  /*2bde0*/  IMAD.MOV.U32 R11, RZ, RZ, R36 ;  /* 0x000000ffff0b7224 */ /* 0x001fe200078e0024 */
[----:B------:R-:W-:Y:S01]  /*2bdf0*/  IADD3 R38, P5, PT, R4, R38, RZ ;  /* 0x0000002604267210 */ /* 0x000fe20007fbe0ff */
[----:B-1----:R-:W2:Y:S04]  /*2be00*/  LDL.LU R36, [R1+0xc34] ;  /* 0x000c340001247983 */ /* 0x002ea80000300800 */
[----:B------:R-:W-:Y:S04]  /*2be10*/  STL [R1+0xc30], R38 ;  /* 0x000c302601007387 */ /* 0x000fe80000100800 */
[----:B------:R-:W2:Y:S01]  /*2be20*/  LDL.LU R62, [R1+0xc40] ;  /* 0x000c4000013e7983 */ /* 0x000ea20000300800 */
[----:B------:R-:W-:-:S03]  /*2be30*/  PRMT R66, RZ, 0x7610, R66 ;  /* 0x00007610ff427816 */ /* 0x000fc60000000042 */
[----:B---3--:R0:W-:Y:S01]  /*2be40*/  STL [R1+0xb0], R40 ;  /* 0x0000b02801007387 */ /* 0x0081e20000100800 */
[----:B----4-:R-:W-:-:S03]  /*2be50*/  IMAD.X R10, R55, 0x1, R10, P6 ;  /* 0x00000001370a7824 */ /* 0x010fc600030e060a */
[----:B0-----:R-:W3:Y:S02]  /*2be60*/  LDL.LU R40, [R1+0xc48] ;  /* 0x000c480001287983 */ /* 0x001ee40000300800 */
[-C--:B------:R-:W-:Y:S02]  /*2be70*/  @P4 LOP3.LUT R11, R11, R10.reuse, RZ, 0x3c, !PT ;  /* 0x0000000a0b0b4212 */ /* 0x080fe400078e3cff */
[----:B------:R0:W-:Y:S02]  /*2be80*/  STL [R1+0xc24], R10 ;  /* 0x000c240a01007387 */ /* 0x0001e40000100800 */
[----:B0-----:R-:W-:-:S04]  /*2be90*/  @P4 LOP3.LUT R10, R11, R10, RZ, 0x3c, !PT ;  /* 0x0000000a0b0a4212 */ /* 0x001fc800078e3cff */
[----:B------:R-:W-:-:S05]  /*2bea0*/  @P4 LOP3.LUT R11, R11, R10, RZ, 0x3c, !PT ;  /* 0x0000000a0b0b4212 */ /* 0x000fca00078e3cff */
[----:B------:R0:W4:Y:S01]  /*2beb0*/  @P4 LDG.E.U8 R66, desc[UR18][R10.64] ;  /* 0x000000120a424981 */ /* 0x000122000c1e1100 */
[C---:B------:R-:W-:Y:S02]  /*2bec0*/  ISETP.GT.AND P1, PT, R12.reuse, 0x48, PT ;  /* 0x000000480c00780c */ /* 0x040fe40003f24270 */
[----:B------:R-:W-:Y:S01]  /*2bed0*/  ISETP.GT.AND P3, PT, R12, 0x49, PT ;  /* 0x000000490c00780c */ /* 0x000fe20003f64270 */
[C---:B------:R-:W-:Y:S01]  /*2bee0*/  IMAD.X R43, R55.reuse, 0x1, R43, P5 ;  /* 0x00000001372b7824 */ /* 0x040fe200028e062b */
[----:B--2---:R-:W-:Y:S02]  /*2bef0*/  IADD3 R24, P5, PT, R4, R24, RZ ;  /* 0x0000001804187210 */ /* 0x004fe40007fbe0ff */
[----:B------:R-:W-:Y:S02]  /*2bf00*/  PRMT R75, RZ, 0x7610, R75 ;  /* 0x00007610ff4b7816 */ /* 0x000fe4000000004b */
[----:B------:R-:W-:Y:S01]  /*2bf10*/  STL [R1+0xc2c], R43 ;  /* 0x000c2c2b01007387 */ /* 0x000fe20000100800 */
[----:B------:R-:W-:-:S04]  /*2bf20*/  IMAD.X R36, R55, 0x1, R36, P5 ;  /* 0x0000000137247824 */ /* 0x000fc800028e0624 */
[----:B0-----:R-:W-:Y:S02]  /*2bf30*/  @P1 IMAD.MOV.U32 R10, RZ, RZ, R38 ;  /* 0x000000ffff0a1224 */ /* 0x001fe400078e0026 */
[----:B------:R-:W-:Y:S01]  /*2bf40*/  @P1 IMAD.MOV.U32 R11, RZ, RZ, R43 ;  /* 0x000000ffff0b1224 */ /* 0x000fe200078e002b */
[----:B------:R-:W-:Y:S02]  /*2bf50*/  IADD3 R62, P6, PT, R4, R62, RZ ;  /* 0x0000003e043e7210 */ /* 0x000fe40007fde0ff */
[----:B------:R-:W-:Y:S02]  /*2bf60*/  PRMT R59, RZ, 0x7610, R59 ;  /* 0x00007610ff3b7816 */ /* 0x000fe4000000003b */
[----:B------:R0:W2:Y:S02]  /*2bf70*/  @P1 LDG.E.U8 R75, desc[UR18][R10.64] ;  /* 0x000000120a4b1981 */ /* 0x0000a4000c1e1100 */
[----:B0-----:R-:W-:Y:S02]  /*2bf80*/  @P3 IMAD.MOV.U32 R10, RZ, RZ, R24 ;  /* 0x000000ffff0a3224 */ /* 0x001fe400078e0018 */
[----:B------:R-:W-:-:S05]  /*2bf90*/  @P3 IMAD.MOV.U32 R11, RZ, RZ, R36 ;  /* 0x000000ffff0b3224 */ /* 0x000fca00078e0024 */
[----:B------:R0:W2:Y:S01]  /*2bfa0*/  @P3 LDG.E.U8 R59, desc[UR18][R10.64] ;  /* 0x000000120a3b3981 */ /* 0x0000a2000c1e1100 */
[----:B---3--:R-:W-:-:S03]  /*2bfb0*/  IADD3 R40, P5, PT, R4, R40, RZ ;  /* 0x0000002804287210 */ /* 0x008fc60007fbe0ff */
[----:B----4-:R1:W-:Y:S04]  /*2bfc0*/  STL [R1+0xac], R66 ;  /* 0x0000ac4201007387 */ /* 0x0103e80000100800 */
[----:B-1----:R-:W3:Y:S04]  /*2bfd0*/  LDL.LU R66, [R1+0x1544] ;  /* 0x0015440001427983 */ /* 0x002ee80000300800 */
[----:B------:R-:W4:Y:S04]  /*2bfe0*/  LDL.LU R43, [R1+0xc44] ;  /* 0x000c4400012b7983 */ /* 0x000f280000300800 */
        /* <DEDUP_REMOVED lines=13> */
[C---:B----4-:R-:W-:Y:S02]  /*2c0c0*/  IMAD.X R43, R55.reuse, 0x1, R43, P5 ;  /* 0x00000001372b7824 */ /* 0x050fe400028e062b */
[----:B--2---:R-:W-:-:S05]  /*2c0d0*/  IMAD.X R11, R55, 0x1, R11, P6 ;  /* 0x00000001370b7824 */ /* 0x004fca00030e060b */
[----:B------:R0:W-:Y:S04]  /*2c0e0*/  STL [R1+0xc3c], R11 ;  /* 0x000c3c0b01007387 */ /* 0x0001e80000100800 */
[----:B------:R0:W2:Y:S01]  /*2c0f0*/  @P4 LDG.E.U8 R58, desc[UR18][R10.64] ;  /* 0x000000120a3a4981 */ /* 0x0000a2000c1e1100 */
[----:B------:R-:W-:-:S03]  /*2c100*/  IADD3 R38, P5, PT, R4, R38, RZ ;  /* 0x0000002604267210 */ /* 0x000fc60007fbe0ff */
[----:B-1----:R-:W4:Y:S01]  /*2c110*/  LDL.LU R62, [R1+0x1540] ;  /* 0x00154000013e7983 */ /* 0x002f220000300800 */
        /* <DEDUP_REMOVED lines=44> */
[----:B------:R-:W2:Y:S01]  /*2c3e0*/  @P1 LDG.E.U8 R39, desc[UR18][R10.64] ;  /* 0x000000120a271981 */ /* 0x000ea2000c1e1100 */
[----:B------:R-:W-:-:S03]  /*2c3f0*/  IADD3 R38, P5, PT, R4, R38, RZ ;  /* 0x0000002604267210 */ /* 0x000fc60007fbe0ff */
[----:B------:R-:W-:Y:S04]  /*2c400*/  STL [R1+0xc5c], R40 ;  /* 0x000c5c2801007387 */ /* 0x000fe80000100800 */
[----:B---3--:R0:W-:Y:S04]  /*2c410*/  STL [R1+0x94], R41 ;  /* 0x0000942901007387 */ /* 0x0081e80000100800 */
[----:B0-----:R-:W3:Y:S04]  /*2c420*/  LDL.LU R41, [R1+0x1530] ;  /* 0x0015300001297983 */ /* 0x001ee80000300800 */
[----:B------:R-:W3:Y:S04]  /*2c430*/  LDL.LU R40, [R1+0x152c] ;  /* 0x00152c0001287983 */ /* 0x000ee80000300800 */
        /* <DEDUP_REMOVED lines=9> */
[----:B----4-:R-:W-:Y:S01]  /*2c4d0*/  IADD3 R24, P6, PT, R4, R24, RZ ;  /* 0x0000001804187210 */ /* 0x010fe20007fde0ff */
        /* <DEDUP_REMOVED lines=15> */
[C---:B---3--:R-:W-:Y:S01]  /*2c5d0*/  IMAD.X R36, R55.reuse, 0x1, R36, P5 ;  /* 0x0000000137247824 */ /* 0x048fe200028e0624 */
[----:B------:R-:W-:Y:S02]  /*2c5e0*/  PRMT R71, RZ, 0x7610, R71 ;  /* 0x00007610ff477816 */ /* 0x000fe40000000047 */
[----:B------:R-:W-:Y:S01]  /*2c5f0*/  IADD3 R38, P5, PT, R4, R38, RZ ;  /* 0x0000002604267210 */ /* 0x000fe20007fbe0ff */
        /* <DEDUP_REMOVED lines=67> */
[----:B------:R-:W4:Y:S01]  /*2ca30*/  LDL.LU R10, [R1+0xc9c] ;  /* 0x000c9c00010a7983 */ /* 0x000f220000300800 */
        /* <DEDUP_REMOVED lines=8> */
[C---:B---3--:R-:W-:Y:S01]  /*2cac0*/  IMAD.X R34, R55.reuse, 0x1, R34, P5 ;  /* 0x0000000137227824 */ /* 0x048fe200028e0622 */
[----:B------:R-:W-:Y:S01]  /*2cad0*/  PRMT R76, RZ, 0x7610, R76 ;  /* 0x00007610ff4c7816 */ /* 0x000fe2000000004c */
        /* <DEDUP_REMOVED lines=10> */
[----:B------:R0:W4:Y:S01]  /*2cb80*/  @P1 LDG.E.U8 R76, desc[UR18][R10.64] ;  /* 0x000000120a4c1981 */ /* 0x000122000c1e1100 */
[----:B------:R-:W-:Y:S02]  /*2cb90*/  ISETP.GT.AND P3, PT, R12, 0x58, PT ;  /* 0x000000580c00780c */ /* 0x000fe40003f64270 */
[C---:B------:R-:W-:Y:S01]  /*2cba0*/  IADD3 R19, P5, PT, R4.reuse, R19, RZ ;  /* 0x0000001304137210 */ /* 0x040fe20007fbe0ff */
[----:B------:R-:W-:Y:S01]  /*2cbb0*/  STL [R1+0xca4], R34 ;  /* 0x000ca42201007387 */ /* 0x000fe20000100800 */
[----:B------:R-:W-:-:S03]  /*2cbc0*/  IADD3 R33, P6, PT, R4, R33, RZ ;  /* 0x0000002104217210 */ /* 0x000fc60007fde0ff */
[----:B------:R-:W-:Y:S01]  /*2cbd0*/  IMAD.X R24, R55, 0x1, R24, P5 ;  /* 0x0000000137187824 */ /* 0x000fe200028e0618 */
[----:B------:R-:W-:-:S05]  /*2cbe0*/  PRMT R77, RZ, 0x7610, R77 ;  /* 0x00007610ff4d7816 */ /* 0x000fca000000004d */
        /* <DEDUP_REMOVED lines=8> */
[----:B------:R-:W-:Y:S04]  /*2cc70*/  STL [R1+0xcb0], R19 ;  /* 0x000cb01301007387 */ /* 0x000fe80000100800 */
[----:B----4-:R1:W-:Y:S04]  /*2cc80*/  STL [R1+0x6c], R76 ;  /* 0x00006c4c01007387 */ /* 0x0103e80000100800 */
[----:B-1----:R-:W4:Y:S04]  /*2cc90*/  LDL.LU R76, [R1+0xcc8] ;  /* 0x000cc800014c7983 */ /* 0x002f280000300800 */
        /* <DEDUP_REMOVED lines=15> */
[----:B----4-:R-:W-:-:S03]  /*2cd90*/  IADD3 R76, P5, PT, R4, R76, RZ ;  /* 0x0000004c044c7210 */ /* 0x010fc60007fbe0ff */
[----:B------:R-:W3:Y:S01]  /*2cda0*/  LDL.LU R33, [R1+0x1510] ;  /* 0x0015100001217983 */ /* 0x000ee20000300800 */
[----:B0-----:R-:W-:Y:S02]  /*2cdb0*/  IMAD.MOV.U32 R11, RZ, RZ, R31 ;  /* 0x000000ffff0b7224 */ /* 0x001fe400078e001f */
[----:B------:R-:W-:-:S05]  /*2cdc0*/  @P1 IMAD.MOV.U32 R10, RZ, RZ, R28 ;  /* 0x000000ffff0a1224 */ /* 0x000fca00078e001c */
[----:B------:R-:W4:Y:S04]  /*2cdd0*/  @P1 LDG.E.U8 R30, desc[UR18][R10.64] ;  /* 0x000000120a1e1981 */ /* 0x000f28000c1e1100 */
[----:B------:R-:W-:Y:S04]  /*2cde0*/  STL [R1+0xcbc], R31 ;  /* 0x000cbc1f01007387 */ /* 0x000fe80000100800 */
[----:B--2---:R0:W-:Y:S04]  /*2cdf0*/  STL [R1+0x64], R32 ;  /* 0x0000642001007387 */ /* 0x0041e80000100800 */
[----:B0-----:R-:W2:Y:S04]  /*2ce00*/  LDL.LU R32, [R1+0x150c] ;  /* 0x00150c0001207983 */ /* 0x001ea80000300800 */
        /* <DEDUP_REMOVED lines=22> */
[----:B------:R-:W-:Y:S01]  /*2cf70*/  PRMT R29, RZ, 0x7610, R29 ;  /* 0x00007610ff1d7816 */ /* 0x000fe2000000001d */
[----:B--2---:R0:W-:Y:S01]  /*2cf80*/  STL [R1+0x5c], R21 ;  /* 0x00005c1501007387 */ /* 0x0041e20000100800 */
[----:B---3--:R-:W-:-:S03]  /*2cf90*/  IMAD.X R10, R55, 0x1, R10, P6 ;  /* 0x00000001370a7824 */ /* 0x008fc600030e060a */
[----:B0-----:R-:W2:Y:S04]  /*2cfa0*/  LDL.LU R21, [R1+0xce8] ;  /* 0x000ce80001157983 */ /* 0x001ea80000300800 */
[-C--:B------:R-:W-:Y:S01]  /*2cfb0*/  @P4 LOP3.LUT R11, R11, R10.reuse, RZ, 0x3c, !PT ;  /* 0x0000000a0b0b4212 */ /* 0x080fe200078e3cff */
[----:B------:R-:W-:Y:S04]  /*2cfc0*/  STL [R1+0xcd8], R24 ;  /* 0x000cd81801007387 */ /* 0x000fe80000100800 */
[----:B------:R-:W3:Y:S04]  /*2cfd0*/  LDL.LU R19, [R1+0xcf0] ;  /* 0x000cf00001137983 */ /* 0x000ee80000300800 */
[----:B------:R0:W-:Y:S02]  /*2cfe0*/  STL [R1+0xccc], R10 ;  /* 0x000ccc0a01007387 */ /* 0x0001e40000100800 */
[----:B0-----:R-:W-:-:S04]  /*2cff0*/  @P4 LOP3.LUT R10, R11, R10, RZ, 0x3c, !PT ;  /* 0x0000000a0b0a4212 */ /* 0x001fc800078e3cff */
[----:B------:R-:W-:-:S05]  /*2d000*/  @P4 LOP3.LUT R11, R11, R10, RZ, 0x3c, !PT ;  /* 0x0000000a0b0b4212 */ /* 0x000fca00078e3cff */
[----:B------:R0:W2:Y:S01]  /*2d010*/  @P4 LDG.E.U8 R29, desc[UR18][R10.64] ;  /* 0x000000120a1d4981 */ /* 0x0000a2000c1e1100 */
[----:B------:R-:W-:Y:S01]  /*2d020*/  ISETP.GT.AND P1, PT, R12, 0x5d, PT ;  /* 0x0000005d0c00780c */ /* 0x000fe20003f24270 */
[----:B------:R-:W-:Y:S01]  /*2d030*/  IMAD.X R28, R55, 0x1, R28, P5 ;  /* 0x00000001371c7824 */ /* 0x000fe200028e061c */
[----:B------:R-:W-:-:S04]  /*2d040*/  PRMT R13, RZ, 0x7610, R13 ;  /* 0x00007610ff0d7816 */ /* 0x000fc8000000000d */
[----:B------:R-:W-:Y:S01]  /*2d050*/  STL [R1+0xcd4], R28 ;  /* 0x000cd41c01007387 */ /* 0x000fe20000100800 */
[----:B0-----:R-:W-:-:S06]  /*2d060*/  IMAD.MOV.U32 R11, RZ, RZ, R28 ;  /* 0x000000ffff0b7224 */ /* 0x001fcc00078e001c */
[----:B------:R-:W-:-:S05]  /*2d070*/  @P1 IMAD.MOV.U32 R10, RZ, RZ, R24 ;  /* 0x000000ffff0a1224 */ /* 0x000fca00078e0018 */
[----:B------:R-:W3:Y:S04]  /*2d080*/  @P1 LDG.E.U8 R13, desc[UR18][R10.64] ;  /* 0x000000120a0d1981 */ /* 0x000ee8000c1e1100 */
[----:B--2---:R0:W-:Y:S04]  /*2d090*/  STL [R1+0x58], R29 ;  /* 0x0000581d01007387 */ /* 0x0041e80000100800 */
[----:B0-----:R-:W2:Y:S04]  /*2d0a0*/  LDL.LU R29, [R1+0x1500] ;  /* 0x00150000011d7983 */ /* 0x001ea80000300800 */
[----:B------:R-:W2:Y:S04]  /*2d0b0*/  LDL.LU R28, [R1+0x14fc] ;  /* 0x0014fc00011c7983 */ /* 0x000ea80000300800 */
[----:B------:R-:W2:Y:S01]  /*2d0c0*/  LDL.LU R11, [R1+0xcdc] ;  /* 0x000cdc00010b7983 */ /* 0x000ea20000300800 */
[----:B------:R-:W-:-:S02]  /*2d0d0*/  ISETP.GT.AND P3, PT, R12, 0x5e, PT ;  /* 0x0000005e0c00780c */ /* 0x000fc40003f64270 */
[C---:B------:R-:W-:Y:S01]  /*2d0e0*/  IADD3 R76, P5, PT, R4.reuse, R76, RZ ;  /* 0x0000004c044c7210 */ /* 0x040fe20007fbe0ff */
[----:B------:R-:W4:Y:S01]  /*2d0f0*/  LDL.LU R24, [R1+0xcec] ;  /* 0x000cec0001187983 */ /* 0x000f220000300800 */
[----:B------:R-:W-:Y:S02]  /*2d100*/  PRMT R26, RZ, 0x7610, R26 ;  /* 0x00007610ff1a7816 */ /* 0x000fe4000000001a */
[----:B------:R-:W-:Y:S01]  /*2d110*/  IADD3 R21, P6, PT, R4, R21, RZ ;  /* 0x0000001504157210 */ /* 0x000fe20007fde0ff */
[----:B------:R-:W-:Y:S04]  /*2d120*/  STL [R1+0xce0], R76 ;  /* 0x000ce04c01007387 */ /* 0x000fe80000100800 */
[----:B---3--:R0:W-:Y:S02]  /*2d130*/  STL [R1+0x54], R13 ;  /* 0x0000540d01007387 */ /* 0x0081e40000100800 */
[----:B------:R-:W-:-:S02]  /*2d140*/  @P3 IMAD.MOV.U32 R10, RZ, RZ, R76 ;  /* 0x000000ffff0a3224 */ /* 0x000fc400078e004c */
[----:B0-----:R-:W3:Y:S01]  /*2d150*/  LDL.LU R13, [R1+0xcf8] ;  /* 0x000cf800010d7983 */ /* 0x001ee20000300800 */
[----:B--2---:R-:W-:-:S05]  /*2d160*/  IMAD.X R11, R55, 0x1, R11, P5 ;  /* 0x00000001370b7824 */ /* 0x004fca00028e060b */
[----:B------:R0:W-:Y:S04]  /*2d170*/  STL [R1+0xcdc], R11 ;  /* 0x000cdc0b01007387 */ /* 0x0001e80000100800 */
[----:B------:R0:W2:Y:S04]  /*2d180*/  @P3 LDG.E.U8 R26, desc[UR18][R10.64] ;  /* 0x000000120a1a3981 */ /* 0x0000a8000c1e1100 */
[----:B------:R-:W-:Y:S04]  /*2d190*/  STL [R1+0xce8], R21 ;  /* 0x000ce81501007387 */ /* 0x000fe80000100800 */
[----:B------:R-:W3:Y:S01]  /*2d1a0*/  LDL.LU R10, [R1+0xce4] ;  /* 0x000ce400010a7983 */ /* 0x000ee20000300800 */
[----:B------:R-:W-:Y:S01]  /*2d1b0*/  ISETP.GT.AND P4, PT, R12, 0x5f, PT ;  /* 0x0000005f0c00780c */ /* 0x000fe20003f84270 */
[----:B0-----:R-:W-:Y:S01]  /*2d1c0*/  IMAD.MOV.U32 R11, RZ, RZ, R21 ;  /* 0x000000ffff0b7224 */ /* 0x001fe200078e0015 */
[----:B------:R-:W-:Y:S01]  /*2d1d0*/  IADD3 R19, P5, PT, R4, R19, RZ ;  /* 0x0000001304137210 */ /* 0x000fe20007fbe0ff */
[----:B------:R-:W4:Y:S04]  /*2d1e0*/  LDL.LU R76, [R1+0xcf4] ;  /* 0x000cf400014c7983 */ /* 0x000f280000300800 */
[----:B------:R-:W-:Y:S01]  /*2d1f0*/  STL [R1+0xcf0], R19 ;  /* 0x000cf01301007387 */ /* 0x000fe20000100800 */
[----:B------:R-:W-:-:S03]  /*2d200*/  PRMT R27, RZ, 0x7610, R27 ;  /* 0x00007610ff1b7816 */ /* 0x000fc6000000001b */
[----:B--2---:R0:W-:Y:S01]  /*2d210*/  STL [R1+0x50], R26 ;  /* 0x0000501a01007387 */ /* 0x0041e20000100800 */
[----:B---3--:R-:W-:-:S03]  /*2d220*/  IMAD.X R10, R55, 0x1, R10, P6 ;  /* 0x00000001370a7824 */ /* 0x008fc600030e060a */
[----:B0-----:R-:W2:Y:S02]  /*2d230*/  LDL.LU R26, [R1+0xd00] ;  /* 0x000d0000011a7983 */ /* 0x001ea40000300800 */
[-C--:B------:R-:W-:Y:S02]  /*2d240*/  @P4 LOP3.LUT R11, R11, R10.reuse, RZ, 0x3c, !PT ;  /* 0x0000000a0b0b4212 */ /* 0x080fe400078e3cff */
[----:B------:R-:W3:Y:S04]  /*2d250*/  LDL.LU R21, [R1+0xd08] ;  /* 0x000d080001157983 */ /* 0x000ee80000300800 */
[----:B------:R0:W-:Y:S02]  /*2d260*/  STL [R1+0xce4], R10 ;  /* 0x000ce40a01007387 */ /* 0x0001e40000100800 */
[----:B0-----:R-:W-:-:S04]  /*2d270*/  @P4 LOP3.LUT R10, R11, R10, RZ, 0x3c, !PT ;  /* 0x0000000a0b0a4212 */ /* 0x001fc800078e3cff */
[----:B------:R-:W-:-:S05]  /*2d280*/  @P4 LOP3.LUT R11, R11, R10, RZ, 0x3c, !PT ;  /* 0x0000000a0b0b4212 */ /* 0x000fca00078e3cff */
[----:B------:R0:W3:Y:S01]  /*2d290*/  @P4 LDG.E.U8 R27, desc[UR18][R10.64] ;  /* 0x000000120a1b4981 */ /* 0x0000e2000c1e1100 */
[C---:B------:R-:W-:Y:S02]  /*2d2a0*/  ISETP.GT.AND P1, PT, R12.reuse, 0x60, PT ;  /* 0x000000600c00780c */ /* 0x040fe40003f24270 */
[----:B------:R-:W-:Y:S01]  /*2d2b0*/  ISETP.GT.AND P3, PT, R12, 0x61, PT ;  /* 0x000000610c00780c */ /* 0x000fe20003f64270 */
[C---:B----4-:R-:W-:Y:S01]  /*2d2c0*/  IMAD.X R24, R55.reuse, 0x1, R24, P5 ;  /* 0x0000000137187824 */ /* 0x050fe200028e0618 */
[----:B------:R-:W-:Y:S02]  /*2d2d0*/  IADD3 R13, P5, PT, R4, R13, RZ ;  /* 0x0000000d040d7210 */ /* 0x000fe40007fbe0ff */
[----:B------:R-:W-:Y:S02]  /*2d2e0*/  PRMT R47, RZ, 0x7610, R47 ;  /* 0x00007610ff2f7816 */ /* 0x000fe4000000002f */
[----:B------:R-:W-:Y:S01]  /*2d2f0*/  STL [R1+0xcec], R24 ;  /* 0x000cec1801007387 */ /* 0x000fe20000100800 */
[----:B------:R-:W-:-:S04]  /*2d300*/  IMAD.X R76, R55, 0x1, R76, P5 ;  /* 0x00000001374c7824 */ /* 0x000fc800028e064c */
[----:B0-----:R-:W-:Y:S02]  /*2d310*/  @P1 IMAD.MOV.U32 R10, RZ, RZ, R19 ;  /* 0x000000ffff0a1224 */ /* 0x001fe400078e0013 */
[----:B------:R-:W-:Y:S01]  /*2d320*/  @P1 IMAD.MOV.U32 R11, RZ, RZ, R24 ;  /* 0x000000ffff0b1224 */ /* 0x000fe200078e0018 */
[----:B------:R-:W-:-:S04]  /*2d330*/  PRMT R57, RZ, 0x7610, R57 ;  /* 0x00007610ff397816 */ /* 0x000fc80000000039 */
[----:B------:R0:W4:Y:S02]  /*2d340*/  @P1 LDG.E.U8 R47, desc[UR18][R10.64] ;  /* 0x000000120a2f1981 */ /* 0x000124000c1e1100 */
[----:B0-----:R-:W-:Y:S02]  /*2d350*/  @P3 IMAD.MOV.U32 R10, RZ, RZ, R13 ;  /* 0x000000ffff0a3224 */ /* 0x001fe400078e000d */
[----:B------:R-:W-:-:S05]  /*2d360*/  @P3 IMAD.MOV.U32 R11, RZ, RZ, R76 ;  /* 0x000000ffff0b3224 */ /* 0x000fca00078e004c */
[----:B------:R0:W4:Y:S01]  /*2d370*/  @P3 LDG.E.U8 R57, desc[UR18][R10.64] ;  /* 0x000000120a393981 */ /* 0x000122000c1e1100 */
[C---:B--2---:R-:W-:Y:S02]  /*2d380*/  IADD3 R26, P6, PT, R4.reuse, R26, RZ ;  /* 0x0000001a041a7210 */ /* 0x044fe40007fde0ff */
[----:B---3--:R-:W-:Y:S01]  /*2d390*/  IADD3 R21, P5, PT, R4, R21, RZ ;  /* 0x0000001504157210 */ /* 0x008fe20007fbe0ff */
[----:B------:R1:W-:Y:S04]  /*2d3a0*/  STL [R1+0x4c], R27 ;  /* 0x00004c1b01007387 */ /* 0x0003e80000100800 */
        /* <DEDUP_REMOVED lines=186> */
[----:B------:R-:W-:-:S04]  /*2df50*/  IMAD.X R64, R55, 0x1, R64, P5 ;  /* 0x0000000137407824 */ /* 0x000fc800028e0640 */
[----:B0-----:R-:W-:Y:S02]  /*2df60*/  IMAD.MOV.U32 R10, RZ, RZ, R64 ;  /* 0x000000ffff0a7224 */ /* 0x001fe400078e0040 */
[----:B------:R-:W-:-:S06]  /*2df70*/  IMAD.MOV.U32 R11, RZ, RZ, R17 ;  /* 0x000000ffff0b7224 */ /* 0x000fcc00078e0011 */
[----:B------:R-:W-:-:S04]  /*2df80*/  @P1 LOP3.LUT R11, R11, R10, RZ, 0x3c, !PT ;  /* 0x0000000a0b0b1212 */ /* 0x000fc800078e3cff */
[C---:B------:R-:W-:Y:S02]  /*2df90*/  @P1 LOP3.LUT R10, R11.reuse, R10, RZ, 0x3c, !PT ;  /* 0x0000000a0b0a1212 */ /* 0x040fe400078e3cff */
[----:B------:R-:W-:Y:S01]  /*2dfa0*/  PRMT R14, RZ, 0x7610, R14 ;  /* 0x00007610ff0e7816 */ /* 0x000fe2000000000e */
[----:B------:R-:W-:Y:S01]  /*2dfb0*/  STL [R1+0x26c], R64 ;  /* 0x00026c4001007387 */ /* 0x000fe20000100800 */
[----:B------:R-:W-:-:S05]  /*2dfc0*/  @P1 LOP3.LUT R11, R11, R10, RZ, 0x3c, !PT ;  /* 0x0000000a0b0b1212 */ /* 0x000fca00078e3cff */
[----:B------:R0:W3:Y:S04]  /*2dfd0*/  @P1 LDG.E.U8 R14, desc[UR18][R10.64] ;  /* 0x000000120a0e1981 */ /* 0x0000e8000c1e1100 */
[----:B--2---:R1:W-:Y:S04]  /*2dfe0*/  STL [R1+0x10], R68 ;  /* 0x0000104401007387 */ /* 0x0043e80000100800 */
[----:B-1----:R-:W2:Y:S04]  /*2dff0*/  LDL.LU R68, [R1+0x14c8] ;  /* 0x0014c80001447983 */ /* 0x002ea80000300800 */
[----:B------:R-:W2:Y:S04]  /*2e000*/  LDL.LU R64, [R1+0x14c4] ;  /* 0x0014c40001407983 */ /* 0x000ea80000300800 */
[----:B------:R-:W2:Y:S04]  /*2e010*/  LDL.LU R17, [R1+0xd6c] ;  /* 0x000d6c0001117983 */ /* 0x000ea80000300800 */
[----:B------:R-:W2:Y:S01]  /*2e020*/  LDL.LU R10, [R1+0xd5c] ;  /* 0x000d5c00010a7983 */ /* 0x000ea20000300800 */
[----:B------:R-:W-:-:S02]  /*2e030*/  ISETP.GT.AND P3, PT, R12, 0x70, PT ;  /* 0x000000700c00780c */ /* 0x000fc40003f64270 */
[----:B------:R-:W-:-:S05]  /*2e040*/  IADD3 R13, P5, PT, R4, R13, RZ ;  /* 0x0000000d040d7210 */ /* 0x000fca0007fbe0ff */
[----:B0-----:R-:W-:Y:S01]  /*2e050*/  IMAD.MOV.U32 R11, RZ, RZ, R13 ;  /* 0x000000ffff0b7224 */ /* 0x001fe200078e000d */
[----:B------:R-:W-:Y:S04]  /*2e060*/  STL [R1+0xd60], R13 ;  /* 0x000d600d01007387 */ /* 0x000fe80000100800 */
[----:B---3--:R0:W-:Y:S01]  /*2e070*/  STL [R1+0xc], R14 ;  /* 0x00000c0e01007387 */ /* 0x0081e20000100800 */
[----:B------:R-:W-:-:S03]  /*2e080*/  PRMT R52, RZ, 0x7610, R52 ;  /* 0x00007610ff347816 */ /* 0x000fc60000000034 */
[----:B0-----:R-:W3:Y:S04]  /*2e090*/  LDL.LU R14, [R1+0xd78] ;  /* 0x000d7800010e7983 */ /* 0x001ee80000300800 */
[----:B------:R-:W3:Y:S01]  /*2e0a0*/  LDL.LU R13, [R1+0xd80] ;  /* 0x000d8000010d7983 */ /* 0x000ee20000300800 */
[----:B--2---:R-:W-:-:S05]  /*2e0b0*/  IMAD.X R10, R55, 0x1, R10, P5 ;  /* 0x00000001370a7824 */ /* 0x004fca00028e060a */
[-C--:B------:R-:W-:Y:S01]  /*2e0c0*/  @P3 LOP3.LUT R11, R11, R10.reuse, RZ, 0x3c, !PT ;  /* 0x0000000a0b0b3212 */ /* 0x080fe200078e3cff */
[----:B------:R0:W-:Y:S03]  /*2e0d0*/  STL [R1+0xd5c], R10 ;  /* 0x000d5c0a01007387 */ /* 0x0001e60000100800 */
[----:B0-----:R-:W-:-:S04]  /*2e0e0*/  @P3 LOP3.LUT R10, R11, R10, RZ, 0x3c, !PT ;  /* 0x0000000a0b0a3212 */ /* 0x001fc800078e3cff */
[----:B------:R-:W-:-:S05]  /*2e0f0*/  @P3 LOP3.LUT R11, R11, R10, RZ, 0x3c, !PT ;  /* 0x0000000a0b0b3212 */ /* 0x000fca00078e3cff */
[----:B------:R0:W2:Y:S04]  /*2e100*/  @P3 LDG.E.U8 R52, desc[UR18][R10.64] ;  /* 0x000000120a343981 */ /* 0x0000a8000c1e1100 */
[----:B------:R-:W2:Y:S01]  /*2e110*/  LDL.LU R11, [R1+0xd64] ;  /* 0x000d6400010b7983 */ /* 0x000ea20000300800 */
[C---:B------:R-:W-:Y:S02]  /*2e120*/  ISETP.GT.AND P4, PT, R12.reuse, 0x71, PT ;  /* 0x000000710c00780c */ /* 0x040fe40003f84270 */
[----:B------:R-:W-:Y:S02]  /*2e130*/  ISETP.GT.AND P1, PT, R12, 0x72, PT ;  /* 0x000000720c00780c */ /* 0x000fe40003f24270 */
[C---:B------:R-:W-:Y:S02]  /*2e140*/  IADD3 R60, P6, PT, R4.reuse, R60, RZ ;  /* 0x0000003c043c7210 */ /* 0x040fe40007fde0ff */
[----:B------:R-:W-:-:S02]  /*2e150*/  IADD3 R16, P5, PT, R4, R16, RZ ;  /* 0x0000001004107210 */ /* 0x000fc40007fbe0ff */
[----:B------:R-:W-:Y:S01]  /*2e160*/  PRMT R56, RZ, 0x7610, R56 ;  /* 0x00007610ff387816 */ /* 0x000fe20000000038 */
[----:B------:R1:W-:Y:S02]  /*2e170*/  STL [R1+0xd68], R60 ;  /* 0x000d683c01007387 */ /* 0x0003e40000100800 */
[C---:B------:R-:W-:Y:S02]  /*2e180*/  IMAD.X R17, R55.reuse, 0x1, R17, P5 ;  /* 0x0000000137117824 */ /* 0x040fe400028e0611 */
[----:B0-----:R-:W-:Y:S01]  /*2e190*/  @P4 IMAD.MOV.U32 R10, RZ, RZ, R60 ;  /* 0x000000ffff0a4224 */ /* 0x001fe200078e003c */
[----:B------:R-:W-:Y:S01]  /*2e1a0*/  STL [R1+0xd70], R16 ;  /* 0x000d701001007387 */ /* 0x000fe20000100800 */
[----:B------:R-:W-:Y:S01]  /*2e1b0*/  PRMT R15, RZ, 0x7610, R15 ;  /* 0x00007610ff0f7816 */ /* 0x000fe2000000000f */
[----:B--2---:R-:W-:-:S05]  /*2e1c0*/  IMAD.X R11, R55, 0x1, R11, P6 ;  /* 0x00000001370b7824 */ /* 0x004fca00030e060b */
[----:B------:R0:W-:Y:S04]  /*2e1d0*/  STL [R1+0xd64], R11 ;  /* 0x000d640b01007387 */ /* 0x0001e80000100800 */
[----:B------:R2:W3:Y:S04]  /*2e1e0*/  @P4 LDG.E.U8 R56, desc[UR18][R10.64] ;  /* 0x000000120a384981 */ /* 0x0004e8000c1e1100 */
[----:B-1----:R-:W4:Y:S01]  /*2e1f0*/  LDL.LU R60, [R1+0x14c0] ;  /* 0x0014c000013c7983 */ /* 0x002f220000300800 */
[----:B--2---:R-:W-:Y:S02]  /*2e200*/  @P1 IMAD.MOV.U32 R10, RZ, RZ, R16 ;  /* 0x000000ffff0a1224 */ /* 0x004fe400078e0010 */
[----:B0-----:R-:W-:-:S05]  /*2e210*/  @P1 IMAD.MOV.U32 R11, RZ, RZ, R17 ;  /* 0x000000ffff0b1224 */ /* 0x001fca00078e0011 */
[----:B------:R-:W2:Y:S04]  /*2e220*/  @P1 LDG.E.U8 R15, desc[UR18][R10.64] ;  /* 0x000000120a0f1981 */ /* 0x000ea8000c1e1100 */
[----:B------:R-:W-:Y:S04]  /*2e230*/  STL [R1+0xd6c], R17 ;  /* 0x000d6c1101007387 */ /* 0x000fe80000100800 */
[----:B---3--:R0:W-:Y:S04]  /*2e240*/  STL [R1+0x4], R56 ;  /* 0x0000043801007387 */ /* 0x0081e80000100800 */
[----:B0-----:R-:W3:Y:S04]  /*2e250*/  LDL.LU R56, [R1+0x14bc] ;  /* 0x0014bc0001387983 */ /* 0x001ee80000300800 */
[----:B------:R-:W3:Y:S04]  /*2e260*/  LDL.LU R17, [R1+0x14b8] ;  /* 0x0014b80001117983 */ /* 0x000ee80000300800 */
[----:B------:R-:W3:Y:S04]  /*2e270*/  LDL.LU R16, [R1+0x14b4] ;  /* 0x0014b40001107983 */ /* 0x000ee80000300800 */
[----:B--2---:R0:W-:Y:S04]  /*2e280*/  STL [R1], R15 ;  /* 0x0000000f01007387 */ /* 0x0041e80000100800 */
[----:B0-----:R-:W2:Y:S04]  /*2e290*/  LDL.LU R15, [R1+0x14b0] ;  /* 0x0014b000010f7983 */ /* 0x001ea80000300800 */
[----:B------:R-:W2:Y:S01]  /*2e2a0*/  LDL.LU R11, [R1+0xd74] ;  /* 0x000d7400010b7983 */ /* 0x000ea20000300800 */
[----:B------:R-:W-:-:S02]  /*2e2b0*/  ISETP.GT.AND P3, PT, R12, 0x73, PT ;  /* 0x000000730c00780c */ /* 0x000fc40003f64270 */
[----:B------:R-:W-:Y:S02]  /*2e2c0*/  IADD3 R14, P4, PT, R4, R14, RZ ;  /* 0x0000000e040e7210 */ /* 0x000fe40007f9e0ff */
[----:B------:R-:W-:-:S03]  /*2e2d0*/  PRMT R93, RZ, 0x7610, R93 ;  /* 0x00007610ff5d7816 */ /* 0x000fc6000000005d */
[----:B------:R0:W-:Y:S06]  /*2e2e0*/  STL [R1+0xd78], R14 ;  /* 0x000d780e01007387 */ /* 0x0001ec0000100800 */
[----:B------:R-:W-:Y:S02]  /*2e2f0*/  @P3 IMAD.MOV.U32 R10, RZ, RZ, R14 ;  /* 0x000000ffff0a3224 */ /* 0x000fe400078e000e */
[----:B--2---:R-:W-:-:S05]  /*2e300*/  IMAD.X R11, R55, 0x1, R11, P4 ;  /* 0x00000001370b7824 */ /* 0x004fca00020e060b */
[----:B------:R1:W-:Y:S04]  /*2e310*/  STL [R1+0xd74], R11 ;  /* 0x000d740b01007387 */ /* 0x0003e80000100800 */
[----:B0-----:R-:W2:Y:S04]  /*2e320*/  LDL.LU R14, [R1+0x14ac] ;  /* 0x0014ac00010e7983 */ /* 0x001ea80000300800 */
[----:B------:R0:W2:Y:S04]  /*2e330*/  @P3 LDG.E.U8 R93, desc[UR18][R10.64] ;  /* 0x000000120a5d3981 */ /* 0x0000a8000c1e1100 */
[----:B-1----:R-:W2:Y:S01]  /*2e340*/  LDL.LU R11, [R1+0xd7c] ;  /* 0x000d7c00010b7983 */ /* 0x002ea20000300800 */
[----:B------:R-:W-:-:S02]  /*2e350*/  ISETP.GT.AND P5, PT, R12, 0x74, PT ;  /* 0x000000740c00780c */ /* 0x000fc40003fa4270 */
[----:B------:R-:W-:Y:S02]  /*2e360*/  IADD3 R13, P1, PT, R4, R13, RZ ;  /* 0x0000000d040d7210 */ /* 0x000fe40007f3e0ff */
[----:B------:R-:W-:-:S03]  /*2e370*/  PRMT R91, RZ, 0x7610, R91 ;  /* 0x00007610ff5b7816 */ /* 0x000fc6000000005b */
[----:B------:R1:W-:Y:S06]  /*2e380*/  STL [R1+0xd80], R13 ;  /* 0x000d800d01007387 */ /* 0x0003ec0000100800 */
[----:B0-----:R-:W-:Y:S02]  /*2e390*/  @P5 IMAD.MOV.U32 R10, RZ, RZ, R13 ;  /* 0x000000ffff0a5224 */ /* 0x001fe400078e000d */
[----:B--2---:R-:W-:-:S05]  /*2e3a0*/  IMAD.X R11, R55, 0x1, R11, P1 ;  /* 0x00000001370b7824 */ /* 0x004fca00008e060b */
[----:B------:R0:W-:Y:S04]  /*2e3b0*/  STL [R1+0xd7c], R11 ;  /* 0x000d7c0b01007387 */ /* 0x0001e80000100800 */
[----:B-1----:R-:W2:Y:S04]  /*2e3c0*/  LDL.LU R13, [R1+0x14a8] ;  /* 0x0014a800010d7983 */ /* 0x002ea80000300800 */
[----:B------:R-:W2:Y:S04]  /*2e3d0*/  @P5 LDG.E.U8 R91, desc[UR18][R10.64] ;  /* 0x000000120a5b5981 */ /* 0x000ea8000c1e1100 */
[----:B------:R-:W3:Y:S04]  /*2e3e0*/  LDL.LU R10, [R1+0xd84] ;  /* 0x000d8400010a7983 */ /* 0x000ee80000300800 */
[----:B0-----:R-:W3:Y:S01]  /*2e3f0*/  LDL.LU R11, [R1+0xd88] ;  /* 0x000d8800010b7983 */ /* 0x001ee20000300800 */
[----:B------:R-:W-:-:S02]  /*2e400*/  ISETP.GT.AND P3, PT, R12, 0x75, PT ;  /* 0x000000750c00780c */ /* 0x000fc40003f64270 */
[----:B------:R-:W-:Y:S01]  /*2e410*/  PRMT R90, RZ, 0x7610, R90 ;  /* 0x00007610ff5a7816 */ /* 0x000fe2000000005a */
[----:B--2---:R0:W-:Y:S01]  /*2e420*/  STL [R1+0x1458], R91 ;  /* 0x0014585b01007387 */ /* 0x0041e20000100800 */
[----:B---3--:R-:W-:Y:S01]  /*2e430*/  IADD3 R11, P1, PT, R4, R11, RZ ;  /* 0x0000000b040b7210 */ /* 0x008fe20007f3e0ff */
[----:B0-----:R-:W-:Y:S02]  /*2e440*/  IMAD.MOV.U32 R91, RZ, RZ, R44 ;  /* 0x000000ffff5b7224 */ /* 0x001fe400078e002c */
[----:B------:R-:W2:Y:S02]  /*2e450*/  LDL.LU R44, [R1+0x14a4] ;  /* 0x0014a400012c7983 */ /* 0x000ea40000300800 */
[----:B------:R-:W-:Y:S02]  /*2e460*/  IMAD.X R10, R55, 0x1, R10, P1 ;  /* 0x00000001370a7824 */ /* 0x000fe400008e060a */
[----:B------:R0:W-:Y:S04]  /*2e470*/  STL [R1+0xd88], R11 ;  /* 0x000d880b01007387 */ /* 0x0001e80000100800 */
[----:B------:R1:W-:Y:S01]  /*2e480*/  STL [R1+0xd84], R10 ;  /* 0x000d840a01007387 */ /* 0x0003e20000100800 */
[----:B0-----:R-:W-:-:S04]  /*2e490*/  @P3 LOP3.LUT R11, R11, R10, RZ, 0x3c, !PT ;  /* 0x0000000a0b0b3212 */ /* 0x001fc800078e3cff */
[----:B-1----:R-:W-:-:S04]  /*2e4a0*/  @P3 LOP3.LUT R10, R11, R10, RZ, 0x3c, !PT ;  /* 0x0000000a0b0a3212 */ /* 0x002fc800078e3cff */
[----:B------:R-:W-:-:S05]  /*2e4b0*/  @P3 LOP3.LUT R11, R11, R10, RZ, 0x3c, !PT ;  /* 0x0000000a0b0b3212 */ /* 0x000fca00078e3cff */
[----:B------:R0:W3:Y:S04]  /*2e4c0*/  @P3 LDG.E.U8 R90, desc[UR18][R10.64] ;  /* 0x000000120a5a3981 */ /* 0x0000e8000c1e1100 */
[----:B------:R-:W2:Y:S04]  /*2e4d0*/  LDL.LU R10, [R1+0xd8c] ;  /* 0x000d8c00010a7983 */ /* 0x000ea80000300800 */
[----:B------:R-:W0:Y:S01]  /*2e4e0*/  LDL.LU R11, [R1+0xd90] ;  /* 0x000d9000010b7983 */ /* 0x000e220000300800 */
[----:B------:R-:W-:Y:S02]  /*2e4f0*/  ISETP.GT.AND P3, PT, R12, 0x76, PT ;  /* 0x000000760c00780c */ /* 0x000fe40003f64270 */
[----:B------:R-:W-:-:S02]  /*2e500*/  PRMT R89, RZ, 0x7610, R89 ;  /* 0x00007610ff597816 */ /* 0x000fc40000000059 */
[----:B0-----:R-:W-:-:S05]  /*2e510*/  IADD3 R11, P1, PT, R4, R11, RZ ;  /* 0x0000000b040b7210 */ /* 0x001fca0007f3e0ff */
[----:B--2---:R-:W-:Y:S01]  /*2e520*/  IMAD.X R10, R55, 0x1, R10, P1 ;  /* 0x00000001370a7824 */ /* 0x004fe200008e060a */
[----:B------:R0:W-:Y:S04]  /*2e530*/  STL [R1+0xd90], R11 ;  /* 0x000d900b01007387 */ /* 0x0001e80000100800 */
[----:B------:R1:W-:Y:S01]  /*2e540*/  STL [R1+0xd8c], R10 ;  /* 0x000d8c0a01007387 */ /* 0x0003e20000100800 */
[----:B0-----:R-:W-:-:S04]  /*2e550*/  @P3 LOP3.LUT R11, R11, R10, RZ, 0x3c, !PT ;  /* 0x0000000a0b0b3212 */ /* 0x001fc800078e3cff */
[----:B-1----:R-:W-:-:S04]  /*2e560*/  @P3 LOP3.LUT R10, R11, R10, RZ, 0x3c, !PT ;  /* 0x0000000a0b0a3212 */ /* 0x002fc800078e3cff */
[----:B------:R-:W-:-:S05]  /*2e570*/  @P3 LOP3.LUT R11, R11, R10, RZ, 0x3c, !PT ;  /* 0x0000000a0b0b3212 */ /* 0x000fca00078e3cff */
[----:B------:R-:W2:Y:S04]  /*2e580*/  @P3 LDG.E.U8 R89, desc[UR18][R10.64] ;  /* 0x000000120a593981 */ /* 0x000ea8000c1e1100 */
[----:B------:R-:W3:Y:S04]  /*2e590*/  LDL.LU R10, [R1+0x274] ;  /* 0x00027400010a7983 */ /* 0x000ee80000300800 */
[----:B------:R-:W3:Y:S01]  /*2e5a0*/  LDL.LU R11, [R1+0x278] ;  /* 0x00027800010b7983 */ /* 0x000ee20000300800 */
[----:B------:R-:W-:Y:S02]  /*2e5b0*/  ISETP.GT.AND P3, PT, R12, 0x77, PT ;  /* 0x000000770c00780c */ /* 0x000fe40003f64270 */
[----:B------:R-:W-:Y:S01]  /*2e5c0*/  PRMT R88, RZ, 0x7610, R88 ;  /* 0x00007610ff587816 */ /* 0x000fe20000000058 */
[----:B--2---:R0:W-:Y:S01]  /*2e5d0*/  STL [R1+0x1420], R89 ;  /* 0x0014205901007387 */ /* 0x0041e20000100800 */
[----:B---3--:R-:W-:Y:S01]  /*2e5e0*/  IADD3 R11, P1, PT, R4, R11, RZ ;  /* 0x0000000b040b7210 */ /* 0x008fe20007f3e0ff */
[----:B0-----:R-:W-:-:S02]  /*2e5f0*/  IMAD.MOV.U32 R89, RZ, RZ, R48 ;  /* 0x000000ffff597224 */ /* 0x001fc400078e0030 */
[----:B------:R-:W2:Y:S02]  /*2e600*/  LDL.LU R48, [R1+0x14a0] ;  /* 0x0014a00001307983 */ /* 0x000ea40000300800 */
[----:B------:R-:W-:Y:S02]  /*2e610*/  IMAD.X R10, R55, 0x1, R10, P1 ;  /* 0x00000001370a7824 */ /* 0x000fe400008e060a */
[----:B------:R0:W-:Y:S04]  /*2e620*/  STL [R1+0x278], R11 ;  /* 0x0002780b01007387 */ /* 0x0001e80000100800 */
[----:B------:R1:W-:Y:S01]  /*2e630*/  STL [R1+0x274], R10 ;  /* 0x0002740a01007387 */ /* 0x0003e20000100800 */
[----:B0-----:R-:W-:-:S04]  /*2e640*/  @P3 LOP3.LUT R11, R11, R10, RZ, 0x3c, !PT ;  /* 0x0000000a0b0b3212 */ /* 0x001fc800078e3cff */
[----:B-1----:R-:W-:-:S04]  /*2e650*/  @P3 LOP3.LUT R10, R11, R10, RZ, 0x3c, !PT ;  /* 0x0000000a0b0a3212 */ /* 0x002fc800078e3cff */
[----:B------:R-:W-:-:S05]  /*2e660*/  @P3 LOP3.LUT R11, R11, R10, RZ, 0x3c, !PT ;  /* 0x0000000a0b0b3212 */ /* 0x000fca00078e3cff */
[----:B------:R-:W3:Y:S04]  /*2e670*/  @P3 LDG.E.U8 R88, desc[UR18][R10.64] ;  /* 0x000000120a583981 */ /* 0x000ee8000c1e1100 */
[----:B------:R-:W2:Y:S04]  /*2e680*/  LDL.LU R10, [R1+0xd94] ;  /* 0x000d9400010a7983 */ /* 0x000ea80000300800 */
[----:B------:R-:W2:Y:S01]  /*2e690*/  LDL.LU R11, [R1+0xd98] ;  /* 0x000d9800010b7983 */ /* 0x000ea20000300800 */
[----:B------:R-:W-:Y:S02]  /*2e6a0*/  ISETP.GT.AND P3, PT, R12, 0x78, PT ;  /* 0x000000780c00780c */ /* 0x000fe40003f64270 */
[----:B------:R-:W-:Y:S01]  /*2e6b0*/  PRMT R87, RZ, 0x7610, R87 ;  /* 0x00007610ff577816 */ /* 0x000fe20000000057 */
[----:B---3--:R0:W-:Y:S01]  /*2e6c0*/  STL [R1+0x13f8], R88 ;  /* 0x0013f85801007387 */ /* 0x0081e20000100800 */
[----:B--2---:R-:W-:Y:S01]  /*2e6d0*/  IADD3 R11, P1, PT, R4, R11, RZ ;  /* 0x0000000b040b7210 */ /* 0x004fe20007f3e0ff */
        /* <DEDUP_REMOVED lines=20> */
[----:B------:R0:W2:Y:S04]  /*2e820*/  @P3 LDG.E.U8 R86, desc[UR18][R10.64] ;  /* 0x000000120a563981 */ /* 0x0000a8000c1e1100 */
        /* <DEDUP_REMOVED lines=74> */
[----:B------:R0:W3:Y:S02]  /*2ecd0*/  @P3 LDG.E.U8 R80, desc[UR18][R10.64] ;  /* 0x000000120a503981 */ /* 0x0000e4000c1e1100 */
[----:B0-----:R-:W-:Y:S02]  /*2ece0*/  IMAD.MOV.U32 R10, RZ, RZ, R53 ;  /* 0x000000ffff0a7224 */ /* 0x001fe400078e0035 */
[----:B------:R-:W2:Y:S01]  /*2ecf0*/  LDL.LU R53, [R1+0x1494] ;  /* 0x0014940001357983 */ /* 0x000ea20000300800 */
[----:B------:R-:W-:Y:S01]  /*2ed00*/  IADD3 R2, P3, PT, R4, R2, RZ ;  /* 0x0000000204027210 */ /* 0x000fe20007f7e0ff */
[----:B------:R-:W-:-:S04]  /*2ed10*/  IMAD.MOV.U32 R11, RZ, RZ, R0 ;  /* 0x000000ffff0b7224 */ /* 0x000fc800078e0000 */
[----:B------:R-:W-:Y:S01]  /*2ed20*/  IMAD.X R3, R55, 0x1, R3, P3 ;  /* 0x0000000137037824 */ /* 0x000fe200018e0603 */
[----:B------:R-:W0:Y:S01]  /*2ed30*/  S2R R0, SR_TID.X ;  /* 0x0000000000007919 */ /* 0x000e220000002100 */
[----:B---3--:R1:W-:Y:S04]  /*2ed40*/  STL [R1+0x13fc], R80 ;  /* 0x0013fc5001007387 */ /* 0x0083e80000100800 */
        /* <DEDUP_REMOVED lines=14> */
[----:B-1----:R-:W-:-:S03]  /*2ee30*/  IMAD.MOV.U32 R80, RZ, RZ, R11 ;  /* 0x000000ffff507224 */ /* 0x002fc600078e000b */
[----:B------:R-:W-:Y:S04]  /*2ee40*/  STL [R1+0x13e8], R4 ;  /* 0x0013e80401007387 */ /* 0x000fe80000100800 */
[----:B------:R-:W-:Y:S04]  /*2ee50*/  STL [R1+0x13f4], R4 ;  /* 0x0013f40401007387 */ /* 0x000fe80000100800 */
[----:B------:R1:W-:Y:S04]  /*2ee60*/  STL [R1+0x1400], R4 ;  /* 0x0014000401007387 */ /* 0x0003e80000100800 */
[----:B------:R-:W3:Y:S04]  /*2ee70*/  LDL.LU R55, [R1+0x1490] ;  /* 0x0014900001377983 */ /* 0x000ee80000300800 */
[----:B------:R-:W2:Y:S01]  /*2ee80*/  LDL.LU R11, [R1+0x284] ;  /* 0x00028400010b7983 */ /* 0x000ea20000300800 */
[----:B-1----:R-:W-:-:S03]  /*2ee90*/  IMAD.MOV.U32 R4, RZ, RZ, R10 ;  /* 0x000000ffff047224 */ /* 0x002fc600078e000a */
[----:B------:R-:W2:Y:S01]  /*2eea0*/  LDL.LU R10, [R1+0x288] ;  /* 0x00028800010a7983 */ /* 0x000ea20000300800 */
[----:B------:R-:W-:Y:S02]  /*2eeb0*/  ISETP.GT.AND P4, PT, R12, RZ, PT ;  /* 0x000000ff0c00720c */ /* 0x000fe40003f84270 */
[----:B------:R-:W-:Y:S01]  /*2eec0*/  PRMT R54, RZ, 0x7610, R54 ;  /* 0x00007610ff367816 */ /* 0x000fe20000000036 */
[----:B------:R-:W-:Y:S04]  /*2eed0*/  STL [R1+0x12c8], R2 ;  /* 0x0012c80201007387 */ /* 0x000fe80000100800 */
[----:B------:R-:W-:Y:S06]  /*2eee0*/  STL [R1+0x1310], R2 ;  /* 0x0013100201007387 */ /* 0x000fec0000100800 */
[----:B------:R1:W3:Y:S04]  /*2eef0*/  @P4 LDG.E.U8 R54, desc[UR18][R2.64] ;  /* 0x0000001202364981 */ /* 0x0002e8000c1e1100 */
[----:B------:R-:W-:Y:S01]  /*2ef00*/  STL [R1+0x1318], R2 ;  /* 0x0013180201007387 */ /* 0x000fe20000100800 */
[----:B0-----:R-:W-:Y:S01]  /*2ef10*/  LOP3.LUT R0, R0, 0x7f, RZ, 0xc0, !PT ;  /* 0x0000007f00007812 */ /* 0x001fe200078ec0ff */
[----:B------:R-:W-:Y:S03]  /*2ef20*/  BAR.SYNC.DEFER_BLOCKING 0x0 ;  /* 0x0000000000007b1d */ /* 0x000fe60000010000 */
[----:B------:R-:W-:-:S03]  /*2ef30*/  ISETP.GE.AND P1, PT, R0, R12, PT ;  /* 0x0000000c0000720c */ /* 0x000fc60003f26270 */
[----:B------:R-:W-:Y:S04]  /*2ef40*/  STL [R1+0x1380], R2 ;  /* 0x0013800201007387 */ /* 0x000fe80000100800 */
[----:B------:R-:W-:Y:S04]  /*2ef50*/  STL [R1+0x13a8], R2 ;  /* 0x0013a80201007387 */ /* 0x000fe80000100800 */
[----:B------:R-:W-:Y:S04]  /*2ef60*/  STL [R1+0x13b0], R2 ;  /* 0x0013b00201007387 */ /* 0x000fe80000100800 */
[----:B------:R-:W-:Y:S04]  /*2ef70*/  STL [R1+0x13d8], R2 ;  /* 0x0013d80201007387 */ /* 0x000fe80000100800 */
[----:B------:R1:W-:Y:S01]  /*2ef80*/  STL [R1+0x13e0], R2 ;  /* 0x0013e00201007387 */ /* 0x0003e20000100800 */
[----:B------:R-:W-:Y:S01]  /*2ef90*/  PRMT R78, RZ, 0x7610, R78 ;  /* 0x00007610ff4e7816 */ /* 0x000fe2000000004e */
[----:B-1----:R-:W-:-:S02]  /*2efa0*/  IMAD.MOV.U32 R2, RZ, RZ, R57 ;  /* 0x000000ffff027224 */ /* 0x002fc400078e0039 */
[----:B------:R-:W3:Y:S04]  /*2efb0*/  LDL.LU R57, [R1+0x148c] ;  /* 0x00148c0001397983 */ /* 0x000ee80000300800 */
        /* <DEDUP_REMOVED lines=9> */
[----:B------:R0:W-:Y:S02]  /*2f050*/  STL [R1+0x1404], R3 ;  /* 0x0014040301007387 */ /* 0x0001e40000100800 */
[----:B0-----:R-:W-:-:S02]  /*2f060*/  IMAD.MOV.U32 R3, RZ, RZ, R59 ;  /* 0x000000ffff037224 */ /* 0x001fc400078e003b */
[----:B------:R-:W3:Y:S01]  /*2f070*/  LDL.LU R59, [R1+0x1488] ;  /* 0x00148800013b7983 */ /* 0x000ee20000300800 */
[----:B--2---:R-:W-:-:S05]  /*2f080*/  IADD3 R10, P3, PT, R5, R10, RZ ;  /* 0x0000000a050a7210 */ /* 0x004fca0007f7e0ff */
[----:B------:R-:W-:Y:S01]  /*2f090*/  IMAD.X R11, R6, 0x1, R11, P3 ;  /* 0x00000001060b7824 */ /* 0x000fe200018e060b */
[----:B------:R0:W-:Y:S04]  /*2f0a0*/  STL [R1+0x288], R10 ;  /* 0x0002880a01007387 */ /* 0x0001e80000100800 */
[----:B------:R1:W-:Y:S04]  /*2f0b0*/  STL [R1+0x284], R11 ;  /* 0x0002840b01007387 */ /* 0x0003e80000100800 */
[----:B------:R-:W2:Y:S04]  /*2f0c0*/  @!P1 LDG.E.U8 R78, desc[UR18][R10.64] ;  /* 0x000000120a4e9981 */ /* 0x000ea8000c1e1100 */
[----:B0-----:R-:W3:Y:S04]  /*2f0d0*/  LDL.LU R10, [R1+0x2c4] ;  /* 0x0002c400010a7983 */ /* 0x001ee80000300800 */
[----:B-1----:R-:W3:Y:S01]  /*2f0e0*/  LDL.LU R11, [R1+0x2c8] ;  /* 0x0002c800010b7983 */ /* 0x002ee20000300800 */
[----:B------:R-:W-:-:S03]  /*2f0f0*/  PRMT R74, RZ, 0x7610, R74 ;  /* 0x00007610ff4a7816 */ /* 0x000fc6000000004a */
[----:B--2---:R0:W-:Y:S01]  /*2f100*/  STL [R1+0x1408], R78 ;  /* 0x0014084e01007387 */ /* 0x0041e20000100800 */
[----:B---3--:R-:W-:Y:S01]  /*2f110*/  IADD3 R11, P3, PT, R5, R11, RZ ;  /* 0x0000000b050b7210 */ /* 0x008fe20007f7e0ff */
[----:B0-----:R-:W-:Y:S02]  /*2f120*/  IMAD.MOV.U32 R78, RZ, RZ, R61 ;  /* 0x000000ffff4e7224 */ /* 0x001fe400078e003d */
[----:B------:R-:W2:Y:S02]  /*2f130*/  LDL.LU R61, [R1+0x1484] ;  /* 0x00148400013d7983 */ /* 0x000ea40000300800 */
[----:B------:R-:W-:Y:S02]  /*2f140*/  IMAD.X R10, R6, 0x1, R10, P3 ;  /* 0x00000001060a7824 */ /* 0x000fe400018e060a */
[----:B------:R0:W-:Y:S04]  /*2f150*/  STL [R1+0x2c8], R11 ;  /* 0x0002c80b01007387 */ /* 0x0001e80000100800 */
[----:B------:R1:W-:Y:S01]  /*2f160*/  STL [R1+0x2c4], R10 ;  /* 0x0002c40a01007387 */ /* 0x0003e20000100800 */
[----:B0-----:R-:W-:-:S04]  /*2f170*/  @!P1 LOP3.LUT R11, R11, R10, RZ, 0x3c, !PT ;  /* 0x0000000a0b0b9212 */ /* 0x001fc800078e3cff */
[----:B-1----:R-:W-:-:S04]  /*2f180*/  @!P1 LOP3.LUT R10, R11, R10, RZ, 0x3c, !PT ;  /* 0x0000000a0b0a9212 */ /* 0x002fc800078e3cff */
[----:B------:R-:W-:-:S05]  /*2f190*/  @!P1 LOP3.LUT R11, R11, R10, RZ, 0x3c, !PT ;  /* 0x0000000a0b0b9212 */ /* 0x000fca00078e3cff */
[----:B------:R-:W3:Y:S04]  /*2f1a0*/  @!P1 LDG.E.U8 R74, desc[UR18][R10.64] ;  /* 0x000000120a4a9981 */ /* 0x000ee8000c1e1100 */
[----:B------:R-:W2:Y:S04]  /*2f1b0*/  LDL.LU R10, [R1+0x304] ;  /* 0x00030400010a7983 */ /* 0x000ea80000300800 */
[----:B------:R-:W2:Y:S01]  /*2f1c0*/  LDL.LU R11, [R1+0x320] ;  /* 0x00032000010b7983 */ /* 0x000ea20000300800 */
[----:B------:R-:W-:-:S03]  /*2f1d0*/  PRMT R70, RZ, 0x7610, R70 ;  /* 0x00007610ff467816 */ /* 0x000fc60000000046 */
[----:B---3--:R0:W-:Y:S01]  /*2f1e0*/  STL [R1+0x140c], R74 ;  /* 0x00140c4a01007387 */ /* 0x0081e20000100800 */
[----:B--2---:R-:W-:Y:S01]  /*2f1f0*/  IADD3 R11, P3, PT, R5, R11, RZ ;  /* 0x0000000b050b7210 */ /* 0x004fe20007f7e0ff */
        /* <DEDUP_REMOVED lines=139> */
[----:B--2---:R-:W-:-:S05]  /*2fab0*/  IADD3 R11, P3, PT, R5, R11, RZ ;  /* 0x0000000b050b7210 */ /* 0x004fca0007f7e0ff */
[----:B------:R-:W-:Y:S01]  /*2fac0*/  IMAD.X R10, R6, 0x1, R10, P3 ;  /* 0x00000001060a7824 */ /* 0x000fe200018e060a */
[----:B------:R1:W-:Y:S04]  /*2fad0*/  STL [R1+0x5a8], R11 ;  /* 0x0005a80b01007387 */ /* 0x0003e80000100800 */
[----:B------:R2:W-:Y:S04]  /*2fae0*/  STL [R1+0x5a4], R10 ;  /* 0x0005a40a01007387 */ /* 0x0005e80000100800 */
[----:B0-----:R-:W3:Y:S01]  /*2faf0*/  LDL.LU R38, [R1+0x628] ;  /* 0x0006280001267983 */ /* 0x001ee20000300800 */
[----:B-1----:R-:W-:-:S04]  /*2fb00*/  @!P1 LOP3.LUT R11, R11, R10, RZ, 0x3c, !PT ;  /* 0x0000000a0b0b9212 */ /* 0x002fc800078e3cff */
[----:B--2---:R-:W-:-:S04]  /*2fb10*/  @!P1 LOP3.LUT R10, R11, R10, RZ, 0x3c, !PT ;  /* 0x0000000a0b0a9212 */ /* 0x004fc800078e3cff */
[----:B------:R-:W-:-:S05]  /*2fb20*/  @!P1 LOP3.LUT R11, R11, R10, RZ, 0x3c, !PT ;  /* 0x0000000a0b0b9212 */ /* 0x000fca00078e3cff */
[----:B------:R-:W2:Y:S04]  /*2fb30*/  @!P1 LDG.E.U8 R37, desc[UR18][R10.64] ;  /* 0x000000120a259981 */ /* 0x000ea8000c1e1100 */
[----:B------:R-:W3:Y:S04]  /*2fb40*/  LDL.LU R10, [R1+0x5e4] ;  /* 0x0005e400010a7983 */ /* 0x000ee80000300800 */
[----:B------:R-:W3:Y:S01]  /*2fb50*/  LDL.LU R11, [R1+0x5e8] ;  /* 0x0005e800010b7983 */ /* 0x000ee20000300800 */
[----:B------:R-:W-:-:S03]  /*2fb60*/  PRMT R36, RZ, 0x7610, R36 ;  /* 0x00007610ff247816 */ /* 0x000fc60000000024 */
[----:B--2---:R0:W-:Y:S04]  /*2fb70*/  STL [R1+0x1440], R37 ;  /* 0x0014402501007387 */ /* 0x0041e80000100800 */
[----:B0-----:R-:W2:Y:S01]  /*2fb80*/  LDL.LU R37, [R1+0x624] ;  /* 0x0006240001257983 */ /* 0x001ea20000300800 */
[----:B---3--:R-:W-:-:S05]  /*2fb90*/  IADD3 R11, P3, PT, R5, R11, RZ ;  /* 0x0000000b050b7210 */ /* 0x008fca0007f7e0ff */
[----:B------:R-:W-:Y:S01]  /*2fba0*/  IMAD.X R10, R6, 0x1, R10, P3 ;  /* 0x00000001060a7824 */ /* 0x000fe200018e060a */
[----:B------:R0:W-:Y:S04]  /*2fbb0*/  STL [R1+0x5e8], R11 ;  /* 0x0005e80b01007387 */ /* 0x0001e80000100800 */
[----:B------:R1:W-:Y:S01]  /*2fbc0*/  STL [R1+0x5e4], R10 ;  /* 0x0005e40a01007387 */ /* 0x0003e20000100800 */
[----:B0-----:R-:W-:-:S04]  /*2fbd0*/  @!P1 LOP3.LUT R11, R11, R10, RZ, 0x3c, !PT ;  /* 0x0000000a0b0b9212 */ /* 0x001fc800078e3cff */
[----:B-1----:R-:W-:-:S04]  /*2fbe0*/  @!P1 LOP3.LUT R10, R11, R10, RZ, 0x3c, !PT ;  /* 0x0000000a0b0a9212 */ /* 0x002fc800078e3cff */
[----:B------:R-:W-:-:S05]  /*2fbf0*/  @!P1 LOP3.LUT R11, R11, R10, RZ, 0x3c, !PT ;  /* 0x0000000a0b0b9212 */ /* 0x000fca00078e3cff */
[----:B------:R0:W3:Y:S01]  /*2fc00*/  @!P1 LDG.E.U8 R36, desc[UR18][R10.64] ;  /* 0x000000120a249981 */ /* 0x0000e2000c1e1100 */
[----:B------:R-:W-:Y:S02]  /*2fc10*/  IADD3 R38, P3, PT, R5, R38, RZ ;  /* 0x0000002605267210 */ /* 0x000fe40007f7e0ff */
[----:B------:R-:W-:-:S03]  /*2fc20*/  PRMT R35, RZ, 0x7610, R35 ;  /* 0x00007610ff237816 */ /* 0x000fc60000000023 */
[----:B0-----:R-:W-:Y:S02]  /*2fc30*/  @!P1 IMAD.MOV.U32 R10, RZ, RZ, R38 ;  /* 0x000000ffff0a9224 */ /* 0x001fe400078e0026 */
[----:B--2---:R-:W-:-:S04]  /*2fc40*/  IMAD.X R37, R6, 0x1, R37, P3 ;  /* 0x0000000106257824 */ /* 0x004fc800018e0625 */
[----:B------:R-:W-:-:S05]  /*2fc50*/  @!P1 IMAD.MOV.U32 R11, RZ, RZ, R37 ;  /* 0x000000ffff0b9224 */ /* 0x000fca00078e0025 */
[----:B------:R0:W2:Y:S04]  /*2fc60*/  @!P1 LDG.E.U8 R35, desc[UR18][R10.64] ;  /* 0x000000120a239981 */ /* 0x0000a8000c1e1100 */
[----:B---3--:R1:W-:Y:S04]  /*2fc70*/  STL [R1+0x1444], R36 ;  /* 0x0014442401007387 */ /* 0x0083e80000100800 */
[----:B-1----:R-:W3:Y:S04]  /*2fc80*/  LDL.LU R36, [R1+0x668] ;  /* 0x0006680001247983 */ /* 0x002ee80000300800 */
[----:B------:R1:W-:Y:S04]  /*2fc90*/  STL [R1+0x628], R38 ;  /* 0x0006282601007387 */ /* 0x0003e80000100800 */
[----:B------:R0:W-:Y:S04]  /*2fca0*/  STL [R1+0x624], R37 ;  /* 0x0006242501007387 */ /* 0x0001e80000100800 */
[----:B-1----:R-:W2:Y:S04]  /*2fcb0*/  LDL.LU R38, [R1+0x6a4] ;  /* 0x0006a40001267983 */ /* 0x002ea80000300800 */
[----:B0-----:R-:W2:Y:S04]  /*2fcc0*/  LDL.LU R37, [R1+0x6a8] ;  /* 0x0006a80001257983 */ /* 0x001ea80000300800 */
[----:B------:R-:W2:Y:S01]  /*2fcd0*/  LDL.LU R11, [R1+0x664] ;  /* 0x00066400010b7983 */ /* 0x000ea20000300800 */
[----:B------:R-:W-:-:S02]  /*2fce0*/  PRMT R34, RZ, 0x7610, R34 ;  /* 0x00007610ff227816 */ /* 0x000fc40000000022 */
[----:B---3--:R-:W-:-:S05]  /*2fcf0*/  IADD3 R36, P3, PT, R5, R36, RZ ;  /* 0x0000002405247210 */ /* 0x008fca0007f7e0ff */
[----:B------:R-:W-:Y:S02]  /*2fd00*/  @!P1 IMAD.MOV.U32 R10, RZ, RZ, R36 ;  /* 0x000000ffff0a9224 */ /* 0x000fe400078e0024 */
[----:B--2---:R-:W-:-:S05]  /*2fd10*/  IMAD.X R11, R6, 0x1, R11, P3 ;  /* 0x00000001060b7824 */ /* 0x004fca00018e060b */
[----:B------:R0:W2:Y:S01]  /*2fd20*/  @!P1 LDG.E.U8 R34, desc[UR18][R10.64] ;  /* 0x000000120a229981 */ /* 0x0000a2000c1e1100 */
[----:B------:R-:W-:-:S03]  /*2fd30*/  IADD3 R37, P3, PT, R5, R37, RZ ;  /* 0x0000002505257210 */ /* 0x000fc60007f7e0ff */
[----:B------:R-:W-:Y:S02]  /*2fd40*/  STL [R1+0x1448], R35 ;  /* 0x0014482301007387 */ /* 0x000fe40000100800 */
[----:B------:R-:W-:Y:S02]  /*2fd50*/  IMAD.X R38, R6, 0x1, R38, P3 ;  /* 0x0000000106267824 */ /* 0x000fe400018e0626 */
[----:B------:R1:W-:Y:S04]  /*2fd60*/  STL [R1+0x668], R36 ;  /* 0x0006682401007387 */ /* 0x0003e80000100800 */
[----:B------:R3:W-:Y:S01]  /*2fd70*/  STL [R1+0x664], R11 ;  /* 0x0006640b01007387 */ /* 0x0007e20000100800 */
[----:B------:R-:W-:Y:S01]  /*2fd80*/  PRMT R33, RZ, 0x7610, R33 ;  /* 0x00007610ff217816 */ /* 0x000fe20000000021 */
[----:B0-----:R-:W-:-:S02]  /*2fd90*/  @!P1 IMAD.MOV.U32 R10, RZ, RZ, R37 ;  /* 0x000000ffff0a9224 */ /* 0x001fc400078e0025 */
[----:B-1----:R-:W4:Y:S01]  /*2fda0*/  LDL.LU R36, [R1+0x6e8] ;  /* 0x0006e80001247983 */ /* 0x002f220000300800 */
[----:B---3--:R-:W-:-:S05]  /*2fdb0*/  @!P1 IMAD.MOV.U32 R11, RZ, RZ, R38 ;  /* 0x000000ffff0b9224 */ /* 0x008fca00078e0026 */
[----:B------:R0:W3:Y:S04]  /*2fdc0*/  @!P1 LDG.E.U8 R33, desc[UR18][R10.64] ;  /* 0x000000120a219981 */ /* 0x0000e8000c1e1100 */
[----:B--2---:R-:W-:Y:S04]  /*2fdd0*/  STL [R1+0x144c], R34 ;  /* 0x00144c2201007387 */ /* 0x004fe80000100800 */
[----:B------:R1:W-:Y:S04]  /*2fde0*/  STL [R1+0x6a8], R37 ;  /* 0x0006a82501007387 */ /* 0x0003e80000100800 */
[----:B------:R-:W-:Y:S04]  /*2fdf0*/  STL [R1+0x6a4], R38 ;  /* 0x0006a42601007387 */ /* 0x000fe80000100800 */
[----:B-1----:R-:W2:Y:S01]  /*2fe00*/  LDL.LU R37, [R1+0x6e4] ;  /* 0x0006e40001257983 */ /* 0x002ea20000300800 */
[----:B----4-:R-:W-:-:S03]  /*2fe10*/  IADD3 R36, P3, PT, R5, R36, RZ ;  /* 0x0000002405247210 */ /* 0x010fc60007f7e0ff */
[----:B------:R-:W4:Y:S01]  /*2fe20*/  LDL.LU R35, [R1+0x724] ;  /* 0x0007240001237983 */ /* 0x000f220000300800 */
[----:B------:R-:W-:-:S03]  /*2fe30*/  PRMT R32, RZ, 0x7610, R32 ;  /* 0x00007610ff207816 */ /* 0x000fc60000000020 */
[----:B------:R-:W4:Y:S01]  /*2fe40*/  LDL.LU R34, [R1+0x728] ;  /* 0x0007280001227983 */ /* 0x000f220000300800 */
[----:B0-----:R-:W-:-:S03]  /*2fe50*/  @!P1 IMAD.MOV.U32 R10, RZ, RZ, R36 ;  /* 0x000000ffff0a9224 */ /* 0x001fc600078e0024 */
[----:B---3--:R-:W-:Y:S04]  /*2fe60*/  STL [R1+0x1450], R33 ;  /* 0x0014502101007387 */ /* 0x008fe80000100800 */
[----:B------:R0:W-:Y:S01]  /*2fe70*/  STL [R1+0x6e8], R36 ;  /* 0x0006e82401007387 */ /* 0x0001e20000100800 */
[----:B--2---:R-:W-:-:S04]  /*2fe80*/  IMAD.X R37, R6, 0x1, R37, P3 ;  /* 0x0000000106257824 */ /* 0x004fc800018e0625 */
[----:B------:R-:W-:Y:S01]  /*2fe90*/  @!P1 IMAD.MOV.U32 R11, RZ, RZ, R37 ;  /* 0x000000ffff0b9224 */ /* 0x000fe200078e0025 */
[----:B------:R-:W-:Y:S04]  /*2fea0*/  STL [R1+0x6e4], R37 ;  /* 0x0006e42501007387 */ /* 0x000fe80000100800 */
[----:B0-----:R-:W2:Y:S04]  /*2feb0*/  LDL.LU R36, [R1+0x764] ;  /* 0x0007640001247983 */ /* 0x001ea80000300800 */
[----:B------:R-:W3:Y:S04]  /*2fec0*/  LDL.LU R33, [R1+0x768] ;  /* 0x0007680001217983 */ /* 0x000ee80000300800 */
[----:B------:R0:W2:Y:S01]  /*2fed0*/  @!P1 LDG.E.U8 R32, desc[UR18][R10.64] ;  /* 0x000000120a209981 */ /* 0x0000a2000c1e1100 */
[----:B----4-:R-:W-:-:S05]  /*2fee0*/  IADD3 R34, P3, PT, R5, R34, RZ ;  /* 0x0000002205227210 */ /* 0x010fca0007f7e0ff */
[----:B------:R-:W-:Y:S01]  /*2fef0*/  IMAD.X R35, R6, 0x1, R35, P3 ;  /* 0x0000000106237824 */ /* 0x000fe200018e0623 */
[----:B------:R-:W-:-:S03]  /*2ff00*/  PRMT R31, RZ, 0x7610, R31 ;  /* 0x00007610ff1f7816 */ /* 0x000fc6000000001f */
[----:B0-----:R-:W-:Y:S02]  /*2ff10*/  @!P1 IMAD.MOV.U32 R11, RZ, RZ, R35 ;  /* 0x000000ffff0b9224 */ /* 0x001fe400078e0023 */
[----:B------:R-:W-:-:S05]  /*2ff20*/  @!P1 IMAD.MOV.U32 R10, RZ, RZ, R34 ;  /* 0x000000ffff0a9224 */ /* 0x000fca00078e0022 */
[----:B------:R0:W4:Y:S01]  /*2ff30*/  @!P1 LDG.E.U8 R31, desc[UR18][R10.64] ;  /* 0x000000120a1f9981 */ /* 0x000122000c1e1100 */
[----:B---3--:R-:W-:-:S03]  /*2ff40*/  IADD3 R33, P3, PT, R5, R33, RZ ;  /* 0x0000002105217210 */ /* 0x008fc60007f7e0ff */
[----:B--2---:R-:W-:Y:S02]  /*2ff50*/  STL [R1+0x1454], R32 ;  /* 0x0014542001007387 */ /* 0x004fe40000100800 */
[----:B------:R-:W-:Y:S02]  /*2ff60*/  IMAD.X R36, R6, 0x1, R36, P3 ;  /* 0x0000000106247824 */ /* 0x000fe400018e0624 */
[----:B------:R-:W-:Y:S04]  /*2ff70*/  STL [R1+0x728], R34 ;  /* 0x0007282201007387 */ /* 0x000fe80000100800 */
[----:B------:R1:W-:Y:S01]  /*2ff80*/  STL [R1+0x724], R35 ;  /* 0x0007242301007387 */ /* 0x0003e20000100800 */
[----:B0-----:R-:W-:-:S03]  /*2ff90*/  @!P1 IMAD.MOV.U32 R10, RZ, RZ, R33 ;  /* 0x000000ffff0a9224 */ /* 0x001fc600078e0021 */
[----:B-1----:R-:W2:Y:S04]  /*2ffa0*/  LDL.LU R35, [R1+0x7a4] ;  /* 0x0007a40001237983 */ /* 0x002ea80000300800 */
[----:B------:R-:W3:Y:S04]  /*2ffb0*/  LDL.LU R34, [R1+0x7a8] ;  /* 0x0007a80001227983 */ /* 0x000ee80000300800 */
[----:B------:R0:W-:Y:S04]  /*2ffc0*/  STL [R1+0x768], R33 ;  /* 0x0007682101007387 */ /* 0x0001e80000100800 */
[----:B------:R-:W-:Y:S04]  /*2ffd0*/  STL [R1+0x764], R36 ;  /* 0x0007642401007387 */ /* 0x000fe80000100800 */
[----:B0-----:R-:W4:Y:S04]  /*2ffe0*/  LDL.LU R33, [R1+0x7e4] ;  /* 0x0007e40001217983 */ /* 0x001f280000300800 */
[----:B------:R-:W4:Y:S01]  /*2fff0*/  LDL.LU R32, [R1+0x7e8] ;  /* 0x0007e80001207983 */ /* 0x000f220000300800 */
[----:B------:R-:W-:Y:S01]  /*30000*/  PRMT R30, RZ, 0x7610, R30 ;  /* 0x00007610ff1e7816 */ /* 0x000fe2000000001e */
[----:B------:R-:W-:Y:S01]  /*30010*/  @!P1 IMAD.MOV.U32 R11, RZ, RZ, R36 ;  /* 0x000000ffff0b9224 */ /* 0x000fe200078e0024 */
[----:B------:R-:W-:-:S04]  /*30020*/  PRMT R29, RZ, 0x7610, R29 ;  /* 0x00007610ff1d7816 */ /* 0x000fc8000000001d */
[----:B------:R0:W4:Y:S01]  /*30030*/  @!P1 LDG.E.U8 R30, desc[UR18][R10.64] ;  /* 0x000000120a1e9981 */ /* 0x000122000c1e1100 */
[----:B---3--:R-:W-:-:S05]  /*30040*/  IADD3 R34, P3, PT, R5, R34, RZ ;  /* 0x0000002205227210 */ /* 0x008fca0007f7e0ff */
[----:B--2---:R-:W-:Y:S01]  /*30050*/  IMAD.X R35, R6, 0x1, R35, P3 ;  /* 0x0000000106237824 */ /* 0x004fe200018e0623 */
[----:B------:R-:W-:Y:S01]  /*30060*/  STL [R1+0x7a8], R34 ;  /* 0x0007a82201007387 */ /* 0x000fe20000100800 */
[----:B0-----:R-:W-:Y:S02]  /*30070*/  @!P1 IMAD.MOV.U32 R10, RZ, RZ, R34 ;  /* 0x000000ffff0a9224 */ /* 0x001fe400078e0022 */
[----:B------:R-:W-:Y:S01]  /*30080*/  @!P1 IMAD.MOV.U32 R11, RZ, RZ, R35 ;  /* 0x000000ffff0b9224 */ /* 0x000fe200078e0023 */
[----:B------:R0:W-:Y:S04]  /*30090*/  STL [R1+0x7a4], R35 ;  /* 0x0007a42301007387 */ /* 0x0001e80000100800 */
[----:B------:R1:W2:Y:S01]  /*300a0*/  @!P1 LDG.E.U8 R29, desc[UR18][R10.64] ;  /* 0x000000120a1d9981 */ /* 0x0002a2000c1e1100 */
[----:B----4-:R-:W-:-:S03]  /*300b0*/  IADD3 R32, P3, PT, R5, R32, RZ ;  /* 0x0000002005207210 */ /* 0x010fc60007f7e0ff */
[----:B0-----:R-:W3:Y:S02]  /*300c0*/  LDL.LU R35, [R1+0x824] ;  /* 0x0008240001237983 */ /* 0x001ee40000300800 */
[----:B------:R-:W-:Y:S02]  /*300d0*/  IMAD.X R33, R6, 0x1, R33, P3 ;  /* 0x0000000106217824 */ /* 0x000fe400018e0621 */
[----:B------:R-:W4:Y:S01]  /*300e0*/  LDL.LU R34, [R1+0x828] ;  /* 0x0008280001227983 */ /* 0x000f220000300800 */
[----:B-1----:R-:W-:Y:S02]  /*300f0*/  @!P1 IMAD.MOV.U32 R10, RZ, RZ, R32 ;  /* 0x000000ffff0a9224 */ /* 0x002fe400078e0020 */
[----:B------:R-:W-:Y:S01]  /*30100*/  @!P1 IMAD.MOV.U32 R11, RZ, RZ, R33 ;  /* 0x000000ffff0b9224 */ /* 0x000fe200078e0021 */
[----:B------:R-:W-:Y:S04]  /*30110*/  STL [R1+0x7e8], R32 ;  /* 0x0007e82001007387 */ /* 0x000fe80000100800 */
[----:B------:R0:W-:Y:S04]  /*30120*/  STL [R1+0x7e4], R33 ;  /* 0x0007e42101007387 */ /* 0x0001e80000100800 */
[----:B0-----:R-:W2:Y:S04]  /*30130*/  LDL.LU R33, [R1+0x864] ;  /* 0x0008640001217983 */ /* 0x001ea80000300800 */
[----:B------:R-:W2:Y:S01]  /*30140*/  LDL.LU R32, [R1+0x868] ;  /* 0x0008680001207983 */ /* 0x000ea20000300800 */
[----:B------:R-:W-:-:S02]  /*30150*/  PRMT R28, RZ, 0x7610, R28 ;  /* 0x00007610ff1c7816 */ /* 0x000fc4000000001c */
[----:B------:R-:W-:-:S04]  /*30160*/  PRMT R27, RZ, 0x7610, R27 ;  /* 0x00007610ff1b7816 */ /* 0x000fc8000000001b */
[----:B------:R0:W2:Y:S01]  /*30170*/  @!P1 LDG.E.U8 R28, desc[UR18][R10.64] ;  /* 0x000000120a1c9981 */ /* 0x0000a2000c1e1100 */
[----:B----4-:R-:W-:-:S05]  /*30180*/  IADD3 R34, P3, PT, R5, R34, RZ ;  /* 0x0000002205227210 */ /* 0x010fca0007f7e0ff */
[----:B---3--:R-:W-:Y:S01]  /*30190*/  IMAD.X R35, R6, 0x1, R35, P3 ;  /* 0x0000000106237824 */ /* 0x008fe200018e0623 */
[----:B------:R-:W-:Y:S01]  /*301a0*/  STL [R1+0x828], R34 ;  /* 0x0008282201007387 */ /* 0x000fe20000100800 */
[----:B0-----:R-:W-:Y:S02]  /*301b0*/  @!P1 IMAD.MOV.U32 R10, RZ, RZ, R34 ;  /* 0x000000ffff0a9224 */ /* 0x001fe400078e0022 */
[----:B------:R-:W-:Y:S01]  /*301c0*/  @!P1 IMAD.MOV.U32 R11, RZ, RZ, R35 ;  /* 0x000000ffff0b9224 */ /* 0x000fe200078e0023 */
[----:B------:R0:W-:Y:S04]  /*301d0*/  STL [R1+0x824], R35 ;  /* 0x0008242301007387 */ /* 0x0001e80000100800 */
[----:B------:R1:W3:Y:S04]  /*301e0*/  @!P1 LDG.E.U8 R27, desc[UR18][R10.64] ;  /* 0x000000120a1b9981 */ /* 0x0002e8000c1e1100 */
[----:B0-----:R-:W4:Y:S01]  /*301f0*/  LDL.LU R35, [R1+0x8a4] ;  /* 0x0008a40001237983 */ /* 0x001f220000300800 */
[----:B--2---:R-:W-:-:S03]  /*30200*/  IADD3 R32, P3, PT, R5, R32, RZ ;  /* 0x0000002005207210 */ /* 0x004fc60007f7e0ff */
[----:B------:R-:W2:Y:S02]  /*30210*/  LDL.LU R34, [R1+0x8a8] ;  /* 0x0008a80001227983 */ /* 0x000ea40000300800 */
[----:B------:R-:W-:Y:S02]  /*30220*/  IMAD.X R33, R6, 0x1, R33, P3 ;  /* 0x0000000106217824 */ /* 0x000fe400018e0621 */
[----:B------:R-:W-:Y:S01]  /*30230*/  STL [R1+0x868], R32 ;  /* 0x0008682001007387 */ /* 0x000fe20000100800 */
[----:B-1----:R-:W-:Y:S02]  /*30240*/  @!P1 IMAD.MOV.U32 R10, RZ, RZ, R32 ;  /* 0x000000ffff0a9224 */ /* 0x002fe400078e0020 */
[----:B------:R-:W-:Y:S01]  /*30250*/  @!P1 IMAD.MOV.U32 R11, RZ, RZ, R33 ;  /* 0x000000ffff0b9224 */ /* 0x000fe200078e0021 */
[----:B------:R0:W-:Y:S04]  /*30260*/  STL [R1+0x864], R33 ;  /* 0x0008642101007387 */ /* 0x0001e80000100800 */
[----:B0-----:R-:W3:Y:S04]  /*30270*/  LDL.LU R33, [R1+0x8e4] ;  /* 0x0008e40001217983 */ /* 0x001ee80000300800 */
[----:B------:R-:W3:Y:S01]  /*30280*/  LDL.LU R32, [R1+0x8e8] ;  /* 0x0008e80001207983 */ /* 0x000ee20000300800 */
[----:B------:R-:W-:-:S02]  /*30290*/  PRMT R26, RZ, 0x7610, R26 ;  /* 0x00007610ff1a7816 */ /* 0x000fc4000000001a */
[----:B------:R-:W-:-:S04]  /*302a0*/  PRMT R25, RZ, 0x7610, R25 ;  /* 0x00007610ff197816 */ /* 0x000fc80000000019 */
[----:B------:R0:W3:Y:S01]  /*302b0*/  @!P1 LDG.E.U8 R26, desc[UR18][R10.64] ;  /* 0x000000120a1a9981 */ /* 0x0000e2000c1e1100 */
[----:B--2---:R-:W-:-:S05]  /*302c0*/  IADD3 R34, P3, PT, R5, R34, RZ ;  /* 0x0000002205227210 */ /* 0x004fca0007f7e0ff */
[----:B----4-:R-:W-:Y:S01]  /*302d0*/  IMAD.X R35, R6, 0x1, R35, P3 ;  /* 0x0000000106237824 */ /* 0x010fe200018e0623 */
[----:B------:R-:W-:Y:S01]  /*302e0*/  STL [R1+0x8a8], R34 ;  /* 0x0008a82201007387 */ /* 0x000fe20000100800 */
[----:B0-----:R-:W-:Y:S02]  /*302f0*/  @!P1 IMAD.MOV.U32 R10, RZ, RZ, R34 ;  /* 0x000000ffff0a9224 */ /* 0x001fe400078e0022 */
[----:B------:R-:W-:Y:S01]  /*30300*/  @!P1 IMAD.MOV.U32 R11, RZ, RZ, R35 ;  /* 0x000000ffff0b9224 */ /* 0x000fe200078e0023 */
[----:B------:R0:W-:Y:S04]  /*30310*/  STL [R1+0x8a4], R35 ;  /* 0x0008a42301007387 */ /* 0x0001e80000100800 */
[----:B------:R1:W2:Y:S04]  /*30320*/  @!P1 LDG.E.U8 R25, desc[UR18][R10.64] ;  /* 0x000000120a199981 */ /* 0x0002a8000c1e1100 */
[----:B0-----:R-:W4:Y:S01]  /*30330*/  LDL.LU R35, [R1+0x924] ;  /* 0x0009240001237983 */ /* 0x001f220000300800 */
[----:B---3--:R-:W-:-:S03]  /*30340*/  IADD3 R32, P3, PT, R5, R32, RZ ;  /* 0x0000002005207210 */ /* 0x008fc60007f7e0ff */
[----:B------:R-:W3:Y:S02]  /*30350*/  LDL.LU R34, [R1+0x928] ;  /* 0x0009280001227983 */ /* 0x000ee40000300800 */
[----:B------:R-:W-:Y:S02]  /*30360*/  IMAD.X R33, R6, 0x1, R33, P3 ;  /* 0x0000000106217824 */ /* 0x000fe400018e0621 */
[----:B------:R-:W-:Y:S01]  /*30370*/  STL [R1+0x8e8], R32 ;  /* 0x0008e82001007387 */ /* 0x000fe20000100800 */
[----:B-1----:R-:W-:Y:S02]  /*30380*/  @!P1 IMAD.MOV.U32 R10, RZ, RZ, R32 ;  /* 0x000000ffff0a9224 */ /* 0x002fe400078e0020 */
[----:B------:R-:W-:Y:S01]  /*30390*/  @!P1 IMAD.MOV.U32 R11, RZ, RZ, R33 ;  /* 0x000000ffff0b9224 */ /* 0x000fe200078e0021 */
[----:B------:R0:W-:Y:S04]  /*303a0*/  STL [R1+0x8e4], R33 ;  /* 0x0008e42101007387 */ /* 0x0001e80000100800 */
[----:B0-----:R-:W2:Y:S04]  /*303b0*/  LDL.LU R33, [R1+0x964] ;  /* 0x0009640001217983 */ /* 0x001ea80000300800 */
[----:B------:R-:W2:Y:S01]  /*303c0*/  LDL.LU R32, [R1+0x968] ;  /* 0x0009680001207983 */ /* 0x000ea20000300800 */
[----:B------:R-:W-:-:S02]  /*303d0*/  PRMT R24, RZ, 0x7610, R24 ;  /* 0x00007610ff187816 */ /* 0x000fc40000000018 */
[----:B------:R-:W-:-:S04]  /*303e0*/  PRMT R23, RZ, 0x7610, R23 ;  /* 0x00007610ff177816 */ /* 0x000fc80000000017 */
[----:B------:R0:W2:Y:S01]  /*303f0*/  @!P1 LDG.E.U8 R24, desc[UR18][R10.64] ;  /* 0x000000120a189981 */ /* 0x0000a2000c1e1100 */
[----:B---3--:R-:W-:-:S05]  /*30400*/  IADD3 R34, P3, PT, R5, R34, RZ ;  /* 0x0000002205227210 */ /* 0x008fca0007f7e0ff */
[----:B----4-:R-:W-:Y:S01]  /*30410*/  IMAD.X R35, R6, 0x1, R35, P3 ;  /* 0x0000000106237824 */ /* 0x010fe200018e0623 */
        /* <DEDUP_REMOVED lines=149> */
[----:B------:R0:W-:Y:S01]  /*30d70*/  STL [R1+0x4f0], R32 ;  /* 0x0004f02001007387 */ /* 0x0001e20000100800 */
[----:B-1----:R-:W-:-:S03]  /*30d80*/  @!P1 IMAD.MOV.U32 R10, RZ, RZ, R32 ;  /* 0x000000ffff0a9224 */ /* 0x002fc600078e0020 */
[----:B------:R1:W-:Y:S01]  /*30d90*/  STL [R1+0x4ec], R33 ;  /* 0x0004ec2101007387 */ /* 0x0003e20000100800 */
[----:B------:R-:W-:-:S03]  /*30da0*/  @!P1 IMAD.MOV.U32 R11, RZ, RZ, R33 ;  /* 0x000000ffff0b9224 */ /* 0x000fc600078e0021 */
[----:B0-----:R-:W2:Y:S04]  /*30db0*/  LDL.LU R32, [R1+0x570] ;  /* 0x0005700001207983 */ /* 0x001ea80000300800 */
[----:B-1----:R-:W2:Y:S01]  /*30dc0*/  LDL.LU R33, [R1+0x56c] ;  /* 0x00056c0001217983 */ /* 0x002ea20000300800 */
[----:B------:R-:W-:Y:S02]  /*30dd0*/  PRMT R14, RZ, 0x7610, R14 ;  /* 0x00007610ff0e7816 */ /* 0x000fe4000000000e */
[----:B------:R-:W-:-:S04]  /*30de0*/  PRMT R13, RZ, 0x7610, R13 ;  /* 0x00007610ff0d7816 */ /* 0x000fc8000000000d */
[----:B------:R0:W2:Y:S01]  /*30df0*/  @!P1 LDG.E.U8 R14, desc[UR18][R10.64] ;  /* 0x000000120a0e9981 */ /* 0x0000a2000c1e1100 */
[----:B---3--:R-:W-:-:S05]  /*30e00*/  IADD3 R34, P3, PT, R5, R34, RZ ;  /* 0x0000002205227210 */ /* 0x008fca0007f7e0ff */
[----:B----4-:R-:W-:Y:S01]  /*30e10*/  IMAD.X R35, R6, 0x1, R35, P3 ;  /* 0x0000000106237824 */ /* 0x010fe200018e0623 */
[----:B------:R1:W-:Y:S01]  /*30e20*/  STL [R1+0x530], R34 ;  /* 0x0005302201007387 */ /* 0x0003e20000100800 */
[----:B--2---:R-:W-:-:S03]  /*30e30*/  IADD3 R32, P3, PT, R5, R32, RZ ;  /* 0x0000002005207210 */ /* 0x004fc60007f7e0ff */
[----:B------:R2:W-:Y:S02]  /*30e40*/  STL [R1+0x52c], R35 ;  /* 0x00052c2301007387 */ /* 0x0005e40000100800 */
[----:B------:R-:W-:Y:S02]  /*30e50*/  IMAD.X R33, R6, 0x1, R33, P3 ;  /* 0x0000000106217824 */ /* 0x000fe400018e0621 */
[----:B------:R3:W-:Y:S01]  /*30e60*/  STL [R1+0x570], R32 ;  /* 0x0005702001007387 */ /* 0x0007e20000100800 */
[----:B0-----:R-:W-:Y:S02]  /*30e70*/  @!P1 IMAD.MOV.U32 R10, RZ, RZ, R34 ;  /* 0x000000ffff0a9224 */ /* 0x001fe400078e0022 */
[----:B------:R-:W-:Y:S01]  /*30e80*/  @!P1 IMAD.MOV.U32 R11, RZ, RZ, R35 ;  /* 0x000000ffff0b9224 */ /* 0x000fe200078e0023 */
[----:B------:R0:W-:Y:S04]  /*30e90*/  STL [R1+0x56c], R33 ;  /* 0x00056c2101007387 */ /* 0x0001e80000100800 */
[----:B-1----:R-:W4:Y:S04]  /*30ea0*/  LDL.LU R34, [R1+0x5b0] ;  /* 0x0005b00001227983 */ /* 0x002f280000300800 */
[----:B------:R1:W4:Y:S04]  /*30eb0*/  @!P1 LDG.E.U8 R13, desc[UR18][R10.64] ;  /* 0x000000120a0d9981 */ /* 0x000328000c1e1100 */
[----:B--2---:R-:W2:Y:S01]  /*30ec0*/  LDL.LU R35, [R1+0x5ac] ;  /* 0x0005ac0001237983 */ /* 0x004ea20000300800 */
[----:B-1----:R-:W-:-:S03]  /*30ed0*/  @!P1 IMAD.MOV.U32 R10, RZ, RZ, R32 ;  /* 0x000000ffff0a9224 */ /* 0x002fc600078e0020 */
[----:B---3--:R-:W3:Y:S01]  /*30ee0*/  LDL.LU R32, [R1+0x5f0] ;  /* 0x0005f00001207983 */ /* 0x008ee20000300800 */
[----:B------:R-:W-:-:S03]  /*30ef0*/  @!P1 IMAD.MOV.U32 R11, RZ, RZ, R33 ;  /* 0x000000ffff0b9224 */ /* 0x000fc600078e0021 */
[----:B0-----:R-:W3:Y:S01]  /*30f00*/  LDL.LU R33, [R1+0x5ec] ;  /* 0x0005ec0001217983 */ /* 0x001ee20000300800 */
[----:B------:R-:W-:Y:S01]  /*30f10*/  PRMT R12, RZ, 0x7610, R12 ;  /* 0x00007610ff0c7816 */ /* 0x000fe2000000000c */
[----:B------:R-:W-:Y:S02]  /*30f20*/  IMAD.MOV.U32 R37, RZ, RZ, R39 ;  /* 0x000000ffff257224 */ /* 0x000fe400078e0027 */
[----:B------:R-:W-:Y:S02]  /*30f30*/  IMAD.MOV.U32 R39, RZ, RZ, R42 ;  /* 0x000000ffff277224 */ /* 0x000fe400078e002a */
[----:B------:R-:W-:Y:S01]  /*30f40*/  IMAD.MOV.U32 R38, RZ, RZ, R78 ;  /* 0x000000ffff267224 */ /* 0x000fe200078e004e */
[----:B------:R0:W3:Y:S01]  /*30f50*/  @!P1 LDG.E.U8 R12, desc[UR18][R10.64] ;  /* 0x000000120a0c9981 */ /* 0x0000e2000c1e1100 */
[----:B------:R-:W-:Y:S02]  /*30f60*/  IMAD.MOV.U32 R78, RZ, RZ, R47 ;  /* 0x000000ffff4e7224 */ /* 0x000fe400078e002f */
[----:B------:R-:W-:Y:S01]  /*30f70*/  IMAD.MOV.U32 R42, RZ, RZ, R46 ;  /* 0x000000ffff2a7224 */ /* 0x000fe200078e002e */
[----:B0-----:R-:W-:-:S02]  /*30f80*/  PRMT R11, RZ, 0x7610, R11 ;  /* 0x00007610ff0b7816 */ /* 0x001fc4000000000b */
[----:B----4-:R-:W-:-:S05]  /*30f90*/  IADD3 R34, P3, PT, R5, R34, RZ ;  /* 0x0000002205227210 */ /* 0x010fca0007f7e0ff */
[----:B--2---:R-:W-:Y:S01]  /*30fa0*/  IMAD.X R35, R6, 0x1, R35, P3 ;  /* 0x0000000106237824 */ /* 0x004fe200018e0623 */
[----:B------:R0:W-:Y:S01]  /*30fb0*/  STL [R1+0x5b0], R34 ;  /* 0x0005b02201007387 */ /* 0x0001e20000100800 */
[----:B---3--:R-:W-:-:S03]  /*30fc0*/  IADD3 R32, P3, PT, R5, R32, RZ ;  /* 0x0000002005207210 */ /* 0x008fc60007f7e0ff */
[----:B------:R1:W-:Y:S02]  /*30fd0*/  STL [R1+0x5ac], R35 ;  /* 0x0005ac2301007387 */ /* 0x0003e40000100800 */
[----:B------:R-:W-:Y:S02]  /*30fe0*/  IMAD.X R33, R6, 0x1, R33, P3 ;  /* 0x0000000106217824 */ /* 0x000fe400018e0621 */
[----:B------:R2:W-:Y:S01]  /*30ff0*/  STL [R1+0x5f0], R32 ;  /* 0x0005f02001007387 */ /* 0x0005e20000100800 */
[----:B------:R-:W-:Y:S02]  /*31000*/  @!P1 IMAD.MOV.U32 R46, RZ, RZ, R34 ;  /* 0x000000ffff2e9224 */ /* 0x000fe400078e0022 */
[----:B------:R-:W-:Y:S01]  /*31010*/  @!P1 IMAD.MOV.U32 R47, RZ, RZ, R35 ;  /* 0x000000ffff2f9224 */ /* 0x000fe200078e0023 */
[----:B------:R3:W-:Y:S04]  /*31020*/  STL [R1+0x5ec], R33 ;  /* 0x0005ec2101007387 */ /* 0x0007e80000100800 */
[----:B0-----:R-:W4:Y:S04]  /*31030*/  LDL.LU R34, [R1+0x630] ;  /* 0x0006300001227983 */ /* 0x001f280000300800 */
[----:B------:R0:W4:Y:S04]  /*31040*/  @!P1 LDG.E.U8 R11, desc[UR18][R46.64] ;  /* 0x000000122e0b9981 */ /* 0x000128000c1e1100 */
[----:B-1----:R-:W4:Y:S01]  /*31050*/  LDL.LU R35, [R1+0x62c] ;  /* 0x00062c0001237983 */ /* 0x002f220000300800 */
[----:B0-----:R-:W-:-:S03]  /*31060*/  @!P1 IMAD.MOV.U32 R46, RZ, RZ, R32 ;  /* 0x000000ffff2e9224 */ /* 0x001fc600078e0020 */
[----:B--2---:R-:W2:Y:S01]  /*31070*/  LDL.LU R32, [R1+0x670] ;  /* 0x0006700001207983 */ /* 0x004ea20000300800 */
[----:B------:R-:W-:-:S03]  /*31080*/  @!P1 IMAD.MOV.U32 R47, RZ, RZ, R33 ;  /* 0x000000ffff2f9224 */ /* 0x000fc600078e0021 */
[----:B---3--:R-:W3:Y:S01]  /*31090*/  LDL.LU R33, [R1+0x66c] ;  /* 0x00066c0001217983 */ /* 0x008ee20000300800 */
[----:B------:R-:W-:Y:S02]  /*310a0*/  PRMT R10, RZ, 0x7610, R10 ;  /* 0x00007610ff0a7816 */ /* 0x000fe4000000000a */
[----:B------:R-:W-:-:S04]  /*310b0*/  PRMT R44, RZ, 0x7610, R44 ;  /* 0x00007610ff2c7816 */ /* 0x000fc8000000002c */
[----:B------:R0:W3:Y:S01]  /*310c0*/  @!P1 LDG.E.U8 R10, desc[UR18][R46.64] ;  /* 0x000000122e0a9981 */ /* 0x0000e2000c1e1100 */
[----:B----4-:R-:W-:-:S05]  /*310d0*/  IADD3 R34, P3, PT, R5, R34, RZ ;  /* 0x0000002205227210 */ /* 0x010fca0007f7e0ff */
[----:B------:R-:W-:Y:S01]  /*310e0*/  IMAD.X R35, R6, 0x1, R35, P3 ;  /* 0x0000000106237824 */ /* 0x000fe200018e0623 */
[----:B------:R1:W-:Y:S01]  /*310f0*/  STL [R1+0x630], R34 ;  /* 0x0006302201007387 */ /* 0x0003e20000100800 */
[----:B--2---:R-:W-:-:S03]  /*31100*/  IADD3 R32, P3, PT, R5, R32, RZ ;  /* 0x0000002005207210 */ /* 0x004fc60007f7e0ff */
[----:B------:R2:W-:Y:S02]  /*31110*/  STL [R1+0x62c], R35 ;  /* 0x00062c2301007387 */ /* 0x0005e40000100800 */
[----:B---3--:R-:W-:Y:S02]  /*31120*/  IMAD.X R33, R6, 0x1, R33, P3 ;  /* 0x0000000106217824 */ /* 0x008fe400018e0621 */
        /* <DEDUP_REMOVED lines=11> */
[----:B------:R-:W-:Y:S02]  /*311e0*/  PRMT R48, RZ, 0x7610, R48 ;  /* 0x00007610ff307816 */ /* 0x000fe40000000030 */
[----:B------:R-:W-:-:S04]  /*311f0*/  PRMT R49, RZ, 0x7610, R49 ;  /* 0x00007610ff317816 */ /* 0x000fc80000000031 */
[----:B------:R0:W3:Y:S01]  /*31200*/  @!P1 LDG.E.U8 R48, desc[UR18][R46.64] ;  /* 0x000000122e309981 */ /* 0x0000e2000c1e1100 */
[----:B----4-:R-:W-:-:S05]  /*31210*/  IADD3 R34, P3, PT, R5, R34, RZ ;  /* 0x0000002205227210 */ /* 0x010fca0007f7e0ff */
[----:B--2---:R-:W-:Y:S01]  /*31220*/  IMAD.X R35, R6, 0x1, R35, P3 ;  /* 0x0000000106237824 */ /* 0x004fe200018e0623 */
[----:B------:R1:W-:Y:S01]  /*31230*/  STL [R1+0x6b0], R34 ;  /* 0x0006b02201007387 */ /* 0x0003e20000100800 */
[----:B---3--:R-:W-:-:S03]  /*31240*/  IADD3 R32, P3, PT, R5, R32, RZ ;  /* 0x0000002005207210 */ /* 0x008fc60007f7e0ff */
        /* <DEDUP_REMOVED lines=153> */
[----:B------:R-:W-:-:S03]  /*31be0*/  PRMT R79, RZ, 0x7610, R79 ;  /* 0x00007610ff4f7816 */ /* 0x000fc6000000004f */
[----:B------:R0:W-:Y:S04]  /*31bf0*/  STS.U8 [R0+UR9+0x14000], R54 ;  /* 0x0140003600007988 */ /* 0x0001e80008000009 */
[----:B------:R1:W3:Y:S01]  /*31c00*/  @!P1 LDG.E.U8 R79, desc[UR18][R46.64] ;  /* 0x000000122e4f9981 */ /* 0x0002e2000c1e1100 */
[----:B0-----:R-:W-:Y:S02]  /*31c10*/  PRMT R54, RZ, 0x7610, R54 ;  /* 0x00007610ff367816 */ /* 0x001fe40000000036 */
[----:B----4-:R-:W-:-:S05]  /*31c20*/  IADD3 R34, P3, PT, R5, R34, RZ ;  /* 0x0000002205227210 */ /* 0x010fca0007f7e0ff */
[----:B--2---:R-:W-:Y:S01]  /*31c30*/  IMAD.X R35, R6, 0x1, R35, P3 ;  /* 0x0000000106237824 */ /* 0x004fe200018e0623 */
[----:B------:R0:W-:Y:S01]  /*31c40*/  STL [R1+0x298], R34 ;  /* 0x0002982201007387 */ /* 0x0001e20000100800 */
[----:B---3--:R-:W-:-:S03]  /*31c50*/  IADD3 R32, P3, PT, R5, R32, RZ ;  /* 0x0000002005207210 */ /* 0x008fc60007f7e0ff */
[----:B------:R2:W-:Y:S02]  /*31c60*/  STL [R1+0x294], R35 ;  /* 0x0002942301007387 */ /* 0x0005e40000100800 */
[----:B------:R-:W-:Y:S02]  /*31c70*/  IMAD.X R33, R6, 0x1, R33, P3 ;  /* 0x0000000106217824 */ /* 0x000fe400018e0621 */
[----:B------:R3:W-:Y:S01]  /*31c80*/  STL [R1+0x2d8], R32 ;  /* 0x0002d82001007387 */ /* 0x0007e20000100800 */
[----:B-1----:R-:W-:Y:S02]  /*31c90*/  @!P1 IMAD.MOV.U32 R46, RZ, RZ, R34 ;  /* 0x000000ffff2e9224 */ /* 0x002fe400078e0022 */
[----:B------:R-:W-:Y:S01]  /*31ca0*/  @!P1 IMAD.MOV.U32 R47, RZ, RZ, R35 ;  /* 0x000000ffff2f9224 */ /* 0x000fe200078e0023 */
[----:B------:R1:W-:Y:S04]  /*31cb0*/  STL [R1+0x2d4], R33 ;  /* 0x0002d42101007387 */ /* 0x0003e80000100800 */
[----:B0-----:R-:W4:Y:S04]  /*31cc0*/  LDL.LU R34, [R1+0x338] ;  /* 0x0003380001227983 */ /* 0x001f280000300800 */
[----:B------:R0:W4:Y:S04]  /*31cd0*/  @!P1 LDG.E.U8 R54, desc[UR18][R46.64] ;  /* 0x000000122e369981 */ /* 0x000128000c1e1100 */
[----:B--2---:R-:W2:Y:S01]  /*31ce0*/  LDL.LU R35, [R1+0x334] ;  /* 0x0003340001237983 */ /* 0x004ea20000300800 */
[----:B0-----:R-:W-:-:S03]  /*31cf0*/  @!P1 IMAD.MOV.U32 R46, RZ, RZ, R32 ;  /* 0x000000ffff2e9224 */ /* 0x001fc600078e0020 */
[----:B---3--:R-:W3:Y:S01]  /*31d00*/  LDL.LU R32, [R1+0x378] ;  /* 0x0003780001207983 */ /* 0x008ee20000300800 */
[----:B------:R-:W-:-:S03]  /*31d10*/  @!P1 IMAD.MOV.U32 R47, RZ, RZ, R33 ;  /* 0x000000ffff2f9224 */ /* 0x000fc600078e0021 */
[----:B-1----:R-:W3:Y:S04]  /*31d20*/  LDL.LU R33, [R1+0x374] ;  /* 0x0003740001217983 */ /* 0x002ee80000300800 */
[----:B------:R0:W-:Y:S04]  /*31d30*/  STS.U8 [R0+UR9+0x14400], R51 ;  /* 0x0144003300007988 */ /* 0x0001e80008000009 */
[----:B------:R1:W-:Y:S01]  /*31d40*/  STS.U8 [R0+UR9+0x14800], R50 ;  /* 0x0148003200007988 */ /* 0x0003e20008000009 */
[----:B0-----:R-:W-:Y:S02]  /*31d50*/  PRMT R51, RZ, 0x7610, R51 ;  /* 0x00007610ff337816 */ /* 0x001fe40000000033 */
[----:B-1----:R-:W-:-:S04]  /*31d60*/  PRMT R50, RZ, 0x7610, R50 ;  /* 0x00007610ff327816 */ /* 0x002fc80000000032 */
        /* <DEDUP_REMOVED lines=17> */
[----:B0-----:R-:W3:Y:S04]  /*31e80*/  LDL.LU R33, [R1+0x3f4] ;  /* 0x0003f40001217983 */ /* 0x001ee80000300800 */
[----:B------:R0:W-:Y:S04]  /*31e90*/  STS.U8 [R0+UR9+0x14c00], R45 ;  /* 0x014c002d00007988 */ /* 0x0001e80008000009 */
[----:B------:R1:W-:Y:S01]  /*31ea0*/  STS.U8 [R0+UR9+0x15000], R7 ;  /* 0x0150000700007988 */ /* 0x0003e20008000009 */
[----:B0-----:R-:W-:-:S03]  /*31eb0*/  PRMT R45, RZ, 0x7610, R45 ;  /* 0x00007610ff2d7816 */ /* 0x001fc6000000002d */
[----:B------:R0:W-:Y:S01]  /*31ec0*/  STS.U8 [R0+UR9+0x15400], R8 ;  /* 0x0154000800007988 */ /* 0x0001e20008000009 */
[----:B-1----:R-:W-:-:S03]  /*31ed0*/  PRMT R7, RZ, 0x7610, R7 ;  /* 0x00007610ff077816 */ /* 0x002fc60000000007 */
[----:B------:R1:W3:Y:S01]  /*31ee0*/  @!P1 LDG.E.U8 R45, desc[UR18][R46.64] ;  /* 0x000000122e2d9981 */ /* 0x0002e2000c1e1100 */
[----:B----4-:R-:W-:-:S05]  /*31ef0*/  IADD3 R34, P3, PT, R5, R34, RZ ;  /* 0x0000002205227210 */ /* 0x010fca0007f7e0ff */
[----:B--2---:R-:W-:Y:S01]  /*31f00*/  IMAD.X R35, R6, 0x1, R35, P3 ;  /* 0x0000000106237824 */ /* 0x004fe200018e0623 */
[----:B------:R-:W-:Y:S01]  /*31f10*/  STL [R1+0x3b8], R34 ;  /* 0x0003b82201007387 */ /* 0x000fe20000100800 */
[----:B---3--:R-:W-:-:S03]  /*31f20*/  IADD3 R32, P3, PT, R5, R32, RZ ;  /* 0x0000002005207210 */ /* 0x008fc60007f7e0ff */
[----:B------:R-:W-:Y:S02]  /*31f30*/  STL [R1+0x3b4], R35 ;  /* 0x0003b42301007387 */ /* 0x000fe40000100800 */
[----:B------:R-:W-:Y:S02]  /*31f40*/  IMAD.X R33, R6, 0x1, R33, P3 ;  /* 0x0000000106217824 */ /* 0x000fe400018e0621 */
[----:B------:R2:W-:Y:S01]  /*31f50*/  STL [R1+0x3f8], R32 ;  /* 0x0003f82001007387 */ /* 0x0005e20000100800 */
[----:B-1----:R-:W-:Y:S02]  /*31f60*/  @!P1 IMAD.MOV.U32 R46, RZ, RZ, R34 ;  /* 0x000000ffff2e9224 */ /* 0x002fe400078e0022 */
[----:B------:R-:W-:Y:S01]  /*31f70*/  @!P1 IMAD.MOV.U32 R47, RZ, RZ, R35 ;  /* 0x000000ffff2f9224 */ /* 0x000fe200078e0023 */
[----:B------:R-:W-:Y:S04]  /*31f80*/  STL [R1+0x3f4], R33 ;  /* 0x0003f42101007387 */ /* 0x000fe80000100800 */
[----:B0-----:R-:W3:Y:S04]  /*31f90*/  LDL.LU R8, [R1+0x438] ;  /* 0x0004380001087983 */ /* 0x001ee80000300800 */
[----:B------:R0:W4:Y:S02]  /*31fa0*/  @!P1 LDG.E.U8 R7, desc[UR18][R46.64] ;  /* 0x000000122e079981 */ /* 0x000124000c1e1100 */
[----:B0-----:R-:W-:-:S02]  /*31fb0*/  @!P1 IMAD.MOV.U32 R46, RZ, RZ, R32 ;  /* 0x000000ffff2e9224 */ /* 0x001fc400078e0020 */
[----:B--2---:R-:W2:Y:S01]  /*31fc0*/  LDL.LU R32, [R1+0x434] ;  /* 0x0004340001207983 */ /* 0x004ea20000300800 */
[----:B------:R-:W-:Y:S01]  /*31fd0*/  @!P1 IMAD.MOV.U32 R47, RZ, RZ, R33 ;  /* 0x000000ffff2f9224 */ /* 0x000fe200078e0021 */
[----:B------:R-:W-:-:S04]  /*31fe0*/  PRMT R92, RZ, 0x7610, R92 ;  /* 0x00007610ff5c7816 */ /* 0x000fc8000000005c */
[----:B------:R-:W-:Y:S04]  /*31ff0*/  STL [R1+0x1328], R47 ;  /* 0x0013282f01007387 */ /* 0x000fe80000100800 */
[----:B------:R-:W-:Y:S04]  /*32000*/  STL [R1+0x1330], R47 ;  /* 0x0013302f01007387 */ /* 0x000fe80000100800 */
[----:B------:R-:W-:Y:S04]  /*32010*/  STL [R1+0x1390], R47 ;  /* 0x0013902f01007387 */ /* 0x000fe80000100800 */
[----:B------:R-:W-:Y:S04]  /*32020*/  STL [R1+0x1398], R47 ;  /* 0x0013982f01007387 */ /* 0x000fe80000100800 */
[----:B------:R-:W-:Y:S04]  /*32030*/  STL [R1+0x13c0], R47 ;  /* 0x0013c02f01007387 */ /* 0x000fe80000100800 */
[----:B------:R-:W-:Y:S04]  /*32040*/  STS.U8 [R0+UR9+0x15800], R9 ;  /* 0x0158000900007988 */ /* 0x000fe80008000009 */
[----:B------:R-:W-:Y:S04]  /*32050*/  STL [R1+0x13c8], R47 ;  /* 0x0013c82f01007387 */ /* 0x000fe80000100800 */
[----:B------:R-:W-:Y:S04]  /*32060*/  STS.U8 [R0+UR9+0x15c00], R37 ;  /* 0x015c002500007988 */ /* 0x000fe80008000009 */
[----:B------:R0:W4:Y:S04]  /*32070*/  @!P1 LDG.E.U8 R92, desc[UR18][R46.64] ;  /* 0x000000122e5c9981 */ /* 0x000128000c1e1100 */
[----:B------:R-:W-:Y:S04]  /*32080*/  STL [R1+0x13f0], R47 ;  /* 0x0013f02f01007387 */ /* 0x000fe80000100800 */
[----:B------:R1:W-:Y:S01]  /*32090*/  STS.U8 [R0+UR9+0x16000], R38 ;  /* 0x0160002600007988 */ /* 0x0003e20008000009 */
[----:B0-----:R-:W-:Y:S01]  /*320a0*/  PRMT R46, RZ, 0x7610, R46 ;  /* 0x00007610ff2e7816 */ /* 0x001fe2000000002e */
[----:B-1----:R-:W-:-:S02]  /*320b0*/  IMAD.MOV.U32 R38, RZ, RZ, R43 ;  /* 0x000000ffff267224 */ /* 0x002fc400078e002b */
[----:B------:R-:W-:Y:S01]  /*320c0*/  IMAD.MOV.U32 R43, RZ, RZ, R3 ;  /* 0x000000ffff2b7224 */ /* 0x000fe200078e0003 */
[----:B------:R0:W-:Y:S04]  /*320d0*/  STS.U8 [R0+UR9+0x16400], R39 ;  /* 0x0164002700007988 */ /* 0x0001e80008000009 */
[----:B------:R-:W-:Y:S01]  /*320e0*/  STS.U8 [R0+UR9+0x16800], R40 ;  /* 0x0168002800007988 */ /* 0x000fe20008000009 */
[----:B------:R-:W-:-:S03]  /*320f0*/  IMAD.MOV.U32 R37, RZ, RZ, R42 ;  /* 0x000000ffff257224 */ /* 0x000fc600078e002a */
[----:B------:R1:W-:Y:S01]  /*32100*/  STS.U8 [R0+UR9+0x16c00], R41 ;  /* 0x016c002900007988 */ /* 0x0003e20008000009 */
[----:B0-----:R-:W-:Y:S02]  /*32110*/  IMAD.MOV.U32 R39, RZ, RZ, R62 ;  /* 0x000000ffff277224 */ /* 0x001fe400078e003e */
[----:B------:R-:W-:Y:S01]  /*32120*/  IMAD.MOV.U32 R62, RZ, RZ, R2 ;  /* 0x000000ffff3e7224 */ /* 0x000fe200078e0002 */
[----:B------:R-:W-:Y:S01]  /*32130*/  STS.U8 [R0+UR9+0x17000], R78 ;  /* 0x0170004e00007988 */ /* 0x000fe20008000009 */
[----:B------:R-:W-:Y:S02]  /*32140*/  IMAD.MOV.U32 R42, RZ, RZ, R74 ;  /* 0x000000ffff2a7224 */ /* 0x000fe400078e004a */
[----:B-1----:R-:W-:Y:S01]  /*32150*/  IMAD.MOV.U32 R41, RZ, RZ, R70 ;  /* 0x000000ffff297224 */ /* 0x002fe200078e0046 */
[----:B------:R-:W-:Y:S01]  /*32160*/  STS.U8 [R0+UR9+0x17400], R80 ;  /* 0x0174005000007988 */ /* 0x000fe20008000009 */
[----:B------:R-:W-:Y:S02]  /*32170*/  IMAD.MOV.U32 R40, RZ, RZ, R66 ;  /* 0x000000ffff287224 */ /* 0x000fe400078e0042 */
[----:B------:R-:W-:Y:S01]  /*32180*/  IMAD.MOV.U32 R66, RZ, RZ, R4 ;  /* 0x000000ffff427224 */ /* 0x000fe200078e0004 */
[----:B------:R-:W-:Y:S04]  /*32190*/  STS.U8 [R0+UR9+0x17800], R81 ;  /* 0x0178005100007988 */ /* 0x000fe80008000009 */
[----:B------:R-:W-:Y:S01]  /*321a0*/  STS.U8 [R0+UR9+0x17c00], R87 ;  /* 0x017c005700007988 */ /* 0x000fe20008000009 */
[----:B---3--:R-:W-:-:S05]  /*321b0*/  IADD3 R8, P3, PT, R5, R8, RZ ;  /* 0x0000000805087210 */ /* 0x008fca0007f7e0ff */
[----:B------:R0:W-:Y:S01]  /*321c0*/  STL [R1+0x438], R8 ;  /* 0x0004380801007387 */ /* 0x0001e20000100800 */
[----:B--2---:R-:W-:-:S04]  /*321d0*/  IMAD.X R32, R6, 0x1, R32, P3 ;  /* 0x0000000106207824 */ /* 0x004fc800018e0620 */
[----:B------:R-:W-:Y:S01]  /*321e0*/  @!P1 IMAD.MOV.U32 R9, RZ, RZ, R32 ;  /* 0x000000ffff099224 */ /* 0x000fe200078e0020 */
[----:B------:R-:W-:Y:S04]  /*321f0*/  STL [R1+0x434], R32 ;  /* 0x0004342001007387 */ /* 0x000fe80000100800 */
[----:B------:R-:W2:Y:S04]  /*32200*/  LDL.LU R3, [R1+0x64] ;  /* 0x0000640001037983 */ /* 0x000ea80000300800 */
[----:B------:R0:W3:Y:S04]  /*32210*/  @!P1 LDG.E.U8 R46, desc[UR18][R8.64] ;  /* 0x00000012082e9981 */ /* 0x0000e8000c1e1100 */
[----:B------:R-:W3:Y:S01]  /*32220*/  LDL.LU R70, [R1+0x4] ;  /* 0x0000040001467983 */ /* 0x000ee20000300800 */
[----:B0-----:R-:W0:Y:S03]  /*32230*/  S2R R8, SR_TID.X ;  /* 0x0000000000087919 */ /* 0x001e260000002100 */
[----:B------:R-:W-:Y:S04]  /*32240*/  STL [R1+0x1334], R87 ;  /* 0x0013345701007387 */ /* 0x000fe80000100800 */
[----:B------:R-:W-:Y:S04]  /*32250*/  STL [R1+0x133c], R87 ;  /* 0x00133c5701007387 */ /* 0x000fe80000100800 */
[----:B------:R-:W4:Y:S04]  /*32260*/  LDL.LU R74, [R1+0x1a8] ;  /* 0x0001a800014a7983 */ /* 0x000f280000300800 */
[----:B------:R-:W4:Y:S04]  /*32270*/  LDL.LU R78, [R1+0x18c] ;  /* 0x00018c00014e7983 */ /* 0x000f280000300800 */
[----:B------:R-:W4:Y:S04]  /*32280*/  LDL.LU R4, [R1+0x170] ;  /* 0x0001700001047983 */ /* 0x000f280000300800 */
[----:B------:R-:W4:Y:S04]  /*32290*/  LDL.LU R80, [R1+0x154] ;  /* 0x0001540001507983 */ /* 0x000f280000300800 */
[----:B------:R-:W4:Y:S01]  /*322a0*/  LDL.LU R81, [R1+0x138] ;  /* 0x0001380001517983 */ /* 0x000f220000300800 */
[----:B0-----:R-:W-:-:S04]  /*322b0*/  LOP3.LUT R8, R8, 0x7f, RZ, 0xc0, !PT ;  /* 0x0000007f08087812 */ /* 0x001fc800078ec0ff */
[----:B------:R-:W-:-:S05]  /*322c0*/  LOP3.LUT R2, R8, 0x10, RZ, 0x3c, !PT ;  /* 0x0000001008027812 */ /* 0x000fca00078e3cff */
[----:B------:R0:W-:Y:S04]  /*322d0*/  STS.U8 [R2+UR9+0x14080], R88 ;  /* 0x0140805802007988 */ /* 0x0001e80008000009 */
[----:B------:R1:W-:Y:S04]  /*322e0*/  STS.U8 [R2+UR9+0x14480], R89 ;  /* 0x0144805902007988 */ /* 0x0003e80008000009 */
[----:B------:R1:W-:Y:S04]  /*322f0*/  STS.U8 [R2+UR9+0x14880], R91 ;  /* 0x0148805b02007988 */ /* 0x0003e80008000009 */
[----:B0-----:R-:W4:Y:S04]  /*32300*/  LDL.LU R88, [R1+0x11c] ;  /* 0x00011c0001587983 */ /* 0x001f280000300800 */
[----:B-1----:R-:W4:Y:S04]  /*32310*/  LDL.LU R89, [R1+0x100] ;  /* 0x0001000001597983 */ /* 0x002f280000300800 */
[----:B------:R-:W4:Y:S04]  /*32320*/  LDL.LU R91, [R1+0xe0] ;  /* 0x0000e000015b7983 */ /* 0x000f280000300800 */
[----:B------:R-:W4:Y:S04]  /*32330*/  LDL.LU R35, [R1+0xc0] ;  /* 0x0000c00001237983 */ /* 0x000f280000300800 */
[----:B------:R0:W-:Y:S04]  /*32340*/  STS.U8 [R2+UR9+0x14c80], R37 ;  /* 0x014c802502007988 */ /* 0x0001e80008000009 */
[----:B------:R-:W4:Y:S04]  /*32350*/  LDL.LU R36, [R1+0xa0] ;  /* 0x0000a00001247983 */ /* 0x000f280000300800 */
[----:B------:R1:W-:Y:S04]  /*32360*/  STS.U8 [R2+UR9+0x15080], R38 ;  /* 0x0150802602007988 */ /* 0x0003e80008000009 */
[----:B0-----:R-:W4:Y:S04]  /*32370*/  LDL.LU R37, [R1+0x80] ;  /* 0x0000800001257983 */ /* 0x001f280000300800 */
[----:B------:R0:W-:Y:S04]  /*32380*/  STS.U8 [R2+UR9+0x15480], R39 ;  /* 0x0154802702007988 */ /* 0x0001e80008000009 */
[----:B-1----:R-:W4:Y:S04]  /*32390*/  LDL.LU R38, [R1+0x60] ;  /* 0x0000600001267983 */ /* 0x002f280000300800 */
[----:B------:R1:W-:Y:S04]  /*323a0*/  STS.U8 [R2+UR9+0x15880], R40 ;  /* 0x0158802802007988 */ /* 0x0003e80008000009 */
[----:B0-----:R-:W4:Y:S04]  /*323b0*/  LDL.LU R39, [R1+0x40] ;  /* 0x0000400001277983 */ /* 0x001f280000300800 */
[----:B------:R0:W-:Y:S04]  /*323c0*/  STS.U8 [R2+UR9+0x15c80], R41 ;  /* 0x015c802902007988 */ /* 0x0001e80008000009 */
[----:B-1----:R-:W4:Y:S04]  /*323d0*/  LDL.LU R40, [R1+0x20] ;  /* 0x0000200001287983 */ /* 0x002f280000300800 */
[----:B0-----:R-:W4:Y:S04]  /*323e0*/  LDL.LU R41, [R1] ;  /* 0x0000000001297983 */ /* 0x001f280000300800 */
[----:B------:R0:W-:Y:S04]  /*323f0*/  STS.U8 [R2+UR9+0x16080], R42 ;  /* 0x0160802a02007988 */ /* 0x0001e80008000009 */
[----:B------:R1:W-:Y:S04]  /*32400*/  STS.U8 [R2+UR9+0x16480], R43 ;  /* 0x0164802b02007988 */ /* 0x0003e80008000009 */
[----:B------:R0:W-:Y:S04]  /*32410*/  STS.U8 [R2+UR9+0x16880], R58 ;  /* 0x0168803a02007988 */ /* 0x0001e80008000009 */
[----:B------:R-:W-:Y:S04]  /*32420*/  STL [R1+0x1358], R86 ;  /* 0x0013585601007387 */ /* 0x000fe80000100800 */
[----:B------:R-:W-:Y:S04]  /*32430*/  STL [R1+0x1360], R86 ;  /* 0x0013605601007387 */ /* 0x000fe80000100800 */
[----:B0-----:R-:W4:Y:S04]  /*32440*/  LDL.LU R42, [R1+0x1a4] ;  /* 0x0001a400012a7983 */ /* 0x001f280000300800 */
[----:B-1----:R-:W4:Y:S04]  /*32450*/  LDL.LU R43, [R1+0x188] ;  /* 0x00018800012b7983 */ /* 0x002f280000300800 */
[----:B------:R-:W4:Y:S04]  /*32460*/  LDL.LU R58, [R1+0x16c] ;  /* 0x00016c00013a7983 */ /* 0x000f280000300800 */
[----:B--2---:R0:W-:Y:S02]  /*32470*/  STS.U8 [R2+UR9+0x16c80], R3 ;  /* 0x016c800302007988 */ /* 0x0041e40008000009 */
[----:B0-----:R-:W0:Y:S02]  /*32480*/  S2R R3, SR_TID.X ;  /* 0x0000000000037919 */ /* 0x001e240000002100 */
[----:B------:R1:W-:Y:S04]  /*32490*/  STS.U8 [R2+UR9+0x17080], R62 ;  /* 0x0170803e02007988 */ /* 0x0003e80008000009 */
[----:B------:R2:W-:Y:S04]  /*324a0*/  STS.U8 [R2+UR9+0x17480], R66 ;  /* 0x0174804202007988 */ /* 0x0005e80008000009 */
[----:B---3--:R3:W-:Y:S04]  /*324b0*/  STS.U8 [R2+UR9+0x17880], R70 ;  /* 0x0178804602007988 */ /* 0x0087e80008000009 */
[----:B-1----:R-:W4:Y:S04]  /*324c0*/  LDL.LU R62, [R1+0x150] ;  /* 0x00015000013e7983 */ /* 0x002f280000300800 */
[----:B------:R-:W-:Y:S04]  /*324d0*/  STS.U8 [R2+UR9+0x17c80], R86 ;  /* 0x017c805602007988 */ /* 0x000fe80008000009 */
[----:B--2---:R-:W2:Y:S04]  /*324e0*/  LDL.LU R66, [R1+0x134] ;  /* 0x0001340001427983 */ /* 0x004ea80000300800 */
[----:B---3--:R-:W3:Y:S01]  /*324f0*/  LDL.LU R70, [R1+0x118] ;  /* 0x0001180001467983 */ /* 0x008ee20000300800 */
[----:B0-----:R-:W-:-:S04]  /*32500*/  LOP3.LUT R3, R3, 0x7f, RZ, 0xc0, !PT ;  /* 0x0000007f03037812 */ /* 0x001fc800078ec0ff */
[----:B------:R-:W-:-:S05]  /*32510*/  LOP3.LUT R3, R3, 0x20, RZ, 0x3c, !PT ;  /* 0x0000002003037812 */ /* 0x000fca00078e3cff */
[----:B----4-:R0:W-:Y:S04]  /*32520*/  STS.U8 [R3+UR9+0x14100], R74 ;  /* 0x0141004a03007988 */ /* 0x0101e80008000009 */
[----:B------:R1:W-:Y:S04]  /*32530*/  STS.U8 [R3+UR9+0x14500], R78 ;  /* 0x0145004e03007988 */ /* 0x0003e80008000009 */
[----:B------:R4:W-:Y:S04]  /*32540*/  STS.U8 [R3+UR9+0x14900], R4 ;  /* 0x0149000403007988 */ /* 0x0009e80008000009 */
[----:B0-----:R-:W3:Y:S04]  /*32550*/  LDL.LU R74, [R1+0xfc] ;  /* 0x0000fc00014a7983 */ /* 0x001ee80000300800 */
[----:B-1----:R-:W3:Y:S04]  /*32560*/  LDL.LU R78, [R1+0xdc] ;  /* 0x0000dc00014e7983 */ /* 0x002ee80000300800 */
[----:B------:R0:W-:Y:S04]  /*32570*/  STS.U8 [R3+UR9+0x14d00], R80 ;  /* 0x014d005003007988 */ /* 0x0001e80008000009 */
[----:B----4-:R-:W4:Y:S04]  /*32580*/  LDL.LU R4, [R1+0xbc] ;  /* 0x0000bc0001047983 */ /* 0x010f280000300800 */
        /* <DEDUP_REMOVED lines=8> */
[----:B0-----:R-:W4:Y:S04]  /*32610*/  LDL.LU R91, [R1+0x1c] ;  /* 0x00001c00015b7983 */ /* 0x001f280000300800 */
        /* <DEDUP_REMOVED lines=8> */
[----:B0-----:R-:W0:Y:S02]  /*326a0*/  S2R R3, SR_TID.X ;  /* 0x0000000000037919 */ /* 0x001e240000002100 */
[----:B------:R-:W-:Y:S04]  /*326b0*/  STL [R1+0x1364], R85 ;  /* 0x0013645501007387 */ /* 0x000fe80000100800 */
[----:B------:R-:W-:Y:S04]  /*326c0*/  STL [R1+0x136c], R85 ;  /* 0x00136c5501007387 */ /* 0x000fe80000100800 */
[----:B------:R-:W-:Y:S01]  /*326d0*/  STL [R1+0x1384], R85 ;  /* 0x0013845501007387 */ /* 0x000fe20000100800 */
[----:B0-----:R-:W-:-:S04]  /*326e0*/  LOP3.LUT R3, R3, 0x7f, RZ, 0xc0, !PT ;  /* 0x0000007f03037812 */ /* 0x001fc800078ec0ff */
[----:B------:R-:W-:-:S05]  /*326f0*/  LOP3.LUT R3, R3, 0x30, RZ, 0x3c, !PT ;  /* 0x0000003003037812 */ /* 0x000fca00078e3cff */
[----:B------:R-:W-:Y:S04]  /*32700*/  STS.U8 [R3+UR9+0x14180], R42 ;  /* 0x0141802a03007988 */ /* 0x000fe80008000009 */
[----:B------:R-:W-:Y:S04]  /*32710*/  STS.U8 [R3+UR9+0x14580], R43 ;  /* 0x0145802b03007988 */ /* 0x000fe80008000009 */
[----:B------:R-:W-:Y:S04]  /*32720*/  STS.U8 [R3+UR9+0x14980], R58 ;  /* 0x0149803a03007988 */ /* 0x000fe80008000009 */
[----:B------:R-:W-:Y:S04]  /*32730*/  STL [R1+0x138c], R85 ;  /* 0x00138c5501007387 */ /* 0x000fe80000100800 */
[----:B------:R-:W-:Y:S04]  /*32740*/  STL [R1+0x13b4], R85 ;  /* 0x0013b45501007387 */ /* 0x000fe80000100800 */
[----:B------:R-:W-:Y:S04]  /*32750*/  STL [R1+0x13bc], R85 ;  /* 0x0013bc5501007387 */ /* 0x000fe80000100800 */
[----:B------:R-:W-:Y:S04]  /*32760*/  STL [R1+0x13e4], R85 ;  /* 0x0013e45501007387 */ /* 0x000fe80000100800 */
[----:B------:R-:W-:Y:S04]  /*32770*/  STL [R1+0x13ec], R85 ;  /* 0x0013ec5501007387 */ /* 0x000fe80000100800 */
[----:B------:R-:W-:Y:S04]  /*32780*/  STS.U8 [R3+UR9+0x14d80], R62 ;  /* 0x014d803e03007988 */ /* 0x000fe80008000009 */
[----:B--2---:R-:W-:Y:S04]  /*32790*/  STS.U8 [R3+UR9+0x15180], R66 ;  /* 0x0151804203007988 */ /* 0x004fe80008000009 */
[----:B---3--:R-:W-:Y:S04]  /*327a0*/  STS.U8 [R3+UR9+0x15580], R70 ;  /* 0x0155804603007988 */ /* 0x008fe80008000009 */
[----:B------:R-:W-:Y:S04]  /*327b0*/  STS.U8 [R3+UR9+0x15980], R74 ;  /* 0x0159804a03007988 */ /* 0x000fe80008000009 */
[----:B------:R-:W-:Y:S04]  /*327c0*/  STS.U8 [R3+UR9+0x15d80], R78 ;  /* 0x015d804e03007988 */ /* 0x000fe80008000009 */
[----:B----4-:R-:W-:Y:S04]  /*327d0*/  STS.U8 [R3+UR9+0x16180], R4 ;  /* 0x0161800403007988 */ /* 0x010fe80008000009 */
[----:B------:R-:W-:Y:S04]  /*327e0*/  STS.U8 [R3+UR9+0x16580], R80 ;  /* 0x0165805003007988 */ /* 0x000fe80008000009 */
[----:B------:R-:W-:Y:S04]  /*327f0*/  STS.U8 [R3+UR9+0x16980], R81 ;  /* 0x0169805103007988 */ /* 0x000fe80008000009 */
[----:B------:R-:W-:Y:S04]  /*32800*/  STS.U8 [R3+UR9+0x16d80], R88 ;  /* 0x016d805803007988 */ /* 0x000fe80008000009 */
[----:B------:R-:W-:Y:S04]  /*32810*/  STS.U8 [R3+UR9+0x17180], R89 ;  /* 0x0171805903007988 */ /* 0x000fe80008000009 */
[----:B------:R0:W-:Y:S04]  /*32820*/  STS.U8 [R3+UR9+0x17580], R91 ;  /* 0x0175805b03007988 */ /* 0x0001e80008000009 */
[----:B0-----:R-:W2:Y:S04]  /*32830*/  LDL.LU R91, [R1+0x1a0] ;  /* 0x0001a000015b7983 */ /* 0x001ea80000300800 */
[----:B------:R-:W-:Y:S04]  /*32840*/  STS.U8 [R3+UR9+0x17980], R93 ;  /* 0x0179805d03007988 */ /* 0x000fe80008000009 */
[----:B------:R0:W-:Y:S04]  /*32850*/  STS.U8 [R3+UR9+0x17d80], R84 ;  /* 0x017d805403007988 */ /* 0x0001e80008000009 */
[----:B------:R-:W3:Y:S04]  /*32860*/  LDL.LU R85, [R1+0x168] ;  /* 0x0001680001557983 */ /* 0x000ee80000300800 */
[----:B------:R-:W4:Y:S01]  /*32870*/  LDL.LU R86, [R1+0x14c] ;  /* 0x00014c0001567983 */ /* 0x000f220000300800 */
[----:B0-----:R-:W0:Y:S03]  /*32880*/  S2R R3, SR_TID.X ;  /* 0x0000000000037919 */ /* 0x001e260000002100 */
[----:B------:R-:W3:Y:S04]  /*32890*/  LDL.LU R87, [R1+0x130] ;  /* 0x0001300001577983 */ /* 0x000ee80000300800 */
        /* <DEDUP_REMOVED lines=9> */
[----:B------:R1:W-:Y:S01]  /*32930*/  STL [R1+0x1370], R93 ;  /* 0x0013705d01007387 */ /* 0x0003e20000100800 */
[----:B0-----:R-:W-:-:S03]  /*32940*/  LOP3.LUT R3, R3, 0x7f, RZ, 0xc0, !PT ;  /* 0x0000007f03037812 */ /* 0x001fc600078ec0ff */
[----:B-1----:R-:W3:Y:S04]  /*32950*/  LDL.LU R93, [R1+0x184] ;  /* 0x00018400015d7983 */ /* 0x002ee80000300800 */
[----:B------:R-:W4:Y:S04]  /*32960*/  LDL.LU R41, [R1+0x19c] ;  /* 0x00019c0001297983 */ /* 0x000f280000300800 */
[----:B------:R-:W4:Y:S04]  /*32970*/  LDL.LU R42, [R1+0x180] ;  /* 0x00018000012a7983 */ /* 0x000f280000300800 */
[----:B------:R-:W4:Y:S04]  /*32980*/  LDL.LU R43, [R1+0x164] ;  /* 0x00016400012b7983 */ /* 0x000f280000300800 */
[----:B------:R-:W4:Y:S04]  /*32990*/  LDL.LU R58, [R1+0x148] ;  /* 0x00014800013a7983 */ /* 0x000f280000300800 */
[----:B------:R-:W4:Y:S01]  /*329a0*/  LDL.LU R62, [R1+0x12c] ;  /* 0x00012c00013e7983 */ /* 0x000f220000300800 */
[----:B------:R-:W-:-:S03]  /*329b0*/  LOP3.LUT R9, R3, 0x40, RZ, 0x3c, !PT ;  /* 0x0000004003097812 */ /* 0x000fc600078e3cff */
[----:B------:R-:W4:Y:S04]  /*329c0*/  LDL.LU R66, [R1+0x110] ;  /* 0x0001100001427983 */ /* 0x000f280000300800 */
        /* <DEDUP_REMOVED lines=8> */
[----:B--2---:R0:W-:Y:S04]  /*32a50*/  STS.U8 [R9+UR9+0x14200], R91 ;  /* 0x0142005b09007988 */ /* 0x0041e80008000009 */
[----:B0-----:R-:W2:Y:S01]  /*32a60*/  LDL.LU R91, [R1+0x1458] ;  /* 0x00145800015b7983 */ /* 0x001ea20000300800 */
[----:B------:R-:W-:-:S03]  /*32a70*/  LOP3.LUT R3, R3, 0x50, RZ, 0x3c, !PT ;  /* 0x0000005003037812 */ /* 0x000fc600078e3cff */
[----:B---3--:R-:W-:Y:S04]  /*32a80*/  STS.U8 [R9+UR9+0x14600], R93 ;  /* 0x0146005d09007988 */ /* 0x008fe80008000009 */
[----:B------:R-:W-:Y:S04]  /*32a90*/  STS.U8 [R9+UR9+0x14a00], R85 ;  /* 0x014a005509007988 */ /* 0x000fe80008000009 */
[----:B----4-:R-:W-:Y:S04]  /*32aa0*/  STS.U8 [R9+UR9+0x14e00], R86 ;  /* 0x014e005609007988 */ /* 0x010fe80008000009 */
[----:B------:R-:W-:Y:S04]  /*32ab0*/  STS.U8 [R9+UR9+0x15200], R87 ;  /* 0x0152005709007988 */ /* 0x000fe80008000009 */
        /* <DEDUP_REMOVED lines=9> */
[----:B0-----:R-:W2:Y:S04]  /*32b50*/  LDL.LU R32, [R1+0x198] ;  /* 0x0001980001207983 */ /* 0x001ea80000300800 */
[----:B-1----:R-:W2:Y:S04]  /*32b60*/  LDL.LU R33, [R1+0x17c] ;  /* 0x00017c0001217983 */ /* 0x002ea80000300800 */
[----:B---3--:R-:W3:Y:S04]  /*32b70*/  LDL.LU R34, [R1+0x160] ;  /* 0x0001600001227983 */ /* 0x008ee80000300800 */
[----:B----4-:R-:W4:Y:S04]  /*32b80*/  LDL.LU R35, [R1+0x144] ;  /* 0x0001440001237983 */ /* 0x010f280000300800 */
[----:B------:R-:W3:Y:S04]  /*32b90*/  LDL.LU R36, [R1+0x128] ;  /* 0x0001280001247983 */ /* 0x000ee80000300800 */
[----:B------:R-:W3:Y:S04]  /*32ba0*/  LDL.LU R37, [R1+0x10c] ;  /* 0x00010c0001257983 */ /* 0x000ee80000300800 */
[----:B------:R-:W3:Y:S04]  /*32bb0*/  LDL.LU R38, [R1+0xf0] ;  /* 0x0000f00001267983 */ /* 0x000ee80000300800 */
[----:B------:R-:W3:Y:S04]  /*32bc0*/  LDL.LU R39, [R1+0xd0] ;  /* 0x0000d00001277983 */ /* 0x000ee80000300800 */
[----:B------:R-:W3:Y:S04]  /*32bd0*/  LDL.LU R40, [R1+0xb0] ;  /* 0x0000b00001287983 */ /* 0x000ee80000300800 */
[----:B--2---:R-:W-:Y:S04]  /*32be0*/  STS.U8 [R9+UR9+0x17a00], R91 ;  /* 0x017a005b09007988 */ /* 0x004fe80008000009 */
[----:B------:R-:W-:Y:S04]  /*32bf0*/  STS.U8 [R9+UR9+0x17e00], R83 ;  /* 0x017e005309007988 */ /* 0x000fe80008000009 */
[----:B------:R0:W-:Y:S04]  /*32c00*/  STS.U8 [R3+UR9+0x14280], R41 ;  /* 0x0142802903007988 */ /* 0x0001e80008000009 */
[----:B------:R1:W-:Y:S04]  /*32c10*/  STS.U8 [R3+UR9+0x14680], R42 ;  /* 0x0146802a03007988 */ /* 0x0003e80008000009 */
[----:B------:R2:W-:Y:S04]  /*32c20*/  STS.U8 [R3+UR9+0x14a80], R43 ;  /* 0x014a802b03007988 */ /* 0x0005e80008000009 */
        /* <DEDUP_REMOVED lines=8> */
[----:B0-----:R-:W4:Y:S04]  /*32cb0*/  LDL.LU R41, [R1+0x90] ;  /* 0x0000900001297983 */ /* 0x001f280000300800 */
[----:B------:R0:W-:Y:S04]  /*32cc0*/  STS.U8 [R3+UR9+0x16e80], R81 ;  /* 0x016e805103007988 */ /* 0x0001e80008000009 */
[----:B-1----:R-:W4:Y:S04]  /*32cd0*/  LDL.LU R42, [R1+0x70] ;  /* 0x00007000012a7983 */ /* 0x002f280000300800 */
[----:B------:R-:W-:Y:S04]  /*32ce0*/  STS.U8 [R3+UR9+0x17280], R88 ;  /* 0x0172805803007988 */ /* 0x000fe80008000009 */
[----:B--2---:R-:W2:Y:S04]  /*32cf0*/  LDL.LU R43, [R1+0x50] ;  /* 0x00005000012b7983 */ /* 0x004ea80000300800 */
[----:B------:R1:W-:Y:S04]  /*32d00*/  STS.U8 [R3+UR9+0x17680], R89 ;  /* 0x0176805903007988 */ /* 0x0003e80008000009 */
[----:B0-----:R-:W2:Y:S04]  /*32d10*/  LDL.LU R81, [R1+0x30] ;  /* 0x0000300001517983 */ /* 0x001ea80000300800 */
[----:B-1----:R-:W2:Y:S04]  /*32d20*/  LDL.LU R89, [R1+0x10] ;  /* 0x0000100001597983 */ /* 0x002ea80000300800 */
[----:B------:R-:W2:Y:S04]  /*32d30*/  LDL.LU R62, [R1+0x194] ;  /* 0x00019400013e7983 */ /* 0x000ea80000300800 */
[----:B------:R-:W2:Y:S04]  /*32d40*/  LDL.LU R66, [R1+0x178] ;  /* 0x0001780001427983 */ /* 0x000ea80000300800 */
[----:B------:R-:W2:Y:S04]  /*32d50*/  LDL.LU R70, [R1+0x15c] ;  /* 0x00015c0001467983 */ /* 0x000ea80000300800 */
[----:B------:R-:W-:Y:S04]  /*32d60*/  STS.U8 [R3+UR9+0x17a80], R90 ;  /* 0x017a805a03007988 */ /* 0x000fe80008000009 */
[----:B------:R-:W2:Y:S04]  /*32d70*/  LDL.LU R74, [R1+0x140] ;  /* 0x00014000014a7983 */ /* 0x000ea80000300800 */
[----:B------:R0:W-:Y:S04]  /*32d80*/  STS.U8 [R3+UR9+0x17e80], R82 ;  /* 0x017e805203007988 */ /* 0x0001e80008000009 */
[----:B------:R-:W2:Y:S01]  /*32d90*/  LDL.LU R78, [R1+0x124] ;  /* 0x00012400014e7983 */ /* 0x000ea20000300800 */
[----:B------:R-:W-:-:S03]  /*32da0*/  LOP3.LUT R58, R8, 0x60, RZ, 0x3c, !PT ;  /* 0x00000060083a7812 */ /* 0x000fc600078e3cff */
        /* <DEDUP_REMOVED lines=11> */
[----:B---3--:R3:W-:Y:S04]  /*32e60*/  STS.U8 [R58+UR9+0x14b00], R34 ;  /* 0x014b00223a007988 */ /* 0x0087e80008000009 */
[----:B0-----:R-:W2:Y:S04]  /*32e70*/  LDL.LU R32, [R1+0x1454] ;  /* 0x0014540001207983 */ /* 0x001ea80000300800 */
[----:B-1----:R-:W2:Y:S04]  /*32e80*/  LDL.LU R33, [R1+0x1450] ;  /* 0x0014500001217983 */ /* 0x002ea80000300800 */
[----:B---3--:R-:W3:Y:S04]  /*32e90*/  LDL.LU R34, [R1+0x144c] ;  /* 0x00144c0001227983 */ /* 0x008ee80000300800 */
[----:B----4-:R0:W-:Y:S04]  /*32ea0*/  STS.U8 [R58+UR9+0x14f00], R35 ;  /* 0x014f00233a007988 */ /* 0x0101e80008000009 */
[----:B------:R1:W-:Y:S04]  /*32eb0*/  STS.U8 [R58+UR9+0x15300], R36 ;  /* 0x015300243a007988 */ /* 0x0003e80008000009 */
[----:B------:R4:W-:Y:S04]  /*32ec0*/  STS.U8 [R58+UR9+0x15700], R37 ;  /* 0x015700253a007988 */ /* 0x0009e80008000009 */
[----:B0-----:R-:W3:Y:S04]  /*32ed0*/  LDL.LU R35, [R1+0x1448] ;  /* 0x0014480001237983 */ /* 0x001ee80000300800 */
[----:B-1----:R-:W3:Y:S04]  /*32ee0*/  LDL.LU R36, [R1+0x1444] ;  /* 0x0014440001247983 */ /* 0x002ee80000300800 */
[----:B----4-:R-:W4:Y:S04]  /*32ef0*/  LDL.LU R37, [R1+0x1440] ;  /* 0x0014400001257983 */ /* 0x010f280000300800 */
[----:B------:R0:W-:Y:S04]  /*32f00*/  STS.U8 [R58+UR9+0x15b00], R38 ;  /* 0x015b00263a007988 */ /* 0x0001e80008000009 */
[----:B------:R1:W-:Y:S04]  /*32f10*/  STS.U8 [R58+UR9+0x15f00], R39 ;  /* 0x015f00273a007988 */ /* 0x0003e80008000009 */
[----:B------:R1:W-:Y:S04]  /*32f20*/  STS.U8 [R58+UR9+0x16300], R40 ;  /* 0x016300283a007988 */ /* 0x0003e80008000009 */
[----:B0-----:R-:W3:Y:S04]  /*32f30*/  LDL.LU R38, [R1+0x143c] ;  /* 0x00143c0001267983 */ /* 0x001ee80000300800 */
[----:B-1----:R-:W3:Y:S04]  /*32f40*/  LDL.LU R39, [R1+0x1438] ;  /* 0x0014380001277983 */ /* 0x002ee80000300800 */
[----:B------:R-:W3:Y:S04]  /*32f50*/  LDL.LU R40, [R1+0x1434] ;  /* 0x0014340001287983 */ /* 0x000ee80000300800 */
[----:B------:R0:W-:Y:S04]  /*32f60*/  STS.U8 [R58+UR9+0x16700], R41 ;  /* 0x016700293a007988 */ /* 0x0001e80008000009 */
[----:B------:R1:W-:Y:S04]  /*32f70*/  STS.U8 [R58+UR9+0x16b00], R42 ;  /* 0x016b002a3a007988 */ /* 0x0003e80008000009 */
[----:B0-----:R-:W3:Y:S04]  /*32f80*/  LDL.LU R41, [R1+0x1430] ;  /* 0x0014300001297983 */ /* 0x001ee80000300800 */
[----:B--2---:R0:W-:Y:S04]  /*32f90*/  STS.U8 [R58+UR9+0x16f00], R43 ;  /* 0x016f002b3a007988 */ /* 0x0041e80008000009 */
[----:B-1----:R-:W2:Y:S04]  /*32fa0*/  LDL.LU R42, [R1+0x142c] ;  /* 0x00142c00012a7983 */ /* 0x002ea80000300800 */
[----:B------:R1:W-:Y:S04]  /*32fb0*/  STS.U8 [R58+UR9+0x17300], R81 ;  /* 0x017300513a007988 */ /* 0x0003e80008000009 */
[----:B0-----:R-:W2:Y:S04]  /*32fc0*/  LDL.LU R43, [R1+0x1428] ;  /* 0x00142800012b7983 */ /* 0x001ea80000300800 */
[----:B------:R0:W-:Y:S04]  /*32fd0*/  STS.U8 [R58+UR9+0x17700], R89 ;  /* 0x017700593a007988 */ /* 0x0001e80008000009 */
[----:B-1----:R-:W2:Y:S04]  /*32fe0*/  LDL.LU R81, [R1+0x1424] ;  /* 0x0014240001517983 */ /* 0x002ea80000300800 */
[----:B0-----:R-:W2:Y:S01]  /*32ff0*/  LDL.LU R89, [R1+0x1420] ;  /* 0x0014200001597983 */ /* 0x001ea20000300800 */
[----:B------:R-:W-:-:S03]  /*33000*/  LOP3.LUT R8, R8, 0x70, RZ, 0x3c, !PT ;  /* 0x0000007008087812 */ /* 0x000fc600078e3cff */
[----:B--2---:R-:W-:Y:S04]  /*33010*/  STS.U8 [R58+UR9+0x17b00], R89 ;  /* 0x017b00593a007988 */ /* 0x004fe80008000009 */
[----:B------:R0:W-:Y:S04]  /*33020*/  STS.U8 [R58+UR9+0x17f00], R81 ;  /* 0x017f00513a007988 */ /* 0x0001e80008000009 */
[----:B------:R1:W-:Y:S04]  /*33030*/  STS.U8 [R8+UR9+0x14380], R62 ;  /* 0x0143803e08007988 */ /* 0x0003e80008000009 */
[----:B------:R2:W-:Y:S04]  /*33040*/  STS.U8 [R8+UR9+0x14780], R66 ;  /* 0x0147804208007988 */ /* 0x0005e80008000009 */
[----:B0-----:R-:W3:Y:S04]  /*33050*/  LDL.LU R58, [R1+0x141c] ;  /* 0x00141c00013a7983 */ /* 0x001ee80000300800 */
[----:B-1----:R-:W3:Y:S04]  /*33060*/  LDL.LU R62, [R1+0x1418] ;  /* 0x00141800013e7983 */ /* 0x002ee80000300800 */
[----:B--2---:R-:W2:Y:S04]  /*33070*/  LDL.LU R66, [R1+0x1414] ;  /* 0x0014140001427983 */ /* 0x004ea80000300800 */
        /* <DEDUP_REMOVED lines=11> */
[----:B------:R-:W2:Y:S04]  /*33130*/  LDL.LU R80, [R1+0x13fc] ;  /* 0x0013fc0001507983 */ /* 0x000ea80000300800 */
[----:B------:R0:W-:Y:S04]  /*33140*/  STS.U8 [R8+UR9+0x16380], R88 ;  /* 0x0163805808007988 */ /* 0x0001e80008000009 */
[----:B0-----:R-:W2:Y:S04]  /*33150*/  LDL.LU R88, [R1+0x13f8] ;  /* 0x0013f80001587983 */ /* 0x001ea80000300800 */
[----:B------:R-:W-:Y:S04]  /*33160*/  STS.U8 [R8+UR9+0x16780], R93 ;  /* 0x0167805d08007988 */ /* 0x000fe80008000009 */
[----:B------:R-:W-:Y:S04]  /*33170*/  STS.U8 [R8+UR9+0x16b80], R85 ;  /* 0x016b805508007988 */ /* 0x000fe80008000009 */
[----:B------:R-:W-:Y:S04]  /*33180*/  STS.U8 [R8+UR9+0x16f80], R86 ;  /* 0x016f805608007988 */ /* 0x000fe80008000009 */
[----:B------:R-:W-:Y:S04]  /*33190*/  STS.U8 [R8+UR9+0x17380], R87 ;  /* 0x0173805708007988 */ /* 0x000fe80008000009 */
[----:B------:R0:W-:Y:S04]  /*331a0*/  STS.U8 [R8+UR9+0x17780], R9 ;  /* 0x0177800908007988 */ /* 0x0001e80008000009 */
[----:B0-----:R-:W3:Y:S04]  /*331b0*/  LDL.LU R9, [R1+0x29c] ;  /* 0x00029c0001097983 */ /* 0x001ee80000300800 */
[----:B--2---:R-:W-:Y:S04]  /*331c0*/  STS.U8 [R8+UR9+0x17b80], R88 ;  /* 0x017b805808007988 */ /* 0x004fe80008000009 */
[----:B------:R0:W-:Y:S04]  /*331d0*/  STS.U8 [R8+UR9+0x17f80], R80 ;  /* 0x017f805008007988 */ /* 0x0001e80008000009 */
[----:B0-----:R-:W2:Y:S04]  /*331e0*/  LDL.LU R8, [R1+0x2a0] ;  /* 0x0002a00001087983 */ /* 0x001ea80000300800 */
[----:B------:R-:W2:Y:S01]  /*331f0*/  LDL.LU R86, [R1+0x2a8] ;  /* 0x0002a80001567983 */ /* 0x000ea20000300800 */
[----:B------:R-:W-:-:S03]  /*33200*/  PRMT R4, RZ, 0x7610, R4 ;  /* 0x00007610ff047816 */ /* 0x000fc60000000004 */
[----:B------:R-:W2:Y:S04]  /*33210*/  LDL.LU R87, [R1+0x2a4] ;  /* 0x0002a40001577983 */ /* 0x000ea80000300800 */
[----:B----4-:R-:W-:Y:S04]  /*33220*/  STS.U8 [R0+UR9+0x8000], R78 ;  /* 0x0080004e00007988 */ /* 0x010fe80008000009 */
[----:B------:R-:W-:Y:S04]  /*33230*/  STS.U8 [R0+UR9+0x8400], R74 ;  /* 0x0084004a00007988 */ /* 0x000fe80008000009 */
[----:B------:R-:W-:Y:S04]  /*33240*/  STS.U8 [R0+UR9+0x8800], R70 ;  /* 0x0088004600007988 */ /* 0x000fe80008000009 */
[----:B------:R-:W-:Y:S04]  /*33250*/  STS.U8 [R0+UR9+0x8c00], R66 ;  /* 0x008c004200007988 */ /* 0x000fe80008000009 */
[----:B---3--:R-:W-:Y:S04]  /*33260*/  STS.U8 [R0+UR9+0x9000], R62 ;  /* 0x0090003e00007988 */ /* 0x008fe80008000009 */
[----:B------:R-:W-:Y:S04]  /*33270*/  STS.U8 [R0+UR9+0x9400], R58 ;  /* 0x0094003a00007988 */ /* 0x000fe80008000009 */
[----:B------:R-:W-:Y:S04]  /*33280*/  STS.U8 [R0+UR9+0x9800], R43 ;  /* 0x0098002b00007988 */ /* 0x000fe80008000009 */
[----:B------:R-:W-:Y:S04]  /*33290*/  STS.U8 [R0+UR9+0x9c00], R42 ;  /* 0x009c002a00007988 */ /* 0x000fe80008000009 */
[----:B------:R-:W-:Y:S04]  /*332a0*/  STS.U8 [R0+UR9+0xa000], R41 ;  /* 0x00a0002900007988 */ /* 0x000fe80008000009 */
[----:B------:R-:W-:Y:S04]  /*332b0*/  STS.U8 [R0+UR9+0xa400], R40 ;  /* 0x00a4002800007988 */ /* 0x000fe80008000009 */
[----:B------:R-:W-:Y:S01]  /*332c0*/  STS.U8 [R0+UR9+0xa800], R39 ;  /* 0x00a8002700007988 */ /* 0x000fe20008000009 */
[----:B--2---:R-:W-:-:S05]  /*332d0*/  IADD3 R8, P4, PT, R5, R8, RZ ;  /* 0x0000000805087210 */ /* 0x004fca0007f9e0ff */
[----:B------:R-:W-:-:S05]  /*332e0*/  IMAD.X R9, R6, 0x1, R9, P4 ;  /* 0x0000000106097824 */ /* 0x000fca00020e0609 */
[----:B------:R0:W2:Y:S04]  /*332f0*/  @!P1 LDG.E.U8 R4, desc[UR18][R8.64] ;  /* 0x0000001208049981 */ /* 0x0000a8000c1e1100 */
        /* <DEDUP_REMOVED lines=44> */
[----:B------:R-:W-:Y:S01]  /*335c0*/  STS.U8 [R2+UR9+0xdc80], R63 ;  /* 0x00dc803f02007988 */ /* 0x000fe20008000009 */
[----:B------:R-:W-:-:S03]  /*335d0*/  LOP3.LUT R85, R0, 0x20, RZ, 0x3c, !PT ;  /* 0x0000002000557812 */ /* 0x000fc600078e3cff */
[----:B------:R-:W-:Y:S04]  /*335e0*/  STS.U8 [R2+UR9+0xe080], R65 ;  /* 0x00e0804102007988 */ /* 0x000fe80008000009 */
[----:B------:R-:W-:Y:S01]  /*335f0*/  STS.U8 [R2+UR9+0xe480], R67 ;  /* 0x00e4804302007988 */ /* 0x000fe20008000009 */
[----:B------:R-:W-:-:S03]  /*33600*/  IADD3 R86, P3, PT, R5, R86, RZ ;  /* 0x0000005605567210 */ /* 0x000fc60007f7e0ff */
[----:B------:R-:W-:Y:S04]  /*33610*/  STS.U8 [R2+UR9+0xe880], R69 ;  /* 0x00e8804502007988 */ /* 0x000fe80008000009 */
[----:B------:R-:W-:Y:S04]  /*33620*/  STS.U8 [R2+UR9+0xec80], R71 ;  /* 0x00ec804702007988 */ /* 0x000fe80008000009 */
[----:B------:R-:W-:Y:S04]  /*33630*/  STS.U8 [R2+UR9+0xf080], R73 ;  /* 0x00f0804902007988 */ /* 0x000fe80008000009 */
[----:B------:R-:W-:Y:S04]  /*33640*/  STS.U8 [R2+UR9+0xf480], R75 ;  /* 0x00f4804b02007988 */ /* 0x000fe80008000009 */
[----:B------:R-:W-:Y:S01]  /*33650*/  STS.U8 [R2+UR9+0xf880], R77 ;  /* 0x00f8804d02007988 */ /* 0x000fe20008000009 */
[----:B------:R-:W-:-:S03]  /*33660*/  IMAD.X R87, R6, 0x1, R87, P3 ;  /* 0x0000000106577824 */ /* 0x000fc600018e0657 */
[----:B------:R3:W-:Y:S04]  /*33670*/  STS.U8 [R2+UR9+0xfc80], R79 ;  /* 0x00fc804f02007988 */ /* 0x0007e80008000009 */
[----:B-1----:R-:W4:Y:S04]  /*33680*/  LDL.LU R0, [R1+0x2b0] ;  /* 0x0002b00001007983 */ /* 0x002f280000300800 */
[----:B------:R-:W-:Y:S04]  /*33690*/  STS.U8 [R85+UR9+0x8100], R54 ;  /* 0x0081003655007988 */ /* 0x000fe80008000009 */
[----:B---3--:R-:W3:Y:S04]  /*336a0*/  LDL.LU R2, [R1+0x2b8] ;  /* 0x0002b80001027983 */ /* 0x008ee80000300800 */
[----:B------:R-:W-:Y:S01]  /*336b0*/  STS.U8 [R85+UR9+0x8500], R51 ;  /* 0x0085003355007988 */ /* 0x000fe20008000009 */
[----:B------:R-:W-:-:S03]  /*336c0*/  PRMT R3, RZ, 0x7610, R3 ;  /* 0x00007610ff037816 */ /* 0x000fc60000000003 */
[----:B------:R-:W3:Y:S04]  /*336d0*/  LDL.LU R93, [R1+0x2c0] ;  /* 0x0002c000015d7983 */ /* 0x000ee80000300800 */
[----:B------:R-:W-:Y:S04]  /*336e0*/  STS.U8 [R85+UR9+0x8900], R50 ;  /* 0x0089003255007988 */ /* 0x000fe80008000009 */
[----:B------:R-:W-:Y:S04]  /*336f0*/  STS.U8 [R85+UR9+0x8d00], R45 ;  /* 0x008d002d55007988 */ /* 0x000fe80008000009 */
[----:B------:R0:W-:Y:S04]  /*33700*/  STL [R1+0x2a0], R8 ;  /* 0x0002a00801007387 */ /* 0x0001e80000100800 */
[----:B------:R-:W-:Y:S04]  /*33710*/  STS.U8 [R85+UR9+0x9100], R7 ;  /* 0x0091000755007988 */ /* 0x000fe80008000009 */
[----:B------:R-:W-:Y:S01]  /*33720*/  STL [R1+0x2a8], R86 ;  /* 0x0002a85601007387 */ /* 0x000fe20000100800 */
[----:B0-----:R-:W-:-:S03]  /*33730*/  @!P1 IMAD.MOV.U32 R8, RZ, RZ, R86 ;  /* 0x000000ffff089224 */ /* 0x001fc600078e0056 */
[----:B------:R-:W-:Y:S04]  /*33740*/  STS.U8 [R85+UR9+0x9500], R92 ;  /* 0x0095005c55007988 */ /* 0x000fe80008000009 */
[----:B------:R0:W-:Y:S04]  /*33750*/  STL [R1+0x29c], R9 ;  /* 0x00029c0901007387 */ /* 0x0001e80000100800 */
[----:B------:R1:W-:Y:S01]  /*33760*/  STS.U8 [R85+UR9+0x9900], R46 ;  /* 0x0099002e55007988 */ /* 0x0003e20008000009 */
[----:B0-----:R-:W-:-:S03]  /*33770*/  IMAD.MOV.U32 R9, RZ, RZ, R87 ;  /* 0x000000ffff097224 */ /* 0x001fc600078e0057 */
[----:B-1----:R-:W3:Y:S04]  /*33780*/  LDL.LU R85, [R1+0x2b4] ;  /* 0x0002b40001557983 */ /* 0x002ee80000300800 */
[----:B------:R0:W3:Y:S04]  /*33790*/  @!P1 LDG.E.U8 R3, desc[UR18][R8.64] ;  /* 0x0000001208039981 */ /* 0x0000e8000c1e1100 */
[----:B--2---:R1:W-:Y:S04]  /*337a0*/  STL [R1+0x18c], R4 ;  /* 0x00018c0401007387 */ /* 0x0043e80000100800 */
[----:B-1----:R-:W2:Y:S04]  /*337b0*/  LDL.LU R4, [R1+0x13f4] ;  /* 0x0013f40001047983 */ /* 0x002ea80000300800 */
[----:B------:R1:W-:Y:S04]  /*337c0*/  STL [R1+0x2a4], R87 ;  /* 0x0002a45701007387 */ /* 0x0003e80000100800 */
[----:B-1----:R-:W2:Y:S04]  /*337d0*/  LDL.LU R87, [R1+0x2bc] ;  /* 0x0002bc0001577983 */ /* 0x002ea80000300800 */
[----:B------:R-:W2:Y:S01]  /*337e0*/  LDL.LU R8, [R1+0x2ac] ;  /* 0x0002ac0001087983 */ /* 0x000ea20000300800 */
[----:B------:R-:W-:-:S02]  /*337f0*/  PRMT R47, RZ, 0x7610, R47 ;  /* 0x00007610ff2f7816 */ /* 0x000fc4000000002f */
[----:B----4-:R-:W-:-:S05]  /*33800*/  IADD3 R0, P3, PT, R5, R0, RZ ;  /* 0x0000000005007210 */ /* 0x010fca0007f7e0ff */
[----:B0-----:R-:W-:Y:S01]  /*33810*/  IMAD.MOV.U32 R9, RZ, RZ, R0 ;  /* 0x000000ffff097224 */ /* 0x001fe200078e0000 */
[----:B------:R0:W-:Y:S01]  /*33820*/  STL [R1+0x2b0], R0 ;  /* 0x0002b00001007387 */ /* 0x0001e20000100800 */
[----:B---3--:R-:W-:-:S03]  /*33830*/  IADD3 R2, P4, PT, R5, R2, RZ ;  /* 0x0000000205027210 */ /* 0x008fc60007f9e0ff */
[----:B0-----:R-:W3:Y:S04]  /*33840*/  LDL.LU R0, [R1+0x2e0] ;  /* 0x0002e00001007983 */ /* 0x001ee80000300800 */
[----:B------:R0:W-:Y:S04]  /*33850*/  STL [R1+0x188], R3 ;  /* 0x0001880301007387 */ /* 0x0001e80000100800 */
[----:B0-----:R-:W4:Y:S04]  /*33860*/  LDL.LU R3, [R1+0x2e8] ;  /* 0x0002e80001037983 */ /* 0x001f280000300800 */
[----:B------:R-:W3:Y:S04]  /*33870*/  LDL.LU R86, [R1+0x2f0] ;  /* 0x0002f00001567983 */ /* 0x000ee80000300800 */
[----:B------:R-:W-:Y:S01]  /*33880*/  STL [R1+0x2b8], R2 ;  /* 0x0002b80201007387 */ /* 0x000fe20000100800 */
[----:B--2---:R-:W-:-:S05]  /*33890*/  IMAD.X R8, R6, 0x1, R8, P3 ;  /* 0x0000000106087824 */ /* 0x004fca00018e0608 */
[-C--:B------:R-:W-:Y:S01]  /*338a0*/  @!P1 LOP3.LUT R9, R9, R8.reuse, RZ, 0x3c, !PT ;  /* 0x0000000809099212 */ /* 0x080fe200078e3cff */
[----:B------:R0:W-:Y:S03]  /*338b0*/  STL [R1+0x2ac], R8 ;  /* 0x0002ac0801007387 */ /* 0x0001e60000100800 */
[----:B0-----:R-:W-:-:S04]  /*338c0*/  @!P1 LOP3.LUT R8, R9, R8, RZ, 0x3c, !PT ;  /* 0x0000000809089212 */ /* 0x001fc800078e3cff */
[----:B------:R-:W-:-:S05]  /*338d0*/  @!P1 LOP3.LUT R9, R9, R8, RZ, 0x3c, !PT ;  /* 0x0000000809099212 */ /* 0x000fca00078e3cff */
[----:B------:R0:W2:Y:S01]  /*338e0*/  @!P1 LDG.E.U8 R47, desc[UR18][R8.64] ;  /* 0x00000012082f9981 */ /* 0x0000a2000c1e1100 */
[----:B------:R-:W-:Y:S01]  /*338f0*/  IMAD.X R85, R6, 0x1, R85, P4 ;  /* 0x0000000106557824 */ /* 0x000fe200020e0655 */
[----:B------:R-:W-:-:S03]  /*33900*/  IADD3 R93, P3, PT, R5, R93, RZ ;  /* 0x0000005d055d7210 */ /* 0x000fc60007f7e0ff */
[----:B0-----:R-:W-:Y:S02]  /*33910*/  IMAD.MOV.U32 R8, RZ, RZ, R85 ;  /* 0x000000ffff087224 */ /* 0x001fe400078e0055 */
[----:B------:R-:W-:-:S05]  /*33920*/  IMAD.MOV.U32 R9, RZ, RZ, R2 ;  /* 0x000000ffff097224 */ /* 0x000fca00078e0002 */
[----:B------:R-:W-:-:S04]  /*33930*/  @!P1 LOP3.LUT R9, R9, R8, RZ, 0x3c, !PT ;  /* 0x0000000809099212 */ /* 0x000fc800078e3cff */
[C---:B------:R-:W-:Y:S01]  /*33940*/  @!P1 LOP3.LUT R8, R9.reuse, R8, RZ, 0x3c, !PT ;  /* 0x0000000809089212 */ /* 0x040fe200078e3cff */
[----:B------:R-:W-:Y:S01]  /*33950*/  STL [R1+0x2c0], R93 ;  /* 0x0002c05d01007387 */ /* 0x000fe20000100800 */
[----:B------:R-:W-:Y:S02]  /*33960*/  PRMT R4, RZ, 0x7610, R4 ;  /* 0x00007610ff047816 */ /* 0x000fe40000000004 */
[----:B------:R-:W-:-:S05]  /*33970*/  @!P1 LOP3.LUT R9, R9, R8, RZ, 0x3c, !PT ;  /* 0x0000000809099212 */ /* 0x000fca00078e3cff */
[----:B------:R0:W3:Y:S04]  /*33980*/  @!P1 LDG.E.U8 R4, desc[UR18][R8.64] ;  /* 0x0000001208049981 */ /* 0x0000e8000c1e1100 */
[----:B--2---:R1:W-:Y:S04]  /*33990*/  STL [R1+0x184], R47 ;  /* 0x0001842f01007387 */ /* 0x0043e80000100800 */
[----:B-1----:R-:W2:Y:S01]  /*339a0*/  LDL.LU R47, [R1+0x13f0] ;  /* 0x0013f000012f7983 */ /* 0x002ea20000300800 */
[----:B------:R-:W-:Y:S02]  /*339b0*/  IMAD.X R87, R6, 0x1, R87, P3 ;  /* 0x0000000106577824 */ /* 0x000fe400018e0657 */
[----:B0-----:R-:W-:Y:S01]  /*339c0*/  @!P1 IMAD.MOV.U32 R8, RZ, RZ, R93 ;  /* 0x000000ffff089224 */ /* 0x001fe200078e005d */
[----:B------:R0:W-:Y:S01]  /*339d0*/  STL [R1+0x2b4], R85 ;  /* 0x0002b45501007387 */ /* 0x0001e20000100800 */
[----:B------:R-:W-:-:S03]  /*339e0*/  IMAD.MOV.U32 R9, RZ, RZ, R87 ;  /* 0x000000ffff097224 */ /* 0x000fc600078e0057 */
[----:B0-----:R-:W4:Y:S04]  /*339f0*/  LDL.LU R85, [R1+0x13ec] ;  /* 0x0013ec0001557983 */ /* 0x001f280000300800 */
[----:B------:R-:W4:Y:S04]  /*33a00*/  LDL.LU R2, [R1+0x2e4] ;  /* 0x0002e40001027983 */ /* 0x000f280000300800 */
[----:B---3--:R0:W-:Y:S04]  /*33a10*/  STL [R1+0x180], R4 ;  /* 0x0001800401007387 */ /* 0x0081e80000100800 */
[----:B0-----:R-:W3:Y:S04]  /*33a20*/  LDL.LU R4, [R1+0x13e8] ;  /* 0x0013e80001047983 */ /* 0x001ee80000300800 */
[----:B------:R0:W-:Y:S04]  /*33a30*/  STL [R1+0x2bc], R87 ;  /* 0x0002bc5701007387 */ /* 0x0001e80000100800 */
[----:B0-----:R-:W3:Y:S01]  /*33a40*/  LDL.LU R87, [R1+0x2ec] ;  /* 0x0002ec0001577983 */ /* 0x001ee20000300800 */
[----:B--2---:R-:W-:-:S06]  /*33a50*/  PRMT R47, RZ, 0x7610, R47 ;  /* 0x00007610ff2f7816 */ /* 0x004fcc000000002f */
[----:B------:R0:W2:Y:S04]  /*33a60*/  @!P1 LDG.E.U8 R47, desc[UR18][R8.64] ;  /* 0x00000012082f9981 */ /* 0x0000a8000c1e1100 */
[----:B------:R-:W3:Y:S01]  /*33a70*/  LDL.LU R8, [R1+0x2dc] ;  /* 0x0002dc0001087983 */ /* 0x000ee20000300800 */
[C---:B------:R-:W-:Y:S02]  /*33a80*/  IADD3 R0, P3, PT, R5.reuse, R0, RZ ;  /* 0x0000000005007210 */ /* 0x040fe40007f7e0ff */
[----:B----4-:R-:W-:-:S03]  /*33a90*/  IADD3 R3, P4, PT, R5, R3, RZ ;  /* 0x0000000305037210 */ /* 0x010fc60007f9e0ff */
[----:B0-----:R-:W-:Y:S01]  /*33aa0*/  IMAD.MOV.U32 R9, RZ, RZ, R0 ;  /* 0x000000ffff097224 */ /* 0x001fe200078e0000 */
[----:B------:R0:W-:Y:S01]  /*33ab0*/  STL [R1+0x2e0], R0 ;  /* 0x0002e00001007387 */ /* 0x0001e20000100800 */
[----:B------:R-:W-:-:S03]  /*33ac0*/  PRMT R85, RZ, 0x7610, R85 ;  /* 0x00007610ff557816 */ /* 0x000fc60000000055 */
[----:B0-----:R-:W4:Y:S04]  /*33ad0*/  LDL.LU R0, [R1+0x2f8] ;  /* 0x0002f80001007983 */ /* 0x001f280000300800 */
[----:B--2---:R0:W-:Y:S01]  /*33ae0*/  STL [R1+0x17c], R47 ;  /* 0x00017c2f01007387 */ /* 0x0041e20000100800 */
[----:B---3--:R-:W-:-:S03]  /*33af0*/  IMAD.X R8, R6, 0x1, R8, P3 ;  /* 0x0000000106087824 */ /* 0x008fc600018e0608 */
[----:B0-----:R-:W2:Y:S02]  /*33b00*/  LDL.LU R47, [R1+0x300] ;  /* 0x00030000012f7983 */ /* 0x001ea40000300800 */
[-C--:B------:R-:W-:Y:S02]  /*33b10*/  @!P1 LOP3.LUT R9, R9, R8.reuse, RZ, 0x3c, !PT ;  /* 0x0000000809099212 */ /* 0x080fe400078e3cff */
[----:B------:R-:W3:Y:S04]  /*33b20*/  LDL.LU R93, [R1+0x340] ;  /* 0x00034000015d7983 */ /* 0x000ee80000300800 */
[----:B------:R-:W-:Y:S04]  /*33b30*/  STL [R1+0x2e8], R3 ;  /* 0x0002e80301007387 */ /* 0x000fe80000100800 */
[----:B------:R0:W-:Y:S02]  /*33b40*/  STL [R1+0x2dc], R8 ;  /* 0x0002dc0801007387 */ /* 0x0001e40000100800 */
        /* <DEDUP_REMOVED lines=28> */
[C---:B----4-:R-:W-:Y:S02]  /*33d10*/  IADD3 R0, P3, PT, R5.reuse, R0, RZ ;  /* 0x0000000005007210 */ /* 0x050fe40007f7e0ff */
[----:B------:R-:W-:-:S03]  /*33d20*/  IADD3 R47, P4, PT, R5, R47, RZ ;  /* 0x0000002f052f7210 */ /* 0x000fc60007f9e0ff */
        /* <DEDUP_REMOVED lines=247> */
[----:B------:R-:W-:Y:S01]  /*34ca0*/  STL [R1+0x408], R0 ;  /* 0x0004080001007387 */ /* 0x000fe20000100800 */
[----:B------:R-:W-:-:S03]  /*34cb0*/  PRMT R47, RZ, 0x7610, R47 ;  /* 0x00007610ff2f7816 */ /* 0x000fc6000000002f */
[----:B--2---:R0:W-:Y:S01]  /*34cc0*/  STL [R1+0x128], R3 ;  /* 0x0001280301007387 */ /* 0x0041e20000100800 */
[----:B---3--:R-:W-:-:S03]  /*34cd0*/  IMAD.X R8, R6, 0x1, R8, P3 ;  /* 0x0000000106087824 */ /* 0x008fc600018e0608 */
[----:B0-----:R-:W2:Y:S04]  /*34ce0*/  LDL.LU R3, [R1+0x420] ;  /* 0x0004200001037983 */ /* 0x001ea80000300800 */
[----:B------:R-:W3:Y:S01]  /*34cf0*/  LDL.LU R0, [R1+0x440] ;  /* 0x0004400001007983 */ /* 0x000ee20000300800 */
[----:B------:R-:W-:-:S03]  /*34d00*/  @!P1 LOP3.LUT R9, R9, R8, RZ, 0x3c, !PT ;  /* 0x0000000809099212 */ /* 0x000fc600078e3cff */
[----:B------:R-:W4:Y:S04]  /*34d10*/  LDL.LU R86, [R1+0x448] ;  /* 0x0004480001567983 */ /* 0x000f280000300800 */
        /* <DEDUP_REMOVED lines=31> */
[----:B------:R-:W-:-:S03]  /*34f10*/  IADD3 R0, P4, PT, R5, R0, RZ ;  /* 0x0000000005007210 */ /* 0x000fc60007f9e0ff */
[----:B0-----:R-:W-:Y:S01]  /*34f20*/  IMAD.MOV.U32 R9, RZ, RZ, R3 ;  /* 0x000000ffff097224 */ /* 0x001fe200078e0003 */
[----:B------:R-:W-:Y:S01]  /*34f30*/  STL [R1+0x420], R3 ;  /* 0x0004200301007387 */ /* 0x000fe20000100800 */
[----:B----4-:R-:W-:-:S03]  /*34f40*/  PRMT R85, RZ, 0x7610, R85 ;  /* 0x00007610ff557816 */ /* 0x010fc60000000055 */
        /* <DEDUP_REMOVED lines=35> */
[----:B------:R-:W2:Y:S01]  /*35180*/  LDL.LU R8, [R1+0x44c] ;  /* 0x00044c0001087983 */ /* 0x000ea20000300800 */
[C---:B------:R-:W-:Y:S02]  /*35190*/  IADD3 R47, P3, PT, R5.reuse, R47, RZ ;  /* 0x0000002f052f7210 */ /* 0x040fe40007f7e0ff */
[----:B------:R-:W-:-:S03]  /*351a0*/  IADD3 R93, P4, PT, R5, R93, RZ ;  /* 0x0000005d055d7210 */ /* 0x000fc60007f9e0ff */
[----:B0-----:R-:W-:Y:S01]  /*351b0*/  IMAD.MOV.U32 R9, RZ, RZ, R47 ;  /* 0x000000ffff097224 */ /* 0x001fe200078e002f */
[----:B------:R-:W-:Y:S04]  /*351c0*/  STL [R1+0x450], R47 ;  /* 0x0004502f01007387 */ /* 0x000fe80000100800 */
[----:B------:R-:W2:Y:S01]  /*351d0*/  LDL.LU R86, [R1+0x478] ;  /* 0x0004780001567983 */ /* 0x000ea20000300800 */
[C---:B----4-:R-:W-:Y:S01]  /*351e0*/  IMAD.X R0, R6.reuse, 0x1, R0, P4 ;  /* 0x0000000106007824 */ /* 0x050fe200020e0600 */
[----:B---3--:R-:W-:Y:S02]  /*351f0*/  PRMT R4, RZ, 0x7610, R4 ;  /* 0x00007610ff047816 */ /* 0x008fe40000000004 */
[----:B------:R-:W-:Y:S01]  /*35200*/  PRMT R30, RZ, 0x7610, R30 ;  /* 0x00007610ff1e7816 */ /* 0x000fe2000000001e */
[----:B--2---:R0:W-:Y:S01]  /*35210*/  STL [R1+0x110], R85 ;  /* 0x0001105501007387 */ /* 0x0041e20000100800 */
[----:B------:R-:W-:-:S03]  /*35220*/  IMAD.X R8, R6, 0x1, R8, P3 ;  /* 0x0000000106087824 */ /* 0x000fc600018e0608 */
[----:B0-----:R-:W2:Y:S02]  /*35230*/  LDL.LU R85, [R1+0x480] ;  /* 0x0004800001557983 */ /* 0x001ea40000300800 */
[-C--:B------:R-:W-:Y:S02]  /*35240*/  @!P1 LOP3.LUT R9, R9, R8.reuse, RZ, 0x3c, !PT ;  /* 0x0000000809099212 */ /* 0x080fe400078e3cff */
[----:B------:R-:W3:Y:S04]  /*35250*/  LDL.LU R47, [R1+0x488] ;  /* 0x00048800012f7983 */ /* 0x000ee80000300800 */
[----:B------:R-:W-:Y:S04]  /*35260*/  STL [R1+0x458], R93 ;  /* 0x0004585d01007387 */ /* 0x000fe80000100800 */
[----:B------:R0:W-:Y:S02]  /*35270*/  STL [R1+0x44c], R8 ;  /* 0x00044c0801007387 */ /* 0x0001e40000100800 */
[----:B0-----:R-:W-:-:S04]  /*35280*/  @!P1 LOP3.LUT R8, R9, R8, RZ, 0x3c, !PT ;  /* 0x0000000809089212 */ /* 0x001fc800078e3cff */
[----:B------:R-:W-:-:S05]  /*35290*/  @!P1 LOP3.LUT R9, R9, R8, RZ, 0x3c, !PT ;  /* 0x0000000809099212 */ /* 0x000fca00078e3cff */
[----:B------:R0:W4:Y:S02]  /*352a0*/  @!P1 LDG.E.U8 R4, desc[UR18][R8.64] ;  /* 0x0000001208049981 */ /* 0x000124000c1e1100 */
[----:B0-----:R-:W-:Y:S02]  /*352b0*/  IMAD.MOV.U32 R8, RZ, RZ, R0 ;  /* 0x000000ffff087224 */ /* 0x001fe400078e0000 */
[----:B------:R-:W-:-:S05]  /*352c0*/  IMAD.MOV.U32 R9, RZ, RZ, R93 ;  /* 0x000000ffff097224 */ /* 0x000fca00078e005d */
[----:B------:R-:W-:-:S04]  /*352d0*/  @!P1 LOP3.LUT R9, R9, R8, RZ, 0x3c, !PT ;  /* 0x0000000809099212 */ /* 0x000fc800078e3cff */
[----:B------:R-:W-:-:S04]  /*352e0*/  @!P1 LOP3.LUT R8, R9, R8, RZ, 0x3c, !PT ;  /* 0x0000000809089212 */ /* 0x000fc800078e3cff */
[----:B------:R-:W-:-:S05]  /*352f0*/  @!P1 LOP3.LUT R9, R9, R8, RZ, 0x3c, !PT ;  /* 0x0000000809099212 */ /* 0x000fca00078e3cff */
[----:B------:R0:W2:Y:S01]  /*35300*/  @!P1 LDG.E.U8 R30, desc[UR18][R8.64] ;  /* 0x00000012081e9981 */ /* 0x0000a2000c1e1100 */
[----:B------:R-:W-:Y:S02]  /*35310*/  IADD3 R3, P3, PT, R5, R3, RZ ;  /* 0x0000000305037210 */ /* 0x000fe40007f7e0ff */
[----:B------:R-:W-:-:S03]  /*35320*/  PRMT R2, RZ, 0x7610, R2 ;  /* 0x00007610ff027816 */ /* 0x000fc60000000002 */
[----:B------:R-:W-:Y:S01]  /*35330*/  IMAD.X R87, R6, 0x1, R87, P3 ;  /* 0x0000000106577824 */ /* 0x000fe200018e0657 */
[----:B------:R-:W-:Y:S01]  /*35340*/  STL [R1+0x460], R3 ;  /* 0x0004600301007387 */ /* 0x000fe20000100800 */
[----:B0-----:R-:W-:Y:S02]  /*35350*/  @!P1 IMAD.MOV.U32 R8, RZ, RZ, R3 ;  /* 0x000000ffff089224 */ /* 0x001fe400078e0003 */
[----:B------:R-:W-:-:S05]  /*35360*/  @!P1 IMAD.MOV.U32 R9, RZ, RZ, R87 ;  /* 0x000000ffff099224 */ /* 0x000fca00078e0057 */
[----:B------:R-:W3:Y:S04]  /*35370*/  @!P1 LDG.E.U8 R2, desc[UR18][R8.64] ;  /* 0x0000001208029981 */ /* 0x000ee8000c1e1100 */
[----:B----4-:R0:W-:Y:S04]  /*35380*/  STL [R1+0x10c], R4 ;  /* 0x00010c0401007387 */ /* 0x0101e80000100800 */
[----:B0-----:R-:W4:Y:S04]  /*35390*/  LDL.LU R4, [R1+0x1378] ;  /* 0x0013780001047983 */ /* 0x001f280000300800 */
[----:B------:R0:W-:Y:S04]  /*353a0*/  STL [R1+0x454], R0 ;  /* 0x0004540001007387 */ /* 0x0001e80000100800 */
[----:B0-----:R-:W4:Y:S04]  /*353b0*/  LDL.LU R0, [R1+0x1374] ;  /* 0x0013740001007983 */ /* 0x001f280000300800 */
[----:B------:R-:W4:Y:S04]  /*353c0*/  LDL.LU R93, [R1+0x47c] ;  /* 0x00047c00015d7983 */ /* 0x000f280000300800 */
[----:B------:R-:W-:Y:S04]  /*353d0*/  STL [R1+0x45c], R87 ;  /* 0x00045c5701007387 */ /* 0x000fe80000100800 */
[----:B--2---:R0:W-:Y:S04]  /*353e0*/  STL [R1+0x108], R30 ;  /* 0x0001081e01007387 */ /* 0x0041e80000100800 */
[----:B0-----:R-:W2:Y:S04]  /*353f0*/  LDL.LU R30, [R1+0x484] ;  /* 0x00048400011e7983 */ /* 0x001ea80000300800 */
[----:B------:R-:W2:Y:S01]  /*35400*/  LDL.LU R9, [R1+0x474] ;  /* 0x0004740001097983 */ /* 0x000ea20000300800 */
[----:B------:R-:W-:-:S02]  /*35410*/  IADD3 R86, P3, PT, R5, R86, RZ ;  /* 0x0000005605567210 */ /* 0x000fc40007f7e0ff */
[----:B------:R-:W-:Y:S01]  /*35420*/  IADD3 R85, P4, PT, R5, R85, RZ ;  /* 0x0000005505557210 */ /* 0x000fe20007f9e0ff */
[----:B---3--:R0:W-:Y:S01]  /*35430*/  STL [R1+0x104], R2 ;  /* 0x0001040201007387 */ /* 0x0081e20000100800 */
[----:B------:R-:W-:Y:S01]  /*35440*/  PRMT R45, RZ, 0x7610, R45 ;  /* 0x00007610ff2d7816 */ /* 0x000fe2000000002d */
[----:B------:R-:W-:Y:S02]  /*35450*/  @!P1 IMAD.MOV.U32 R8, RZ, RZ, R86 ;  /* 0x000000ffff089224 */ /* 0x000fe400078e0056 */
[----:B0-----:R-:W3:Y:S04]  /*35460*/  LDL.LU R2, [R1+0x490] ;  /* 0x0004900001027983 */ /* 0x001ee80000300800 */
[----:B------:R-:W-:Y:S04]  /*35470*/  STL [R1+0x478], R86 ;  /* 0x0004785601007387 */ /* 0x000fe80000100800 */
[----:B------:R-:W3:Y:S04]  /*35480*/  LDL.LU R3, [R1+0x498] ;  /* 0x0004980001037983 */ /* 0x000ee80000300800 */
[----:B------:R-:W3:Y:S04]  /*35490*/  LDL.LU R87, [R1+0x4a0] ;  /* 0x0004a00001577983 */ /* 0x000ee80000300800 */
[----:B------:R-:W-:Y:S01]  /*354a0*/  STL [R1+0x480], R85 ;  /* 0x0004805501007387 */ /* 0x000fe20000100800 */
[C---:B----4-:R-:W-:Y:S01]  /*354b0*/  IMAD.X R93, R6.reuse, 0x1, R93, P4 ;  /* 0x00000001065d7824 */ /* 0x050fe200020e065d */
[----:B------:R-:W-:Y:S01]  /*354c0*/  PRMT R0, RZ, 0x7610, R0 ;  /* 0x00007610ff007816 */ /* 0x000fe20000000000 */
[----:B--2---:R-:W-:-:S05]  /*354d0*/  IMAD.X R9, R6, 0x1, R9, P3 ;  /* 0x0000000106097824 */ /* 0x004fca00018e0609 */
[----:B------:R0:W-:Y:S04]  /*354e0*/  STL [R1+0x474], R9 ;  /* 0x0004740901007387 */ /* 0x0001e80000100800 */
[----:B------:R1:W2:Y:S02]  /*354f0*/  @!P1 LDG.E.U8 R45, desc[UR18][R8.64] ;  /* 0x00000012082d9981 */ /* 0x0002a4000c1e1100 */
[----:B-1----:R-:W-:Y:S02]  /*35500*/  IMAD.MOV.U32 R8, RZ, RZ, R93 ;  /* 0x000000ffff087224 */ /* 0x002fe400078e005d */
[----:B0-----:R-:W-:-:S05]  /*35510*/  IMAD.MOV.U32 R9, RZ, RZ, R85 ;  /* 0x000000ffff097224 */ /* 0x001fca00078e0055 */
[----:B------:R-:W-:-:S04]  /*35520*/  @!P1 LOP3.LUT R9, R9, R8, RZ, 0x3c, !PT ;  /* 0x0000000809099212 */ /* 0x000fc800078e3cff */
[----:B------:R-:W-:-:S04]  /*35530*/  @!P1 LOP3.LUT R8, R9, R8, RZ, 0x3c, !PT ;  /* 0x0000000809089212 */ /* 0x000fc800078e3cff */
[----:B------:R-:W-:-:S05]  /*35540*/  @!P1 LOP3.LUT R9, R9, R8, RZ, 0x3c, !PT ;  /* 0x0000000809099212 */ /* 0x000fca00078e3cff */
[----:B------:R0:W4:Y:S01]  /*35550*/  @!P1 LDG.E.U8 R0, desc[UR18][R8.64] ;  /* 0x0000001208009981 */ /* 0x000122000c1e1100 */
[----:B------:R-:W-:Y:S02]  /*35560*/  IADD3 R47, P3, PT, R5, R47, RZ ;  /* 0x0000002f052f7210 */ /* 0x000fe40007f7e0ff */
[----:B------:R-:W-:-:S03]  /*35570*/  PRMT R4, RZ, 0x7610, R4 ;  /* 0x00007610ff047816 */ /* 0x000fc60000000004 */
[----:B------:R-:W-:Y:S01]  /*35580*/  IMAD.X R30, R6, 0x1, R30, P3 ;  /* 0x00000001061e7824 */ /* 0x000fe200018e061e */
[----:B------:R-:W-:Y:S04]  /*35590*/  STL [R1+0x488], R47 ;  /* 0x0004882f01007387 */ /* 0x000fe80000100800 */
[----:B------:R-:W2:Y:S01]  /*355a0*/  LDL.LU R86, [R1+0x494] ;  /* 0x0004940001567983 */ /* 0x000ea20000300800 */
[----:B0-----:R-:W-:Y:S02]  /*355b0*/  IMAD.MOV.U32 R9, RZ, RZ, R30 ;  /* 0x000000ffff097224 */ /* 0x001fe400078e001e */
[----:B------:R-:W-:Y:S01]  /*355c0*/  @!P1 IMAD.MOV.U32 R8, RZ, RZ, R47 ;  /* 0x000000ffff089224 */ /* 0x000fe200078e002f */
[----:B------:R0:W-:Y:S04]  /*355d0*/  STL [R1+0x47c], R93 ;  /* 0x00047c5d01007387 */ /* 0x0001e80000100800 */
[----:B------:R1:W2:Y:S04]  /*355e0*/  @!P1 LDG.E.U8 R4, desc[UR18][R8.64] ;  /* 0x0000001208049981 */ /* 0x0002a8000c1e1100 */
[----:B0-----:R-:W2:Y:S04]  /*355f0*/  LDL.LU R93, [R1+0x1370] ;  /* 0x00137000015d7983 */ /* 0x001ea80000300800 */
[----:B------:R-:W2:Y:S04]  /*35600*/  LDL.LU R85, [R1+0x136c] ;  /* 0x00136c0001557983 */ /* 0x000ea80000300800 */
[----:B----4-:R0:W-:Y:S04]  /*35610*/  STL [R1+0xfc], R0 ;  /* 0x0000fc0001007387 */ /* 0x0101e80000100800 */
[----:B0-----:R-:W4:Y:S04]  /*35620*/  LDL.LU R0, [R1+0x1368] ;  /* 0x0013680001007983 */ /* 0x001f280000300800 */
[----:B------:R0:W-:Y:S04]  /*35630*/  STL [R1+0x484], R30 ;  /* 0x0004841e01007387 */ /* 0x0001e80000100800 */
[----:B0-----:R-:W4:Y:S04]  /*35640*/  LDL.LU R30, [R1+0x49c] ;  /* 0x00049c00011e7983 */ /* 0x001f280000300800 */
[----:B------:R-:W4:Y:S01]  /*35650*/  LDL.LU R8, [R1+0x48c] ;  /* 0x00048c0001087983 */ /* 0x000f220000300800 */
[----:B---3--:R-:W-:-:S02]  /*35660*/  IADD3 R2, P3, PT, R5, R2, RZ ;  /* 0x0000000205027210 */ /* 0x008fc40007f7e0ff */
[----:B------:R-:W-:-:S03]  /*35670*/  IADD3 R3, P4, PT, R5, R3, RZ ;  /* 0x0000000305037210 */ /* 0x000fc60007f9e0ff */
[----:B-1----:R-:W-:Y:S01]  /*35680*/  IMAD.MOV.U32 R9, RZ, RZ, R2 ;  /* 0x000000ffff097224 */ /* 0x002fe200078e0002 */
[----:B------:R0:W-:Y:S01]  /*35690*/  STL [R1+0x490], R2 ;  /* 0x0004900201007387 */ /* 0x0001e20000100800 */
[----:B--2---:R-:W-:-:S03]  /*356a0*/  PRMT R85, RZ, 0x7610, R85 ;  /* 0x00007610ff557816 */ /* 0x004fc60000000055 */
[----:B0-----:R-:W2:Y:S04]  /*356b0*/  LDL.LU R2, [R1+0x4b8] ;  /* 0x0004b80001027983 */ /* 0x001ea80000300800 */
[----:B------:R0:W-:Y:S04]  /*356c0*/  STL [R1+0xf8], R4 ;  /* 0x0000f80401007387 */ /* 0x0001e80000100800 */
[----:B0-----:R-:W3:Y:S04]  /*356d0*/  LDL.LU R4, [R1+0x4c0] ;  /* 0x0004c00001047983 */ /* 0x001ee80000300800 */
[----:B------:R-:W2:Y:S04]  /*356e0*/  LDL.LU R47, [R1+0x4c8] ;  /* 0x0004c800012f7983 */ /* 0x000ea80000300800 */
[----:B------:R-:W-:Y:S01]  /*356f0*/  STL [R1+0x498], R3 ;  /* 0x0004980301007387 */ /* 0x000fe20000100800 */
[----:B------:R-:W-:-:S02]  /*35700*/  IMAD.X R86, R6, 0x1, R86, P4 ;  /* 0x0000000106567824 */ /* 0x000fc400020e0656 */
[----:B----4-:R-:W-:-:S05]  /*35710*/  IMAD.X R8, R6, 0x1, R8, P3 ;  /* 0x0000000106087824 */ /* 0x010fca00018e0608 */
[-C--:B------:R-:W-:Y:S01]  /*35720*/  @!P1 LOP3.LUT R9, R9, R8.reuse, RZ, 0x3c, !PT ;  /* 0x0000000809099212 */ /* 0x080fe200078e3cff */
[----:B------:R0:W-:Y:S03]  /*35730*/  STL [R1+0x48c], R8 ;  /* 0x00048c0801007387 */ /* 0x0001e60000100800 */
[----:B0-----:R-:W-:-:S04]  /*35740*/  @!P1 LOP3.LUT R8, R9, R8, RZ, 0x3c, !PT ;  /* 0x0000000809089212 */ /* 0x001fc800078e3cff */
[----:B------:R-:W-:-:S05]  /*35750*/  @!P1 LOP3.LUT R9, R9, R8, RZ, 0x3c, !PT ;  /* 0x0000000809099212 */ /* 0x000fca00078e3cff */
[----:B------:R0:W4:Y:S02]  /*35760*/  @!P1 LDG.E.U8 R85, desc[UR18][R8.64] ;  /* 0x0000001208559981 */ /* 0x000124000c1e1100 */
[----:B0-----:R-:W-:Y:S02]  /*35770*/  IMAD.MOV.U32 R8, RZ, RZ, R86 ;  /* 0x000000ffff087224 */ /* 0x001fe400078e0056 */
[----:B------:R-:W-:-:S05]  /*35780*/  IMAD.MOV.U32 R9, RZ, RZ, R3 ;  /* 0x000000ffff097224 */ /* 0x000fca00078e0003 */
[----:B------:R-:W-:-:S04]  /*35790*/  @!P1 LOP3.LUT R9, R9, R8, RZ, 0x3c, !PT ;  /* 0x0000000809099212 */ /* 0x000fc800078e3cff */
[C---:B------:R-:W-:Y:S02]  /*357a0*/  @!P1 LOP3.LUT R8, R9.reuse, R8, RZ, 0x3c, !PT ;  /* 0x0000000809089212 */ /* 0x040fe400078e3cff */
[----:B------:R-:W-:Y:S02]  /*357b0*/  PRMT R0, RZ, 0x7610, R0 ;  /* 0x00007610ff007816 */ /* 0x000fe40000000000 */
[----:B------:R-:W-:-:S05]  /*357c0*/  @!P1 LOP3.LUT R9, R9, R8, RZ, 0x3c, !PT ;  /* 0x0000000809099212 */ /* 0x000fca00078e3cff */
[----:B------:R0:W2:Y:S01]  /*357d0*/  @!P1 LDG.E.U8 R0, desc[UR18][R8.64] ;  /* 0x0000001208009981 */ /* 0x0000a2000c1e1100 */
[----:B------:R-:W-:Y:S02]  /*357e0*/  IADD3 R87, P3, PT, R5, R87, RZ ;  /* 0x0000005705577210 */ /* 0x000fe40007f7e0ff */
[----:B------:R-:W-:-:S03]  /*357f0*/  PRMT R42, RZ, 0x7610, R42 ;  /* 0x00007610ff2a7816 */ /* 0x000fc6000000002a */
[----:B------:R-:W-:Y:S01]  /*35800*/  STL [R1+0x4a0], R87 ;  /* 0x0004a05701007387 */ /* 0x000fe20000100800 */
[----:B------:R-:W-:Y:S02]  /*35810*/  IMAD.X R30, R6, 0x1, R30, P3 ;  /* 0x00000001061e7824 */ /* 0x000fe400018e061e */
[----:B0-----:R-:W-:Y:S02]  /*35820*/  @!P1 IMAD.MOV.U32 R8, RZ, RZ, R87 ;  /* 0x000000ffff089224 */ /* 0x001fe400078e0057 */
[----:B------:R-:W-:-:S05]  /*35830*/  IMAD.MOV.U32 R9, RZ, RZ, R30 ;  /* 0x000000ffff097224 */ /* 0x000fca00078e001e */
[----:B------:R0:W3:Y:S04]  /*35840*/  @!P1 LDG.E.U8 R42, desc[UR18][R8.64] ;  /* 0x00000012082a9981 */ /* 0x0000e8000c1e1100 */
[----:B----4-:R1:W-:Y:S04]  /*35850*/  STL [R1+0xf4], R85 ;  /* 0x0000f45501007387 */ /* 0x0103e80000100800 */
[----:B-1----:R-:W4:Y:S04]  /*35860*/  LDL.LU R85, [R1+0x1364] ;  /* 0x0013640001557983 */ /* 0x002f280000300800 */
[----:B------:R1:W-:Y:S04]  /*35870*/  STL [R1+0x494], R86 ;  /* 0x0004945601007387 */ /* 0x0003e80000100800 */
[----:B-1----:R-:W4:Y:S04]  /*35880*/  LDL.LU R86, [R1+0x1360] ;  /* 0x0013600001567983 */ /* 0x002f280000300800 */
[----:B------:R-:W4:Y:S04]  /*35890*/  LDL.LU R3, [R1+0x4bc] ;  /* 0x0004bc0001037983 */ /* 0x000f280000300800 */
[----:B--2---:R1:W-:Y:S04]  /*358a0*/  STL [R1+0xf0], R0 ;  /* 0x0000f00001007387 */ /* 0x0043e80000100800 */
[----:B-1----:R-:W2:Y:S04]  /*358b0*/  LDL.LU R0, [R1+0x135c] ;  /* 0x00135c0001007983 */ /* 0x002ea80000300800 */
[----:B------:R1:W-:Y:S04]  /*358c0*/  STL [R1+0x49c], R30 ;  /* 0x00049c1e01007387 */ /* 0x0003e80000100800 */
[----:B-1----:R-:W2:Y:S04]  /*358d0*/  LDL.LU R30, [R1+0x4c4] ;  /* 0x0004c400011e7983 */ /* 0x002ea80000300800 */
[----:B------:R-:W2:Y:S01]  /*358e0*/  LDL.LU R8, [R1+0x4b4] ;  /* 0x0004b40001087983 */ /* 0x000ea20000300800 */
[----:B------:R-:W-:-:S02]  /*358f0*/  IADD3 R2, P3, PT, R5, R2, RZ ;  /* 0x0000000205027210 */ /* 0x000fc40007f7e0ff */
[----:B---3--:R-:W-:-:S03]  /*35900*/  IADD3 R4, P4, PT, R5, R4, RZ ;  /* 0x0000000405047210 */ /* 0x008fc60007f9e0ff */
[----:B0-----:R-:W-:Y:S01]  /*35910*/  IMAD.MOV.U32 R9, RZ, RZ, R2 ;  /* 0x000000ffff097224 */ /* 0x001fe200078e0002 */
[----:B------:R0:W-:Y:S04]  /*35920*/  STL [R1+0x4b8], R2 ;  /* 0x0004b80201007387 */ /* 0x0001e80000100800 */
[----:B0-----:R-:W3:Y:S04]  /*35930*/  LDL.LU R2, [R1+0x4d0] ;  /* 0x0004d00001027983 */ /* 0x001ee80000300800 */
[----:B------:R-:W3:Y:S04]  /*35940*/  LDL.LU R87, [R1+0x4d8] ;  /* 0x0004d80001577983 */ /* 0x000ee80000300800 */
[----:B------:R0:W-:Y:S04]  /*35950*/  STL [R1+0xec], R42 ;  /* 0x0000ec2a01007387 */ /* 0x0001e80000100800 */
[----:B0-----:R-:W3:Y:S04]  /*35960*/  LDL.LU R42, [R1+0x4e0] ;  /* 0x0004e000012a7983 */ /* 0x001ee80000300800 */
[----:B------:R-:W-:Y:S01]  /*35970*/  STL [R1+0x4c0], R4 ;  /* 0x0004c00401007387 */ /* 0x000fe20000100800 */
[----:B----4-:R-:W-:Y:S01]  /*35980*/  PRMT R86, RZ, 0x7610, R86 ;  /* 0x00007610ff567816 */ /* 0x010fe20000000056 */
[----:B------:R-:W-:-:S02]  /*35990*/  IMAD.X R3, R6, 0x1, R3, P4 ;  /* 0x0000000106037824 */ /* 0x000fc400020e0603 */
[----:B--2---:R-:W-:-:S05]  /*359a0*/  IMAD.X R8, R6, 0x1, R8, P3 ;  /* 0x0000000106087824 */ /* 0x004fca00018e0608 */
[-C--:B------:R-:W-:Y:S01]  /*359b0*/  @!P1 LOP3.LUT R9, R9, R8.reuse, RZ, 0x3c, !PT ;  /* 0x0000000809099212 */ /* 0x080fe200078e3cff */
[----:B------:R0:W-:Y:S03]  /*359c0*/  STL [R1+0x4b4], R8 ;  /* 0x0004b40801007387 */ /* 0x0001e60000100800 */
[----:B0-----:R-:W-:-:S04]  /*359d0*/  @!P1 LOP3.LUT R8, R9, R8, RZ, 0x3c, !PT ;  /* 0x0000000809089212 */ /* 0x001fc800078e3cff */
[----:B------:R-:W-:-:S05]  /*359e0*/  @!P1 LOP3.LUT R9, R9, R8, RZ, 0x3c, !PT ;  /* 0x0000000809099212 */ /* 0x000fca00078e3cff */
[----:B------:R0:W2:Y:S02]  /*359f0*/  @!P1 LDG.E.U8 R86, desc[UR18][R8.64] ;  /* 0x0000001208569981 */ /* 0x0000a4000c1e1100 */
[----:B0-----:R-:W-:Y:S02]  /*35a00*/  IMAD.MOV.U32 R8, RZ, RZ, R3 ;  /* 0x000000ffff087224 */ /* 0x001fe400078e0003 */
[----:B------:R-:W-:-:S05]  /*35a10*/  IMAD.MOV.U32 R9, RZ, RZ, R4 ;  /* 0x000000ffff097224 */ /* 0x000fca00078e0004 */
[----:B------:R-:W-:-:S04]  /*35a20*/  @!P1 LOP3.LUT R9, R9, R8, RZ, 0x3c, !PT ;  /* 0x0000000809099212 */ /* 0x000fc800078e3cff */
[C---:B------:R-:W-:Y:S02]  /*35a30*/  @!P1 LOP3.LUT R8, R9.reuse, R8, RZ, 0x3c, !PT ;  /* 0x0000000809089212 */ /* 0x040fe400078e3cff */
[----:B------:R-:W-:Y:S02]  /*35a40*/  PRMT R0, RZ, 0x7610, R0 ;  /* 0x00007610ff007816 */ /* 0x000fe40000000000 */
[----:B------:R-:W-:-:S05]  /*35a50*/  @!P1 LOP3.LUT R9, R9, R8, RZ, 0x3c, !PT ;  /* 0x0000000809099212 */ /* 0x000fca00078e3cff */
[----:B------:R0:W4:Y:S01]  /*35a60*/  @!P1 LDG.E.U8 R0, desc[UR18][R8.64] ;  /* 0x0000001208009981 */ /* 0x000122000c1e1100 */
[----:B------:R-:W-:Y:S02]  /*35a70*/  IADD3 R47, P3, PT, R5, R47, RZ ;  /* 0x0000002f052f7210 */ /* 0x000fe40007f7e0ff */
[----:B------:R-:W-:-:S03]  /*35a80*/  PRMT R46, RZ, 0x7610, R46 ;  /* 0x00007610ff2e7816 */ /* 0x000fc6000000002e */
[----:B------:R-:W-:Y:S01]  /*35a90*/  STL [R1+0x4c8], R47 ;  /* 0x0004c82f01007387 */ /* 0x000fe20000100800 */
[----:B------:R-:W-:Y:S02]  /*35aa0*/  IMAD.X R30, R6, 0x1, R30, P3 ;  /* 0x00000001061e7824 */ /* 0x000fe400018e061e */
[----:B0-----:R-:W-:Y:S02]  /*35ab0*/  @!P1 IMAD.MOV.U32 R8, RZ, RZ, R47 ;  /* 0x000000ffff089224 */ /* 0x001fe400078e002f */
[----:B------:R-:W-:-:S05]  /*35ac0*/  IMAD.MOV.U32 R9, RZ, RZ, R30 ;  /* 0x000000ffff097224 */ /* 0x000fca00078e001e */
[----:B------:R0:W3:Y:S04]  /*35ad0*/  @!P1 LDG.E.U8 R46, desc[UR18][R8.64] ;  /* 0x00000012082e9981 */ /* 0x0000e8000c1e1100 */
[----:B--2---:R1:W-:Y:S04]  /*35ae0*/  STL [R1+0xe8], R86 ;  /* 0x0000e85601007387 */ /* 0x0043e80000100800 */
[----:B-1----:R-:W2:Y:S04]  /*35af0*/  LDL.LU R86, [R1+0x1358] ;  /* 0x0013580001567983 */ /* 0x002ea80000300800 */
[----:B------:R1:W-:Y:S04]  /*35b00*/  STL [R1+0x4bc], R3 ;  /* 0x0004bc0301007387 */ /* 0x0003e80000100800 */
[----:B-1----:R-:W2:Y:S04]  /*35b10*/  LDL.LU R3, [R1+0x1354] ;  /* 0x0013540001037983 */ /* 0x002ea80000300800 */
[----:B------:R-:W2:Y:S04]  /*35b20*/  LDL.LU R4, [R1+0x4d4] ;  /* 0x0004d40001047983 */ /* 0x000ea80000300800 */
[----:B----4-:R1:W-:Y:S04]  /*35b30*/  STL [R1+0xe4], R0 ;  /* 0x0000e40001007387 */ /* 0x0103e80000100800 */
[----:B-1----:R-:W4:Y:S04]  /*35b40*/  LDL.LU R0, [R1+0x1350] ;  /* 0x0013500001007983 */ /* 0x002f280000300800 */
[----:B------:R1:W-:Y:S04]  /*35b50*/  STL [R1+0x4c4], R30 ;  /* 0x0004c41e01007387 */ /* 0x0003e80000100800 */
[----:B-1----:R-:W4:Y:S04]  /*35b60*/  LDL.LU R30, [R1+0x4dc] ;  /* 0x0004dc00011e7983 */ /* 0x002f280000300800 */
[----:B------:R-:W4:Y:S01]  /*35b70*/  LDL.LU R8, [R1+0x4cc] ;  /* 0x0004cc0001087983 */ /* 0x000f220000300800 */
[----:B---3--:R-:W-:-:S02]  /*35b80*/  IADD3 R2, P3, PT, R5, R2, RZ ;  /* 0x0000000205027210 */ /* 0x008fc40007f7e0ff */
[----:B------:R-:W-:-:S03]  /*35b90*/  IADD3 R87, P4, PT, R5, R87, RZ ;  /* 0x0000005705577210 */ /* 0x000fc60007f9e0ff */
[----:B0-----:R-:W-:Y:S01]  /*35ba0*/  IMAD.MOV.U32 R9, RZ, RZ, R2 ;  /* 0x000000ffff097224 */ /* 0x001fe200078e0002 */
[----:B------:R0:W-:Y:S04]  /*35bb0*/  STL [R1+0x4d0], R2 ;  /* 0x0004d00201007387 */ /* 0x0001e80000100800 */
[----:B0-----:R-:W3:Y:S04]  /*35bc0*/  LDL.LU R2, [R1+0x4f8] ;  /* 0x0004f80001027983 */ /* 0x001ee80000300800 */
[----:B------:R-:W3:Y:S04]  /*35bd0*/  LDL.LU R47, [R1+0x500] ;  /* 0x00050000012f7983 */ /* 0x000ee80000300800 */
[----:B------:R0:W-:Y:S04]  /*35be0*/  STL [R1+0xe0], R46 ;  /* 0x0000e02e01007387 */ /* 0x0001e80000100800 */
[----:B0-----:R-:W3:Y:S04]  /*35bf0*/  LDL.LU R46, [R1+0x508] ;  /* 0x00050800012e7983 */ /* 0x001ee80000300800 */
[----:B------:R-:W-:Y:S01]  /*35c00*/  STL [R1+0x4d8], R87 ;  /* 0x0004d85701007387 */ /* 0x000fe20000100800 */
[----:B--2---:R-:W-:Y:S01]  /*35c10*/  PRMT R3, RZ, 0x7610, R3 ;  /* 0x00007610ff037816 */ /* 0x004fe20000000003 */
[----:B----4-:R-:W-:-:S05]  /*35c20*/  IMAD.X R8, R6, 0x1, R8, P3 ;  /* 0x0000000106087824 */ /* 0x010fca00018e0608 */
        /* <DEDUP_REMOVED lines=14> */
[----:B------:R0:W4:Y:S04]  /*35d10*/  @!P1 LDG.E.U8 R0, desc[UR18][R8.64] ;  /* 0x0000001208009981 */ /* 0x000128000c1e1100 */
[----:B--2---:R1:W-:Y:S04]  /*35d20*/  STL [R1+0xdc], R3 ;  /* 0x0000dc0301007387 */ /* 0x0043e80000100800 */
[----:B-1----:R-:W2:Y:S01]  /*35d30*/  LDL.LU R3, [R1+0x134c] ;  /* 0x00134c0001037983 */ /* 0x002ea20000300800 */
[----:B------:R-:W-:Y:S02]  /*35d40*/  IMAD.X R30, R6, 0x1, R30, P3 ;  /* 0x00000001061e7824 */ /* 0x000fe400018e061e */
[----:B0-----:R-:W-:Y:S01]  /*35d50*/  @!P1 IMAD.MOV.U32 R8, RZ, RZ, R42 ;  /* 0x000000ffff089224 */ /* 0x001fe200078e002a */
[----:B------:R0:W-:Y:S01]  /*35d60*/  STL [R1+0x4d4], R4 ;  /* 0x0004d40401007387 */ /* 0x0001e20000100800 */
[----:B------:R-:W-:-:S03]  /*35d70*/  IMAD.MOV.U32 R9, RZ, RZ, R30 ;  /* 0x000000ffff097224 */ /* 0x000fc600078e001e */
[----:B0-----:R-:W3:Y:S04]  /*35d80*/  LDL.LU R4, [R1+0x1348] ;  /* 0x0013480001047983 */ /* 0x001ee80000300800 */
[----:B------:R-:W3:Y:S04]  /*35d90*/  LDL.LU R87, [R1+0x4fc] ;  /* 0x0004fc0001577983 */ /* 0x000ee80000300800 */
[----:B----4-:R0:W-:Y:S04]  /*35da0*/  STL [R1+0xd8], R0 ;  /* 0x0000d80001007387 */ /* 0x0101e80000100800 */
[----:B0-----:R-:W4:Y:S04]  /*35db0*/  LDL.LU R0, [R1+0x1344] ;  /* 0x0013440001007983 */ /* 0x001f280000300800 */
[----:B------:R0:W-:Y:S04]  /*35dc0*/  STL [R1+0x4dc], R30 ;  /* 0x0004dc1e01007387 */ /* 0x0001e80000100800 */
[----:B0-----:R-:W4:Y:S01]  /*35dd0*/  LDL.LU R30, [R1+0x504] ;  /* 0x00050400011e7983 */ /* 0x001f220000300800 */
[----:B--2---:R-:W-:-:S06]  /*35de0*/  PRMT R3, RZ, 0x7610, R3 ;  /* 0x00007610ff037816 */ /* 0x004fcc0000000003 */
[----:B------:R0:W2:Y:S04]  /*35df0*/  @!P1 LDG.E.U8 R3, desc[UR18][R8.64] ;  /* 0x0000001208039981 */ /* 0x0000a8000c1e1100 */
[----:B------:R-:W4:Y:S01]  /*35e00*/  LDL.LU R8, [R1+0x4f4] ;  /* 0x0004f40001087983 */ /* 0x000f220000300800 */
[C---:B---3--:R-:W-:Y:S02]  /*35e10*/  IADD3 R2, P3, PT, R5.reuse, R2, RZ ;  /* 0x0000000205027210 */ /* 0x048fe40007f7e0ff */
[----:B------:R-:W-:-:S03]  /*35e20*/  IADD3 R47, P4, PT, R5, R47, RZ ;  /* 0x0000002f052f7210 */ /* 0x000fc60007f9e0ff */
[----:B0-----:R-:W-:Y:S01]  /*35e30*/  IMAD.MOV.U32 R9, RZ, RZ, R2 ;  /* 0x000000ffff097224 */ /* 0x001fe200078e0002 */
[----:B------:R0:W-:Y:S01]  /*35e40*/  STL [R1+0x4f8], R2 ;  /* 0x0004f80201007387 */ /* 0x0001e20000100800 */
[----:B------:R-:W-:-:S03]  /*35e50*/  PRMT R4, RZ, 0x7610, R4 ;  /* 0x00007610ff047816 */ /* 0x000fc60000000004 */
[----:B0-----:R-:W3:Y:S04]  /*35e60*/  LDL.LU R2, [R1+0x510] ;  /* 0x0005100001027983 */ /* 0x001ee80000300800 */
[----:B--2---:R0:W-:Y:S01]  /*35e70*/  STL [R1+0xd4], R3 ;  /* 0x0000d40301007387 */ /* 0x0041e20000100800 */
[----:B----4-:R-:W-:-:S03]  /*35e80*/  IMAD.X R8, R6, 0x1, R8, P3 ;  /* 0x0000000106087824 */ /* 0x010fc600018e0608 */
[----:B0-----:R-:W2:Y:S02]  /*35e90*/  LDL.LU R3, [R1+0x518] ;  /* 0x0005180001037983 */ /* 0x001ea40000300800 */
[-C--:B------:R-:W-:Y:S02]  /*35ea0*/  @!P1 LOP3.LUT R9, R9, R8.reuse, RZ, 0x3c, !PT ;  /* 0x0000000809099212 */ /* 0x080fe400078e3cff */
        /* <DEDUP_REMOVED lines=34> */
[----:B------:R-:W-:Y:S01]  /*360d0*/  STL [R1+0x510], R2 ;  /* 0x0005100201007387 */ /* 0x000fe20000100800 */
[----:B----4-:R-:W-:Y:S01]  /*360e0*/  PRMT R87, RZ, 0x7610, R87 ;  /* 0x00007610ff577816 */ /* 0x010fe20000000057 */
[C---:B------:R-:W-:Y:S01]  /*360f0*/  IMAD.X R47, R6.reuse, 0x1, R47, P4 ;  /* 0x00000001062f7824 */ /* 0x040fe200020e062f */
[----:B---3--:R-:W-:Y:S01]  /*36100*/  PRMT R0, RZ, 0x7610, R0 ;  /* 0x00007610ff007816 */ /* 0x008fe20000000000 */
[----:B--2---:R0:W-:Y:S01]  /*36110*/  STL [R1+0xc8], R4 ;  /* 0x0000c80401007387 */ /* 0x0041e20000100800 */
[----:B------:R-:W-:-:S03]  /*36120*/  IMAD.X R8, R6, 0x1, R8, P3 ;  /* 0x0000000106087824 */ /* 0x000fc600018e0608 */
        /* <DEDUP_REMOVED lines=8> */
[----:B------:R0:W2:Y:S02]  /*361b0*/  @!P1 LDG.E.U8 R87, desc[UR18][R8.64] ;  /* 0x0000001208579981 */ /* 0x0000a4000c1e1100 */
[----:B0-----:R-:W-:Y:S02]  /*361c0*/  IMAD.MOV.U32 R8, RZ, RZ, R47 ;  /* 0x000000ffff087224 */ /* 0x001fe400078e002f */
[----:B------:R-:W-:-:S05]  /*361d0*/  IMAD.MOV.U32 R9, RZ, RZ, R3 ;  /* 0x000000ffff097224 */ /* 0x000fca00078e0003 */
[----:B------:R-:W-:-:S04]  /*361e0*/  @!P1 LOP3.LUT R9, R9, R8, RZ, 0x3c, !PT ;  /* 0x0000000809099212 */ /* 0x000fc800078e3cff */
[----:B------:R-:W-:-:S04]  /*361f0*/  @!P1 LOP3.LUT R8, R9, R8, RZ, 0x3c, !PT ;  /* 0x0000000809089212 */ /* 0x000fc800078e3cff */
[----:B------:R-:W-:-:S05]  /*36200*/  @!P1 LOP3.LUT R9, R9, R8, RZ, 0x3c, !PT ;  /* 0x0000000809099212 */ /* 0x000fca00078e3cff */
[----:B------:R0:W3:Y:S01]  /*36210*/  @!P1 LDG.E.U8 R0, desc[UR18][R8.64] ;  /* 0x0000001208009981 */ /* 0x0000e2000c1e1100 */
[----:B------:R-:W-:Y:S02]  /*36220*/  IADD3 R42, P3, PT, R5, R42, RZ ;  /* 0x0000002a052a7210 */ /* 0x000fe40007f7e0ff */
[----:B------:R-:W-:-:S03]  /*36230*/  PRMT R17, RZ, 0x7610, R17 ;  /* 0x00007610ff117816 */ /* 0x000fc60000000011 */
[----:B------:R-:W-:Y:S01]  /*36240*/  STL [R1+0x520], R42 ;  /* 0x0005202a01007387 */ /* 0x000fe20000100800 */
[----:B------:R-:W-:Y:S02]  /*36250*/  IMAD.X R30, R6, 0x1, R30, P3 ;  /* 0x00000001061e7824 */ /* 0x000fe400018e061e */
[----:B0-----:R-:W-:Y:S02]  /*36260*/  @!P1 IMAD.MOV.U32 R8, RZ, RZ, R42 ;  /* 0x000000ffff089224 */ /* 0x001fe400078e002a */
[----:B------:R-:W-:-:S05]  /*36270*/  IMAD.MOV.U32 R9, RZ, RZ, R30 ;  /* 0x000000ffff097224 */ /* 0x000fca00078e001e */
[----:B------:R0:W4:Y:S04]  /*36280*/  @!P1 LDG.E.U8 R17, desc[UR18][R8.64] ;  /* 0x0000001208119981 */ /* 0x000128000c1e1100 */
[----:B--2---:R1:W-:Y:S04]  /*36290*/  STL [R1+0xc4], R87 ;  /* 0x0000c45701007387 */ /* 0x0043e80000100800 */
[----:B-1----:R-:W2:Y:S04]  /*362a0*/  LDL.LU R87, [R1+0x1334] ;  /* 0x0013340001577983 */ /* 0x002ea80000300800 */
[----:B------:R1:W-:Y:S04]  /*362b0*/  STL [R1+0x514], R47 ;  /* 0x0005142f01007387 */ /* 0x0003e80000100800 */
[----:B-1----:R-:W2:Y:S04]  /*362c0*/  LDL.LU R47, [R1+0x1330] ;  /* 0x00133000012f7983 */ /* 0x002ea80000300800 */
[----:B------:R-:W2:Y:S04]  /*362d0*/  LDL.LU R3, [R1+0x53c] ;  /* 0x00053c0001037983 */ /* 0x000ea80000300800 */
[----:B---3--:R1:W-:Y:S04]  /*362e0*/  STL [R1+0xc0], R0 ;  /* 0x0000c00001007387 */ /* 0x0083e80000100800 */
[----:B-1----:R-:W3:Y:S04]  /*362f0*/  LDL.LU R0, [R1+0x132c] ;  /* 0x00132c0001007983 */ /* 0x002ee80000300800 */
[----:B------:R1:W-:Y:S04]  /*36300*/  STL [R1+0x51c], R30 ;  /* 0x00051c1e01007387 */ /* 0x0003e80000100800 */
[----:B-1----:R-:W3:Y:S04]  /*36310*/  LDL.LU R30, [R1+0x544] ;  /* 0x00054400011e7983 */ /* 0x002ee80000300800 */
[----:B------:R-:W3:Y:S01]  /*36320*/  LDL.LU R8, [R1+0x534] ;  /* 0x0005340001087983 */ /* 0x000ee20000300800 */
[----:B------:R-:W-:-:S02]  /*36330*/  IADD3 R4, P3, PT, R5, R4, RZ ;  /* 0x0000000405047210 */ /* 0x000fc40007f7e0ff */
[----:B------:R-:W-:-:S03]  /*36340*/  IADD3 R2, P4, PT, R5, R2, RZ ;  /* 0x0000000205027210 */ /* 0x000fc60007f9e0ff */
[----:B0-----:R-:W-:Y:S01]  /*36350*/  IMAD.MOV.U32 R9, RZ, RZ, R4 ;  /* 0x000000ffff097224 */ /* 0x001fe200078e0004 */
[----:B------:R-:W-:Y:S04]  /*36360*/  STL [R1+0x538], R4 ;  /* 0x0005380401007387 */ /* 0x000fe80000100800 */
[----:B----4-:R0:W-:Y:S04]  /*36370*/  STL [R1+0xbc], R17 ;  /* 0x0000bc1101007387 */ /* 0x0101e80000100800 */
[----:B0-----:R-:W4:Y:S04]  /*36380*/  LDL.LU R17, [R1+0x550] ;  /* 0x0005500001117983 */ /* 0x001f280000300800 */
[----:B------:R-:W4:Y:S04]  /*36390*/  LDL.LU R4, [R1+0x558] ;  /* 0x0005580001047983 */ /* 0x000f280000300800 */
[----:B------:R-:W4:Y:S04]  /*363a0*/  LDL.LU R42, [R1+0x560] ;  /* 0x00056000012a7983 */ /* 0x000f280000300800 */
[----:B------:R-:W-:Y:S01]  /*363b0*/  STL [R1+0x540], R2 ;  /* 0x0005400201007387 */ /* 0x000fe20000100800 */
[----:B--2---:R-:W-:Y:S01]  /*363c0*/  PRMT R47, RZ, 0x7610, R47 ;  /* 0x00007610ff2f7816 */ /* 0x004fe2000000002f */
[----:B------:R-:W-:-:S02]  /*363d0*/  IMAD.X R3, R6, 0x1, R3, P4 ;  /* 0x0000000106037824 */ /* 0x000fc400020e0603 */
[----:B---3--:R-:W-:-:S05]  /*363e0*/  IMAD.X R8, R6, 0x1, R8, P3 ;  /* 0x0000000106087824 */ /* 0x008fca00018e0608 */
        /* <DEDUP_REMOVED lines=29> */
[----:B----4-:R-:W-:-:S02]  /*365c0*/  IADD3 R17, P3, PT, R5, R17, RZ ;  /* 0x0000001105117210 */ /* 0x010fc40007f7e0ff */
[----:B------:R-:W-:-:S03]  /*365d0*/  IADD3 R4, P4, PT, R5, R4, RZ ;  /* 0x0000000405047210 */ /* 0x000fc60007f9e0ff */
[----:B0-----:R-:W-:Y:S01]  /*365e0*/  IMAD.MOV.U32 R9, RZ, RZ, R17 ;  /* 0x000000ffff097224 */ /* 0x001fe200078e0011 */
[----:B------:R0:W-:Y:S04]  /*365f0*/  STL [R1+0x550], R17 ;  /* 0x0005501101007387 */ /* 0x0001e80000100800 */
[----:B0-----:R-:W4:Y:S04]  /*36600*/  LDL.LU R17, [R1+0x578] ;  /* 0x0005780001117983 */ /* 0x001f280000300800 */
[----:B------:R0:W-:Y:S04]  /*36610*/  STL [R1+0xb0], R44 ;  /* 0x0000b02c01007387 */ /* 0x0001e80000100800 */
[----:B0-----:R-:W4:Y:S04]  /*36620*/  LDL.LU R44, [R1+0x580] ;  /* 0x00058000012c7983 */ /* 0x001f280000300800 */
        /* <DEDUP_REMOVED lines=37> */
[----:B------:R-:W-:Y:S04]  /*36880*/  STL [R1+0x578], R17 ;  /* 0x0005781101007387 */ /* 0x000fe80000100800 */
[----:B------:R0:W-:Y:S04]  /*36890*/  STL [R1+0xa4], R33 ;  /* 0x0000a42101007387 */ /* 0x0001e80000100800 */
        /* <DEDUP_REMOVED lines=34> */
[----:B-1----:R-:W2:Y:S04]  /*36ac0*/  LDL.LU R30, [R1+0x59c] ;  /* 0x00059c00011e7983 */ /* 0x002ea80000300800 */
[----:B------:R-:W2:Y:S01]  /*36ad0*/  LDL.LU R9, [R1+0x58c] ;  /* 0x00058c0001097983 */ /* 0x000ea20000300800 */
[----:B----4-:R-:W-:-:S02]  /*36ae0*/  IADD3 R33, P3, PT, R5, R33, RZ ;  /* 0x0000002105217210 */ /* 0x010fc40007f7e0ff */
[----:B------:R-:W-:Y:S01]  /*36af0*/  PRMT R47, RZ, 0x7610, R47 ;  /* 0x00007610ff2f7816 */ /* 0x000fe2000000002f */
[----:B------:R-:W4:Y:S02]  /*36b00*/  LDL.LU R46, [R1+0x5b8] ;  /* 0x0005b800012e7983 */ /* 0x000f240000300800 */
[----:B0-----:R-:W-:Y:S02]  /*36b10*/  @!P1 IMAD.MOV.U32 R8, RZ, RZ, R33 ;  /* 0x000000ffff089224 */ /* 0x001fe400078e0021 */
[----:B--2---:R-:W-:-:S05]  /*36b20*/  IMAD.X R9, R6, 0x1, R9, P3 ;  /* 0x0000000106097824 */ /* 0x004fca00018e0609 */
[----:B------:R0:W2:Y:S01]  /*36b30*/  @!P1 LDG.E.U8 R47, desc[UR18][R8.64] ;  /* 0x00000012082f9981 */ /* 0x0000a2000c1e1100 */
[C---:B------:R-:W-:Y:S02]  /*36b40*/  IADD3 R42, P4, PT, R5.reuse, R42, RZ ;  /* 0x0000002a052a7210 */ /* 0x040fe40007f9e0ff */
[----:B------:R-:W-:Y:S01]  /*36b50*/  IADD3 R17, P3, PT, R5, R17, RZ ;  /* 0x0000001105117210 */ /* 0x000fe20007f7e0ff */
[----:B------:R-:W-:Y:S02]  /*36b60*/  STL [R1+0x590], R33 ;  /* 0x0005902101007387 */ /* 0x000fe40000100800 */
[----:B------:R-:W-:Y:S02]  /*36b70*/  IMAD.X R44, R6, 0x1, R44, P4 ;  /* 0x00000001062c7824 */ /* 0x000fe400020e062c */
[----:B------:R1:W-:Y:S04]  /*36b80*/  STL [R1+0x98], R43 ;  /* 0x0000982b01007387 */ /* 0x0003e80000100800 */
[----:B-1----:R-:W3:Y:S04]  /*36b90*/  LDL.LU R43, [R1+0x5c0] ;  /* 0x0005c000012b7983 */ /* 0x002ee80000300800 */
[----:B------:R-:W-:Y:S04]  /*36ba0*/  STL [R1+0x598], R42 ;  /* 0x0005982a01007387 */ /* 0x000fe80000100800 */
[----:B------:R1:W-:Y:S04]  /*36bb0*/  STL [R1+0x58c], R9 ;  /* 0x00058c0901007387 */ /* 0x0003e80000100800 */
[----:B------:R-:W-:Y:S04]  /*36bc0*/  STL [R1+0x5a0], R17 ;  /* 0x0005a01101007387 */ /* 0x000fe80000100800 */
[----:B------:R-:W3:Y:S04]  /*36bd0*/  LDL.LU R33, [R1+0x5c8] ;  /* 0x0005c80001217983 */ /* 0x000ee80000300800 */
[----:B------:R-:W-:Y:S01]  /*36be0*/  STL [R1+0x594], R44 ;  /* 0x0005942c01007387 */ /* 0x000fe20000100800 */
[----:B------:R-:W-:Y:S01]  /*36bf0*/  PRMT R41, RZ, 0x7610, R41 ;  /* 0x00007610ff297816 */ /* 0x000fe20000000029 */
[----:B0-----:R-:W-:-:S02]  /*36c00*/  @!P1 IMAD.MOV.U32 R8, RZ, RZ, R42 ;  /* 0x000000ffff089224 */ /* 0x001fc400078e002a */
[----:B-1----:R-:W-:-:S05]  /*36c10*/  @!P1 IMAD.MOV.U32 R9, RZ, RZ, R44 ;  /* 0x000000ffff099224 */ /* 0x002fca00078e002c */
[----:B------:R0:W3:Y:S04]  /*36c20*/  @!P1 LDG.E.U8 R41, desc[UR18][R8.64] ;  /* 0x0000001208299981 */ /* 0x0000e8000c1e1100 */
[----:B--2---:R1:W-:Y:S04]  /*36c30*/  STL [R1+0x94], R47 ;  /* 0x0000942f01007387 */ /* 0x0043e80000100800 */
[----:B-1----:R-:W2:Y:S04]  /*36c40*/  LDL.LU R47, [R1+0x5b4] ;  /* 0x0005b400012f7983 */ /* 0x002ea80000300800 */
[----:B------:R-:W2:Y:S01]  /*36c50*/  LDL.LU R44, [R1+0x5bc] ;  /* 0x0005bc00012c7983 */ /* 0x000ea20000300800 */
[----:B------:R-:W-:Y:S01]  /*36c60*/  IMAD.X R30, R6, 0x1, R30, P3 ;  /* 0x00000001061e7824 */ /* 0x000fe200018e061e */
[----:B----4-:R-:W-:Y:S01]  /*36c70*/  IADD3 R46, P3, PT, R5, R46, RZ ;  /* 0x0000002e052e7210 */ /* 0x010fe20007f7e0ff */
[----:B0-----:R-:W-:Y:S01]  /*36c80*/  @!P1 IMAD.MOV.U32 R8, RZ, RZ, R17 ;  /* 0x000000ffff089224 */ /* 0x001fe200078e0011 */
[----:B------:R-:W-:Y:S01]  /*36c90*/  PRMT R11, RZ, 0x7610, R11 ;  /* 0x00007610ff0b7816 */ /* 0x000fe2000000000b */
[----:B------:R-:W-:Y:S01]  /*36ca0*/  @!P1 IMAD.MOV.U32 R9, RZ, RZ, R30 ;  /* 0x000000ffff099224 */ /* 0x000fe200078e001e */
[----:B------:R-:W-:-:S02]  /*36cb0*/  PRMT R38, RZ, 0x7610, R38 ;  /* 0x00007610ff267816 */ /* 0x000fc40000000026 */
[----:B---3--:R-:W-:Y:S02]  /*36cc0*/  IADD3 R43, P4, PT, R5, R43, RZ ;  /* 0x0000002b052b7210 */ /* 0x008fe40007f9e0ff */
[----:B------:R0:W3:Y:S04]  /*36cd0*/  @!P1 LDG.E.U8 R11, desc[UR18][R8.64] ;  /* 0x00000012080b9981 */ /* 0x0000e8000c1e1100 */
[----:B------:R-:W-:Y:S04]  /*36ce0*/  STL [R1+0x59c], R30 ;  /* 0x00059c1e01007387 */ /* 0x000fe80000100800 */
[----:B------:R-:W4:Y:S01]  /*36cf0*/  LDL.LU R42, [R1+0x5c4] ;  /* 0x0005c400012a7983 */ /* 0x000f220000300800 */
[----:B0-----:R-:W-:-:S03]  /*36d00*/  @!P1 IMAD.MOV.U32 R8, RZ, RZ, R46 ;  /* 0x000000ffff089224 */ /* 0x001fc600078e002e */
[----:B------:R-:W-:Y:S01]  /*36d10*/  STL [R1+0x5b8], R46 ;  /* 0x0005b82e01007387 */ /* 0x000fe20000100800 */
[----:B------:R-:W-:-:S03]  /*36d20*/  PRMT R18, RZ, 0x7610, R18 ;  /* 0x00007610ff127816 */ /* 0x000fc60000000012 */
[----:B------:R0:W-:Y:S04]  /*36d30*/  STL [R1+0x90], R41 ;  /* 0x0000902901007387 */ /* 0x0001e80000100800 */
[----:B0-----:R-:W4:Y:S04]  /*36d40*/  LDL.LU R41, [R1+0x5cc] ;  /* 0x0005cc0001297983 */ /* 0x001f280000300800 */
[----:B------:R-:W4:Y:S04]  /*36d50*/  LDL.LU R17, [R1+0x5d0] ;  /* 0x0005d00001117983 */ /* 0x000f280000300800 */
[----:B------:R-:W4:Y:S01]  /*36d60*/  LDL.LU R30, [R1+0x5d8] ;  /* 0x0005d800011e7983 */ /* 0x000f220000300800 */
[----:B--2---:R-:W-:-:S04]  /*36d70*/  IMAD.X R47, R6, 0x1, R47, P3 ;  /* 0x00000001062f7824 */ /* 0x004fc800018e062f */
[----:B------:R-:W-:Y:S02]  /*36d80*/  @!P1 IMAD.MOV.U32 R9, RZ, RZ, R47 ;  /* 0x000000ffff099224 */ /* 0x000fe400078e002f */
[----:B------:R-:W-:-:S03]  /*36d90*/  IMAD.X R44, R6, 0x1, R44, P4 ;  /* 0x00000001062c7824 */ /* 0x000fc600020e062c */
[----:B------:R0:W2:Y:S02]  /*36da0*/  @!P1 LDG.E.U8 R38, desc[UR18][R8.64] ;  /* 0x0000001208269981 */ /* 0x0000a4000c1e1100 */
[----:B0-----:R-:W-:Y:S02]  /*36db0*/  @!P1 IMAD.MOV.U32 R8, RZ, RZ, R43 ;  /* 0x000000ffff089224 */ /* 0x001fe400078e002b */
[----:B------:R-:W-:-:S05]  /*36dc0*/  @!P1 IMAD.MOV.U32 R9, RZ, RZ, R44 ;  /* 0x000000ffff099224 */ /* 0x000fca00078e002c */
[----:B------:R0:W2:Y:S01]  /*36dd0*/  @!P1 LDG.E.U8 R18, desc[UR18][R8.64] ;  /* 0x0000001208129981 */ /* 0x0000a2000c1e1100 */
[----:B------:R-:W-:-:S03]  /*36de0*/  IADD3 R33, P3, PT, R5, R33, RZ ;  /* 0x0000002105217210 */ /* 0x000fc60007f7e0ff */
[----:B---3--:R1:W-:Y:S02]  /*36df0*/  STL [R1+0x8c], R11 ;  /* 0x00008c0b01007387 */ /* 0x0083e40000100800 */
[----:B----4-:R-:W-:Y:S02]  /*36e00*/  IMAD.X R42, R6, 0x1, R42, P3 ;  /* 0x00000001062a7824 */ /* 0x010fe400018e062a */
[----:B-1----:R-:W3:Y:S04]  /*36e10*/  LDL.LU R11, [R1+0x5e0] ;  /* 0x0005e000010b7983 */ /* 0x002ee80000300800 */
[----:B------:R-:W-:Y:S04]  /*36e20*/  STL [R1+0x5c0], R43 ;  /* 0x0005c02b01007387 */ /* 0x000fe80000100800 */
[----:B------:R-:W-:Y:S04]  /*36e30*/  STL [R1+0x5b4], R47 ;  /* 0x0005b42f01007387 */ /* 0x000fe80000100800 */
[----:B------:R-:W-:Y:S04]  /*36e40*/  STL [R1+0x5c8], R33 ;  /* 0x0005c82101007387 */ /* 0x000fe80000100800 */
[----:B------:R-:W-:Y:S01]  /*36e50*/  STL [R1+0x5bc], R44 ;  /* 0x0005bc2c01007387 */ /* 0x000fe20000100800 */
[----:B------:R-:W-:Y:S01]  /*36e60*/  IADD3 R17, P3, PT, R5, R17, RZ ;  /* 0x0000001105117210 */ /* 0x000fe20007f7e0ff */
[----:B0-----:R-:W-:Y:S01]  /*36e70*/  @!P1 IMAD.MOV.U32 R8, RZ, RZ, R33 ;  /* 0x000000ffff089224 */ /* 0x001fe200078e0021 */
[----:B------:R-:W-:Y:S01]  /*36e80*/  PRMT R13, RZ, 0x7610, R13 ;  /* 0x00007610ff0d7816 */ /* 0x000fe2000000000d */
[----:B------:R-:W-:-:S02]  /*36e90*/  @!P1 IMAD.MOV.U32 R9, RZ, RZ, R42 ;  /* 0x000000ffff099224 */ /* 0x000fc400078e002a */
[----:B------:R-:W-:Y:S01]  /*36ea0*/  IMAD.X R41, R6, 0x1, R41, P3 ;  /* 0x0000000106297824 */ /* 0x000fe200018e0629 */
[----:B------:R-:W-:Y:S02]  /*36eb0*/  PRMT R40, RZ, 0x7610, R40 ;  /* 0x00007610ff287816 */ /* 0x000fe40000000028 */
[----:B------:R0:W4:Y:S02]  /*36ec0*/  @!P1 LDG.E.U8 R13, desc[UR18][R8.64] ;  /* 0x00000012080d9981 */ /* 0x000124000c1e1100 */
[----:B0-----:R-:W-:Y:S02]  /*36ed0*/  @!P1 IMAD.MOV.U32 R8, RZ, RZ, R17 ;  /* 0x000000ffff089224 */ /* 0x001fe400078e0011 */
[----:B------:R-:W-:-:S05]  /*36ee0*/  @!P1 IMAD.MOV.U32 R9, RZ, RZ, R41 ;  /* 0x000000ffff099224 */ /* 0x000fca00078e0029 */
[----:B------:R0:W4:Y:S04]  /*36ef0*/  @!P1 LDG.E.U8 R40, desc[UR18][R8.64] ;  /* 0x0000001208289981 */ /* 0x000128000c1e1100 */
[----:B--2---:R1:W-:Y:S04]  /*36f00*/  STL [R1+0x88], R38 ;  /* 0x0000882601007387 */ /* 0x0043e80000100800 */
[----:B-1----:R-:W2:Y:S04]  /*36f10*/  LDL.LU R38, [R1+0x5d4] ;  /* 0x0005d40001267983 */ /* 0x002ea80000300800 */
[----:B------:R-:W-:Y:S04]  /*36f20*/  STL [R1+0x5c4], R42 ;  /* 0x0005c42a01007387 */ /* 0x000fe80000100800 */
[----:B------:R1:W-:Y:S04]  /*36f30*/  STL [R1+0x84], R18 ;  /* 0x0000841201007387 */ /* 0x0003e80000100800 */
[----:B-1----:R-:W2:Y:S01]  /*36f40*/  LDL.LU R18, [R1+0x5dc] ;  /* 0x0005dc0001127983 */ /* 0x002ea20000300800 */
[----:B------:R-:W-:-:S02]  /*36f50*/  IADD3 R30, P4, PT, R5, R30, RZ ;  /* 0x0000001e051e7210 */ /* 0x000fc40007f9e0ff */
[----:B------:R-:W-:Y:S01]  /*36f60*/  PRMT R23, RZ, 0x7610, R23 ;  /* 0x00007610ff177816 */ /* 0x000fe20000000017 */
[----:B------:R-:W2:Y:S01]  /*36f70*/  LDL.LU R33, [R1+0x5f8] ;  /* 0x0005f80001217983 */ /* 0x000ea20000300800 */
[----:B---3--:R-:W-:Y:S01]  /*36f80*/  IADD3 R11, P3, PT, R5, R11, RZ ;  /* 0x0000000b050b7210 */ /* 0x008fe20007f7e0ff */
[----:B0-----:R-:W-:Y:S02]  /*36f90*/  @!P1 IMAD.MOV.U32 R8, RZ, RZ, R30 ;  /* 0x000000ffff089224 */ /* 0x001fe400078e001e */
[----:B------:R-:W-:Y:S01]  /*36fa0*/  STL [R1+0x5d0], R17 ;  /* 0x0005d01101007387 */ /* 0x000fe20000100800 */
[----:B------:R-:W-:-:S03]  /*36fb0*/  PRMT R10, RZ, 0x7610, R10 ;  /* 0x00007610ff0a7816 */ /* 0x000fc6000000000a */
[----:B----4-:R0:W-:Y:S04]  /*36fc0*/  STL [R1+0x80], R13 ;  /* 0x0000800d01007387 */ /* 0x0101e80000100800 */
[----:B0-----:R-:W3:Y:S04]  /*36fd0*/  LDL.LU R13, [R1+0x600] ;  /* 0x00060000010d7983 */ /* 0x001ee80000300800 */
[----:B------:R-:W-:Y:S04]  /*36fe0*/  STL [R1+0x5d8], R30 ;  /* 0x0005d81e01007387 */ /* 0x000fe80000100800 */
[----:B------:R-:W-:Y:S04]  /*36ff0*/  STL [R1+0x5cc], R41 ;  /* 0x0005cc2901007387 */ /* 0x000fe80000100800 */
[----:B------:R-:W-:Y:S04]  /*37000*/  STL [R1+0x5e0], R11 ;  /* 0x0005e00b01007387 */ /* 0x000fe80000100800 */
[----:B------:R-:W4:Y:S01]  /*37010*/  LDL.LU R17, [R1+0x608] ;  /* 0x0006080001117983 */ /* 0x000f220000300800 */
[----:B--2---:R-:W-:-:S04]  /*37020*/  IMAD.X R38, R6, 0x1, R38, P4 ;  /* 0x0000000106267824 */ /* 0x004fc800020e0626 */
[----:B------:R-:W-:-:S05]  /*37030*/  @!P1 IMAD.MOV.U32 R9, RZ, RZ, R38 ;  /* 0x000000ffff099224 */ /* 0x000fca00078e0026 */
[----:B------:R0:W2:Y:S04]  /*37040*/  @!P1 LDG.E.U8 R23, desc[UR18][R8.64] ;  /* 0x0000001208179981 */ /* 0x0000a8000c1e1100 */
[----:B------:R-:W-:Y:S01]  /*37050*/  STL [R1+0x5d4], R38 ;  /* 0x0005d42601007387 */ /* 0x000fe20000100800 */
[----:B------:R-:W-:Y:S02]  /*37060*/  IMAD.X R18, R6, 0x1, R18, P3 ;  /* 0x0000000106127824 */ /* 0x000fe400018e0612 */
[----:B0-----:R-:W-:Y:S02]  /*37070*/  @!P1 IMAD.MOV.U32 R8, RZ, RZ, R11 ;  /* 0x000000ffff089224 */ /* 0x001fe400078e000b */
[----:B------:R-:W-:Y:S01]  /*37080*/  @!P1 IMAD.MOV.U32 R9, RZ, RZ, R18 ;  /* 0x000000ffff099224 */ /* 0x000fe200078e0012 */
[----:B------:R0:W-:Y:S04]  /*37090*/  STL [R1+0x7c], R40 ;  /* 0x00007c2801007387 */ /* 0x0001e80000100800 */
[----:B------:R1:W4:Y:S04]  /*370a0*/  @!P1 LDG.E.U8 R10, desc[UR18][R8.64] ;  /* 0x00000012080a9981 */ /* 0x000328000c1e1100 */
[----:B0-----:R-:W4:Y:S04]  /*370b0*/  LDL.LU R40, [R1+0x5f4] ;  /* 0x0005f40001287983 */ /* 0x001f280000300800 */
[----:B------:R-:W4:Y:S01]  /*370c0*/  LDL.LU R38, [R1+0x5fc] ;  /* 0x0005fc0001267983 */ /* 0x000f220000300800 */
[----:B------:R-:W-:-:S03]  /*370d0*/  IADD3 R33, P3, PT, R5, R33, RZ ;  /* 0x0000002105217210 */ /* 0x000fc60007f7e0ff */
[----:B------:R-:W-:Y:S01]  /*370e0*/  STL [R1+0x5dc], R18 ;  /* 0x0005dc1201007387 */ /* 0x000fe20000100800 */
[----:B------:R-:W-:Y:S01]  /*370f0*/  PRMT R39, RZ, 0x7610, R39 ;  /* 0x00007610ff277816 */ /* 0x000fe20000000027 */
[----:B-1----:R-:W-:Y:S01]  /*37100*/  @!P1 IMAD.MOV.U32 R8, RZ, RZ, R33 ;  /* 0x000000ffff089224 */ /* 0x002fe200078e0021 */
[C---:B---3--:R-:W-:Y:S01]  /*37110*/  IADD3 R13, P4, PT, R5.reuse, R13, RZ ;  /* 0x0000000d050d7210 */ /* 0x048fe20007f9e0ff */
[----:B--2---:R0:W-:Y:S04]  /*37120*/  STL [R1+0x78], R23 ;  /* 0x0000781701007387 */ /* 0x0041e80000100800 */
[----:B0-----:R-:W2:Y:S04]  /*37130*/  LDL.LU R23, [R1+0x604] ;  /* 0x0006040001177983 */ /* 0x001ea80000300800 */
[----:B------:R-:W3:Y:S04]  /*37140*/  LDL.LU R30, [R1+0x60c] ;  /* 0x00060c00011e7983 */ /* 0x000ee80000300800 */
[----:B------:R-:W-:Y:S04]  /*37150*/  STL [R1+0x5f8], R33 ;  /* 0x0005f82101007387 */ /* 0x000fe80000100800 */
[----:B------:R-:W3:Y:S01]  /*37160*/  LDL.LU R11, [R1+0x610] ;  /* 0x00061000010b7983 */ /* 0x000ee20000300800 */
[----:B----4-:R-:W-:Y:S01]  /*37170*/  IMAD.X R40, R6, 0x1, R40, P3 ;  /* 0x0000000106287824 */ /* 0x010fe200018e0628 */
[----:B------:R-:W-:-:S02]  /*37180*/  IADD3 R17, P3, PT, R5, R17, RZ ;  /* 0x0000001105117210 */ /* 0x000fc40007f7e0ff */
[----:B------:R-:W4:Y:S04]  /*37190*/  LDL.LU R18, [R1+0x618] ;  /* 0x0006180001127983 */ /* 0x000f280000300800 */
[----:B------:R0:W-:Y:S01]  /*371a0*/  STL [R1+0x74], R10 ;  /* 0x0000740a01007387 */ /* 0x0001e20000100800 */
[----:B------:R-:W-:Y:S02]  /*371b0*/  @!P1 IMAD.MOV.U32 R9, RZ, RZ, R40 ;  /* 0x000000ffff099224 */ /* 0x000fe400078e0028 */
[----:B------:R-:W-:-:S03]  /*371c0*/  IMAD.X R38, R6, 0x1, R38, P4 ;  /* 0x0000000106267824 */ /* 0x000fc600020e0626 */
[----:B------:R1:W4:Y:S04]  /*371d0*/  @!P1 LDG.E.U8 R39, desc[UR18][R8.64] ;  /* 0x0000001208279981 */ /* 0x000328000c1e1100 */
[----:B0-----:R-:W4:Y:S04]  /*371e0*/  LDL.LU R10, [R1+0x620] ;  /* 0x00062000010a7983 */ /* 0x001f280000300800 */
[----:B------:R0:W-:Y:S04]  /*371f0*/  STL [R1+0x600], R13 ;  /* 0x0006000d01007387 */ /* 0x0001e80000100800 */
[----:B------:R-:W-:Y:S04]  /*37200*/  STL [R1+0x5f4], R40 ;  /* 0x0005f42801007387 */ /* 0x000fe80000100800 */
[----:B------:R-:W-:Y:S04]  /*37210*/  STL [R1+0x608], R17 ;  /* 0x0006081101007387 */ /* 0x000fe80000100800 */
[----:B------:R-:W4:Y:S01]  /*37220*/  LDL.LU R33, [R1+0x614] ;  /* 0x0006140001217983 */ /* 0x000f220000300800 */
[----:B-1----:R-:W-:-:S03]  /*37230*/  @!P1 IMAD.MOV.U32 R8, RZ, RZ, R13 ;  /* 0x000000ffff089224 */ /* 0x002fc600078e000d */
[----:B------:R-:W-:Y:S04]  /*37240*/  STL [R1+0x5fc], R38 ;  /* 0x0005fc2601007387 */ /* 0x000fe80000100800 */
[----:B0-----:R-:W4:Y:S01]  /*37250*/  LDL.LU R13, [R1+0x61c] ;  /* 0x00061c00010d7983 */ /* 0x001f220000300800 */
[----:B------:R-:W-:Y:S01]  /*37260*/  PRMT R37, RZ, 0x7610, R37 ;  /* 0x00007610ff257816 */ /* 0x000fe20000000025 */
[----:B------:R-:W-:Y:S01]  /*37270*/  @!P1 IMAD.MOV.U32 R9, RZ, RZ, R38 ;  /* 0x000000ffff099224 */ /* 0x000fe200078e0026 */
[----:B------:R-:W-:-:S04]  /*37280*/  PRMT R36, RZ, 0x7610, R36 ;  /* 0x00007610ff247816 */ /* 0x000fc80000000024 */
[----:B------:R0:W4:Y:S01]  /*37290*/  @!P1 LDG.E.U8 R37, desc[UR18][R8.64] ;  /* 0x0000001208259981 */ /* 0x000122000c1e1100 */
[----:B------:R-:W-:Y:S01]  /*372a0*/  PRMT R35, RZ, 0x7610, R35 ;  /* 0x00007610ff237816 */ /* 0x000fe20000000023 */
[----:B0-----:R-:W-:Y:S01]  /*372b0*/  @!P1 IMAD.MOV.U32 R8, RZ, RZ, R17 ;  /* 0x000000ffff089224 */ /* 0x001fe200078e0011 */
[----:B------:R-:W-:Y:S02]  /*372c0*/  PRMT R16, RZ, 0x7610, R16 ;  /* 0x00007610ff107816 */ /* 0x000fe40000000010 */
[----:B------:R-:W-:Y:S01]  /*372d0*/  PRMT R2, RZ, 0x7610, R2 ;  /* 0x00007610ff027816 */ /* 0x000fe20000000002 */
[----:B--2---:R-:W-:-:S04]  /*372e0*/  IMAD.X R23, R6, 0x1, R23, P3 ;  /* 0x0000000106177824 */ /* 0x004fc800018e0617 */
[----:B------:R-:W-:-:S05]  /*372f0*/  @!P1 IMAD.MOV.U32 R9, RZ, RZ, R23 ;  /* 0x000000ffff099224 */ /* 0x000fca00078e0017 */
[----:B------:R0:W2:Y:S01]  /*37300*/  @!P1 LDG.E.U8 R36, desc[UR18][R8.64] ;  /* 0x0000001208249981 */ /* 0x0000a2000c1e1100 */
[C---:B---3--:R-:W-:Y:S02]  /*37310*/  IADD3 R11, P3, PT, R5.reuse, R11, RZ ;  /* 0x0000000b050b7210 */ /* 0x048fe40007f7e0ff */
[----:B----4-:R-:W-:-:S03]  /*37320*/  IADD3 R18, P4, PT, R5, R18, RZ ;  /* 0x0000001205127210 */ /* 0x010fc60007f9e0ff */
[----:B------:R-:W-:Y:S02]  /*37330*/  IMAD.X R30, R6, 0x1, R30, P3 ;  /* 0x00000001061e7824 */ /* 0x000fe400018e061e */
[----:B0-----:R-:W-:Y:S02]  /*37340*/  @!P1 IMAD.MOV.U32 R8, RZ, RZ, R11 ;  /* 0x000000ffff089224 */ /* 0x001fe400078e000b */
[----:B------:R-:W-:Y:S01]  /*37350*/  @!P1 IMAD.MOV.U32 R9, RZ, RZ, R30 ;  /* 0x000000ffff099224 */ /* 0x000fe200078e001e */
[----:B------:R0:W-:Y:S04]  /*37360*/  STL [R1+0x604], R23 ;  /* 0x0006041701007387 */ /* 0x0001e80000100800 */
[----:B------:R1:W3:Y:S01]  /*37370*/  @!P1 LDG.E.U8 R35, desc[UR18][R8.64] ;  /* 0x0000001208239981 */ /* 0x0002e2000c1e1100 */
[----:B------:R-:W-:-:S03]  /*37380*/  IADD3 R10, P3, PT, R5, R10, RZ ;  /* 0x0000000a050a7210 */ /* 0x000fc60007f7e0ff */
[----:B0-----:R-:W4:Y:S01]  /*37390*/  LDL.LU R23, [R1+0x638] ;  /* 0x0006380001177983 */ /* 0x001f220000300800 */
[----:B-1----:R-:W-:-:S03]  /*373a0*/  @!P1 IMAD.MOV.U32 R8, RZ, RZ, R18 ;  /* 0x000000ffff089224 */ /* 0x002fc600078e0012 */
[----:B------:R-:W2:Y:S01]  /*373b0*/  LDL.LU R17, [R1+0x640] ;  /* 0x0006400001117983 */ /* 0x000ea20000300800 */
[----:B------:R-:W-:-:S04]  /*373c0*/  IMAD.X R33, R6, 0x1, R33, P4 ;  /* 0x0000000106217824 */ /* 0x000fc800020e0621 */
[----:B------:R-:W-:Y:S01]  /*373d0*/  @!P1 IMAD.MOV.U32 R9, RZ, RZ, R33 ;  /* 0x000000ffff099224 */ /* 0x000fe200078e0021 */
[----:B------:R-:W-:Y:S01]  /*373e0*/  STL [R1+0x610], R11 ;  /* 0x0006100b01007387 */ /* 0x000fe20000100800 */
[----:B------:R-:W-:-:S03]  /*373f0*/  IMAD.X R13, R6, 0x1, R13, P3 ;  /* 0x00000001060d7824 */ /* 0x000fc600018e060d */
[----:B------:R-:W-:Y:S04]  /*37400*/  STL [R1+0x618], R18 ;  /* 0x0006181201007387 */ /* 0x000fe80000100800 */
[----:B------:R0:W3:Y:S04]  /*37410*/  @!P1 LDG.E.U8 R16, desc[UR18][R8.64] ;  /* 0x0000001208109981 */ /* 0x0000e8000c1e1100 */
[----:B------:R1:W-:Y:S04]  /*37420*/  STL [R1+0x60c], R30 ;  /* 0x00060c1e01007387 */ /* 0x0003e80000100800 */
[----:B------:R-:W-:Y:S01]  /*37430*/  STL [R1+0x620], R10 ;  /* 0x0006200a01007387 */ /* 0x000fe20000100800 */
[----:B0-----:R-:W-:-:S02]  /*37440*/  @!P1 IMAD.MOV.U32 R8, RZ, RZ, R10 ;  /* 0x000000ffff089224 */ /* 0x001fc400078e000a */
[----:B------:R-:W-:Y:S01]  /*37450*/  @!P1 IMAD.MOV.U32 R9, RZ, RZ, R13 ;  /* 0x000000ffff099224 */ /* 0x000fe200078e000d */
[----:B-1----:R-:W3:Y:S04]  /*37460*/  LDL.LU R30, [R1+0x634] ;  /* 0x00063400011e7983 */ /* 0x002ee80000300800 */
[----:B------:R0:W-:Y:S04]  /*37470*/  STL [R1+0x614], R33 ;  /* 0x0006142101007387 */ /* 0x0001e80000100800 */
[----:B------:R-:W3:Y:S04]  /*37480*/  LDL.LU R11, [R1+0x648] ;  /* 0x00064800010b7983 */ /* 0x000ee80000300800 */
[----:B------:R1:W3:Y:S04]  /*37490*/  @!P1 LDG.E.U8 R2, desc[UR18][R8.64] ;  /* 0x0000001208029981 */ /* 0x0002e8000c1e1100 */
[----:B0-----:R-:W3:Y:S04]  /*374a0*/  LDL.LU R33, [R1+0x63c] ;  /* 0x00063c0001217983 */ /* 0x001ee80000300800 */
[----:B------:R-:W-:Y:S04]  /*374b0*/  STL [R1+0x61c], R13 ;  /* 0x00061c0d01007387 */ /* 0x000fe80000100800 */
[----:B------:R-:W-:Y:S04]  /*374c0*/  STL [R1+0x70], R39 ;  /* 0x0000702701007387 */ /* 0x000fe80000100800 */
[----:B------:R-:W3:Y:S04]  /*374d0*/  LDL.LU R18, [R1+0x644] ;  /* 0x0006440001127983 */ /* 0x000ee80000300800 */
[----:B------:R-:W3:Y:S01]  /*374e0*/  LDL.LU R10, [R1+0x650] ;  /* 0x00065000010a7983 */ /* 0x000ee20000300800 */
[----:B------:R-:W-:-:S02]  /*374f0*/  PRMT R34, RZ, 0x7610, R34 ;  /* 0x00007610ff227816 */ /* 0x000fc40000000022 */
[----:B------:R-:W-:Y:S02]  /*37500*/  PRMT R26, RZ, 0x7610, R26 ;  /* 0x00007610ff1a7816 */ /* 0x000fe4000000001a */
[----:B----4-:R-:W-:-:S05]  /*37510*/  IADD3 R23, P3, PT, R5, R23, RZ ;  /* 0x0000001705177210 */ /* 0x010fca0007f7e0ff */
[----:B------:R-:W-:Y:S01]  /*37520*/  STL [R1+0x638], R23 ;  /* 0x0006381701007387 */ /* 0x000fe20000100800 */
[----:B--2---:R-:W-:-:S03]  /*37530*/  IADD3 R17, P4, PT, R5, R17, RZ ;  /* 0x0000001105117210 */ /* 0x004fc60007f9e0ff */
[----:B------:R-:W-:Y:S01]  /*37540*/  STL [R1+0x6c], R37 ;  /* 0x00006c2501007387 */ /* 0x000fe20000100800 */
[----:B-1----:R-:W-:-:S03]  /*37550*/  @!P1 IMAD.MOV.U32 R8, RZ, RZ, R23 ;  /* 0x000000ffff089224 */ /* 0x002fc600078e0017 */
[----:B---3--:R0:W-:Y:S04]  /*37560*/  STL [R1+0x60], R16 ;  /* 0x0000601001007387 */ /* 0x0081e80000100800 */
[----:B0-----:R-:W2:Y:S01]  /*37570*/  LDL.LU R16, [R1+0x658] ;  /* 0x0006580001107983 */ /* 0x001ea20000300800 */
[----:B------:R-:W-:-:S03]  /*37580*/  IMAD.X R30, R6, 0x1, R30, P3 ;  /* 0x00000001061e7824 */ /* 0x000fc600018e061e */
[----:B------:R-:W3:Y:S01]  /*37590*/  LDL.LU R13, [R1+0x660] ;  /* 0x00066000010d7983 */ /* 0x000ee20000300800 */
[----:B------:R-:W-:Y:S01]  /*375a0*/  @!P1 IMAD.MOV.U32 R9, RZ, RZ, R30 ;  /* 0x000000ffff099224 */ /* 0x000fe200078e001e */
[----:B------:R-:W-:-:S04]  /*375b0*/  IADD3 R11, P3, PT, R5, R11, RZ ;  /* 0x0000000b050b7210 */ /* 0x000fc80007f7e0ff */
[----:B------:R0:W4:Y:S04]  /*375c0*/  @!P1 LDG.E.U8 R34, desc[UR18][R8.64] ;  /* 0x0000001208229981 */ /* 0x000128000c1e1100 */
[----:B------:R-:W-:Y:S04]  /*375d0*/  STL [R1+0x12cc], R2 ;  /* 0x0012cc0201007387 */ /* 0x000fe80000100800 */
[----:B------:R-:W-:Y:S01]  /*375e0*/  STL [R1+0x68], R36 ;  /* 0x0000682401007387 */ /* 0x000fe20000100800 */
[----:B------:R-:W-:-:S03]  /*375f0*/  IMAD.X R33, R6, 0x1, R33, P4 ;  /* 0x0000000106217824 */ /* 0x000fc600020e0621 */
[----:B------:R-:W-:Y:S04]  /*37600*/  STL [R1+0x640], R17 ;  /* 0x0006401101007387 */ /* 0x000fe80000100800 */
[----:B------:R1:W-:Y:S04]  /*37610*/  STL [R1+0x634], R30 ;  /* 0x0006341e01007387 */ /* 0x0003e80000100800 */
[----:B------:R-:W-:Y:S01]  /*37620*/  STL [R1+0x648], R11 ;  /* 0x0006480b01007387 */ /* 0x000fe20000100800 */
[----:B0-----:R-:W-:-:S03]  /*37630*/  @!P1 IMAD.MOV.U32 R8, RZ, RZ, R17 ;  /* 0x000000ffff089224 */ /* 0x001fc600078e0011 */
[----:B------:R-:W3:Y:S01]  /*37640*/  LDL.LU R23, [R1+0x64c] ;  /* 0x00064c0001177983 */ /* 0x000ee20000300800 */
[----:B------:R-:W-:-:S03]  /*37650*/  @!P1 IMAD.MOV.U32 R9, RZ, RZ, R33 ;  /* 0x000000ffff099224 */ /* 0x000fc600078e0021 */
[----:B------:R-:W-:Y:S04]  /*37660*/  STL [R1+0x63c], R33 ;  /* 0x00063c2101007387 */ /* 0x000fe80000100800 */
[----:B-1----:R-:W4:Y:S04]  /*37670*/  LDL.LU R30, [R1+0x654] ;  /* 0x00065400011e7983 */ /* 0x002f280000300800 */
[----:B------:R0:W4:Y:S04]  /*37680*/  @!P1 LDG.E.U8 R26, desc[UR18][R8.64] ;  /* 0x00000012081a9981 */ /* 0x000128000c1e1100 */
[----:B------:R-:W-:Y:S04]  /*37690*/  STL [R1+0x64], R35 ;  /* 0x0000642301007387 */ /* 0x000fe80000100800 */
[----:B------:R-:W4:Y:S01]  /*376a0*/  LDL.LU R17, [R1+0x65c] ;  /* 0x00065c0001117983 */ /* 0x000f220000300800 */
[----:B------:R-:W-:Y:S01]  /*376b0*/  IMAD.X R18, R6, 0x1, R18, P3 ;  /* 0x0000000106127824 */ /* 0x000fe200018e0612 */
[----:B------:R-:W-:Y:S01]  /*376c0*/  IADD3 R10, P3, PT, R5, R10, RZ ;  /* 0x0000000a050a7210 */ /* 0x000fe20007f7e0ff */
[----:B0-----:R-:W-:Y:S01]  /*376d0*/  @!P1 IMAD.MOV.U32 R8, RZ, RZ, R11 ;  /* 0x000000ffff089224 */ /* 0x001fe200078e000b */
[----:B------:R-:W-:Y:S01]  /*376e0*/  PRMT R32, RZ, 0x7610, R32 ;  /* 0x00007610ff207816 */ /* 0x000fe20000000020 */
[----:B------:R-:W-:Y:S01]  /*376f0*/  @!P1 IMAD.MOV.U32 R9, RZ, RZ, R18 ;  /* 0x000000ffff099224 */ /* 0x000fe200078e0012 */
[----:B------:R-:W-:-:S04]  /*37700*/  PRMT R31, RZ, 0x7610, R31 ;  /* 0x00007610ff1f7816 */ /* 0x000fc8000000001f */
[----:B------:R0:W4:Y:S01]  /*37710*/  @!P1 LDG.E.U8 R32, desc[UR18][R8.64] ;  /* 0x0000001208209981 */ /* 0x000122000c1e1100 */
[----:B------:R-:W-:-:S03]  /*37720*/  PRMT R24, RZ, 0x7610, R24 ;  /* 0x00007610ff187816 */ /* 0x000fc60000000018 */
[----:B------:R-:W-:Y:S01]  /*37730*/  STL [R1+0x644], R18 ;  /* 0x0006441201007387 */ /* 0x000fe20000100800 */
[----:B0-----:R-:W-:Y:S01]  /*37740*/  @!P1 IMAD.MOV.U32 R8, RZ, RZ, R10 ;  /* 0x000000ffff089224 */ /* 0x001fe200078e000a */
[----:B------:R-:W-:Y:S02]  /*37750*/  PRMT R3, RZ, 0x7610, R3 ;  /* 0x00007610ff037816 */ /* 0x000fe40000000003 */
[C---:B--2---:R-:W-:Y:S01]  /*37760*/  IADD3 R16, P4, PT, R5.reuse, R16, RZ ;  /* 0x0000001005107210 */ /* 0x044fe20007f9e0ff */
[----:B---3--:R-:W-:Y:S01]  /*37770*/  IMAD.X R23, R6, 0x1, R23, P3 ;  /* 0x0000000106177824 */ /* 0x008fe200018e0617 */
[----:B------:R-:W-:-:S03]  /*37780*/  IADD3 R13, P3, PT, R5, R13, RZ ;  /* 0x0000000d050d7210 */ /* 0x000fc60007f7e0ff */
[----:B------:R-:W-:Y:S02]  /*37790*/  @!P1 IMAD.MOV.U32 R9, RZ, RZ, R23 ;  /* 0x000000ffff099224 */ /* 0x000fe400078e0017 */
[----:B----4-:R-:W-:-:S03]  /*377a0*/  IMAD.X R30, R6, 0x1, R30, P4 ;  /* 0x00000001061e7824 */ /* 0x010fc600020e061e */
[----:B------:R0:W2:Y:S04]  /*377b0*/  @!P1 LDG.E.U8 R31, desc[UR18][R8.64] ;  /* 0x00000012081f9981 */ /* 0x0000a8000c1e1100 */
[----:B------:R1:W-:Y:S01]  /*377c0*/  STL [R1+0x54], R26 ;  /* 0x0000541a01007387 */ /* 0x0003e20000100800 */
[----:B0-----:R-:W-:Y:S02]  /*377d0*/  @!P1 IMAD.MOV.U32 R8, RZ, RZ, R16 ;  /* 0x000000ffff089224 */ /* 0x001fe400078e0010 */
[----:B------:R-:W-:Y:S01]  /*377e0*/  @!P1 IMAD.MOV.U32 R9, RZ, RZ, R30 ;  /* 0x000000ffff099224 */ /* 0x000fe200078e001e */
[----:B-1----:R-:W3:Y:S01]  /*377f0*/  LDL.LU R26, [R1+0x674] ;  /* 0x00067400011a7983 */ /* 0x002ee20000300800 */
[----:B------:R-:W-:-:S03]  /*37800*/  IMAD.X R17, R6, 0x1, R17, P3 ;  /* 0x0000000106117824 */ /* 0x000fc600018e0611 */
[----:B------:R-:W4:Y:S04]  /*37810*/  LDL.LU R11, [R1+0x678] ;  /* 0x00067800010b7983 */ /* 0x000f280000300800 */
[----:B------:R-:W-:Y:S04]  /*37820*/  STL [R1+0x650], R10 ;  /* 0x0006500a01007387 */ /* 0x000fe80000100800 */
[----:B------:R-:W2:Y:S04]  /*37830*/  LDL.LU R18, [R1+0x680] ;  /* 0x0006800001127983 */ /* 0x000ea80000300800 */
[----:B------:R-:W-:Y:S04]  /*37840*/  STL [R1+0x658], R16 ;  /* 0x0006581001007387 */ /* 0x000fe80000100800 */
[----:B------:R0:W2:Y:S04]  /*37850*/  @!P1 LDG.E.U8 R24, desc[UR18][R8.64] ;  /* 0x0000001208189981 */ /* 0x0000a8000c1e1100 */
[----:B------:R1:W-:Y:S04]  /*37860*/  STL [R1+0x64c], R23 ;  /* 0x00064c1701007387 */ /* 0x0003e80000100800 */
[----:B------:R-:W-:Y:S01]  /*37870*/  STL [R1+0x660], R13 ;  /* 0x0006600d01007387 */ /* 0x000fe20000100800 */
[----:B0-----:R-:W-:-:S02]  /*37880*/  @!P1 IMAD.MOV.U32 R8, RZ, RZ, R13 ;  /* 0x000000ffff089224 */ /* 0x001fc400078e000d */
[----:B------:R-:W-:Y:S01]  /*37890*/  @!P1 IMAD.MOV.U32 R9, RZ, RZ, R17 ;  /* 0x000000ffff099224 */ /* 0x000fe200078e0011 */
[----:B-1----:R-:W2:Y:S04]  /*378a0*/  LDL.LU R23, [R1+0x67c] ;  /* 0x00067c0001177983 */ /* 0x002ea80000300800 */
[----:B------:R-:W-:Y:S04]  /*378b0*/  STL [R1+0x654], R30 ;  /* 0x0006541e01007387 */ /* 0x000fe80000100800 */
[----:B------:R-:W2:Y:S04]  /*378c0*/  LDL.LU R10, [R1+0x688] ;  /* 0x00068800010a7983 */ /* 0x000ea80000300800 */
[----:B------:R0:W2:Y:S04]  /*378d0*/  @!P1 LDG.E.U8 R3, desc[UR18][R8.64] ;  /* 0x0000001208039981 */ /* 0x0000a8000c1e1100 */
[----:B------:R-:W-:Y:S04]  /*378e0*/  STL [R1+0x58], R34 ;  /* 0x0000582201007387 */ /* 0x000fe80000100800 */
[----:B------:R-:W2:Y:S04]  /*378f0*/  LDL.LU R16, [R1+0x684] ;  /* 0x0006840001107983 */ /* 0x000ea80000300800 */
[----:B------:R1:W-:Y:S01]  /*37900*/  STL [R1+0x65c], R17 ;  /* 0x00065c1101007387 */ /* 0x0003e20000100800 */
[----:B------:R-:W-:-:S03]  /*37910*/  PRMT R29, RZ, 0x7610, R29 ;  /* 0x00007610ff1d7816 */ /* 0x000fc6000000001d */
[----:B-1----:R-:W2:Y:S04]  /*37920*/  LDL.LU R17, [R1+0x68c] ;  /* 0x00068c0001117983 */ /* 0x002ea80000300800 */
[----:B------:R-:W2:Y:S01]  /*37930*/  LDL.LU R13, [R1+0x690] ;  /* 0x00069000010d7983 */ /* 0x000ea20000300800 */
[----:B------:R-:W-:Y:S02]  /*37940*/  PRMT R12, RZ, 0x7610, R12 ;  /* 0x00007610ff0c7816 */ /* 0x000fe4000000000c */
[----:B----4-:R-:W-:-:S05]  /*37950*/  IADD3 R11, P3, PT, R5, R11, RZ ;  /* 0x0000000b050b7210 */ /* 0x010fca0007f7e0ff */
[C---:B---3--:R-:W-:Y:S01]  /*37960*/  IMAD.X R26, R6.reuse, 0x1, R26, P3 ;  /* 0x00000001061a7824 */ /* 0x048fe200018e061a */
[----:B------:R-:W-:Y:S01]  /*37970*/  STL [R1+0x678], R11 ;  /* 0x0006780b01007387 */ /* 0x000fe20000100800 */
[----:B--2---:R-:W-:Y:S01]  /*37980*/  IADD3 R18, P4, PT, R5, R18, RZ ;  /* 0x0000001205127210 */ /* 0x004fe20007f9e0ff */
[----:B0-----:R-:W-:Y:S02]  /*37990*/  @!P1 IMAD.MOV.U32 R8, RZ, RZ, R11 ;  /* 0x000000ffff089224 */ /* 0x001fe400078e000b */
[----:B------:R-:W-:Y:S01]  /*379a0*/  @!P1 IMAD.MOV.U32 R9, RZ, RZ, R26 ;  /* 0x000000ffff099224 */ /* 0x000fe200078e001a */
[----:B------:R0:W-:Y:S04]  /*379b0*/  STL [R1+0x48], R24 ;  /* 0x0000481801007387 */ /* 0x0001e80000100800 */
[----:B------:R1:W2:Y:S04]  /*379c0*/  @!P1 LDG.E.U8 R29, desc[UR18][R8.64] ;  /* 0x00000012081d9981 */ /* 0x0002a8000c1e1100 */
[----:B0-----:R-:W3:Y:S01]  /*379d0*/  LDL.LU R24, [R1+0x698] ;  /* 0x0006980001187983 */ /* 0x001ee20000300800 */
[----:B------:R-:W-:-:S02]  /*379e0*/  IMAD.X R23, R6, 0x1, R23, P4 ;  /* 0x0000000106177824 */ /* 0x000fc400020e0617 */
[----:B-1----:R-:W-:Y:S01]  /*379f0*/  @!P1 IMAD.MOV.U32 R8, RZ, RZ, R18 ;  /* 0x000000ffff089224 */ /* 0x002fe200078e0012 */
[----:B------:R-:W-:Y:S01]  /*37a00*/  IADD3 R10, P3, PT, R5, R10, RZ ;  /* 0x0000000a050a7210 */ /* 0x000fe20007f7e0ff */
[----:B------:R-:W-:Y:S01]  /*37a10*/  STL [R1+0x12d0], R3 ;  /* 0x0012d00301007387 */ /* 0x000fe20000100800 */
[----:B------:R-:W-:-:S03]  /*37a20*/  @!P1 IMAD.MOV.U32 R9, RZ, RZ, R23 ;  /* 0x000000ffff099224 */ /* 0x000fc600078e0017 */
[----:B------:R-:W-:Y:S04]  /*37a30*/  STL [R1+0x50], R32 ;  /* 0x0000502001007387 */ /* 0x000fe80000100800 */
[----:B------:R-:W-:Y:S04]  /*37a40*/  STL [R1+0x680], R18 ;  /* 0x0006801201007387 */ /* 0x000fe80000100800 */
[----:B------:R0:W-:Y:S04]  /*37a50*/  STL [R1+0x674], R26 ;  /* 0x0006741a01007387 */ /* 0x0001e80000100800 */
[----:B------:R-:W-:Y:S04]  /*37a60*/  STL [R1+0x688], R10 ;  /* 0x0006880a01007387 */ /* 0x000fe80000100800 */
[----:B------:R1:W4:Y:S04]  /*37a70*/  @!P1 LDG.E.U8 R12, desc[UR18][R8.64] ;  /* 0x00000012080c9981 */ /* 0x000328000c1e1100 */
[----:B0-----:R-:W2:Y:S04]  /*37a80*/  LDL.LU R26, [R1+0x694] ;  /* 0x00069400011a7983 */ /* 0x001ea80000300800 */
[----:B------:R-:W-:Y:S04]  /*37a90*/  STL [R1+0x67c], R23 ;  /* 0x00067c1701007387 */ /* 0x000fe80000100800 */
[----:B------:R-:W2:Y:S04]  /*37aa0*/  LDL.LU R11, [R1+0x6a0] ;  /* 0x0006a000010b7983 */ /* 0x000ea80000300800 */
[----:B------:R-:W-:Y:S04]  /*37ab0*/  STL [R1+0x4c], R31 ;  /* 0x00004c1f01007387 */ /* 0x000fe80000100800 */
[----:B------:R-:W2:Y:S01]  /*37ac0*/  LDL.LU R18, [R1+0x69c] ;  /* 0x00069c0001127983 */ /* 0x000ea20000300800 */
[----:B------:R-:W-:Y:S01]  /*37ad0*/  IMAD.X R16, R6, 0x1, R16, P3 ;  /* 0x0000000106107824 */ /* 0x000fe200018e0610 */
[----:B------:R-:W-:Y:S01]  /*37ae0*/  IADD3 R13, P3, PT, R5, R13, RZ ;  /* 0x0000000d050d7210 */ /* 0x000fe20007f7e0ff */
[----:B-1----:R-:W-:Y:S01]  /*37af0*/  @!P1 IMAD.MOV.U32 R8, RZ, RZ, R10 ;  /* 0x000000ffff089224 */ /* 0x002fe200078e000a */
[----:B------:R-:W-:Y:S01]  /*37b00*/  PRMT R28, RZ, 0x7610, R28 ;  /* 0x00007610ff1c7816 */ /* 0x000fe2000000001c */
[----:B------:R-:W-:-:S02]  /*37b10*/  @!P1 IMAD.MOV.U32 R9, RZ, RZ, R16 ;  /* 0x000000ffff099224 */ /* 0x000fc400078e0010 */
[----:B------:R-:W-:Y:S01]  /*37b20*/  IMAD.X R17, R6, 0x1, R17, P3 ;  /* 0x0000000106117824 */ /* 0x000fe200018e0611 */
[----:B------:R-:W-:Y:S02]  /*37b30*/  PRMT R27, RZ, 0x7610, R27 ;  /* 0x00007610ff1b7816 */ /* 0x000fe4000000001b */
[----:B------:R0:W2:Y:S01]  /*37b40*/  @!P1 LDG.E.U8 R28, desc[UR18][R8.64] ;  /* 0x00000012081c9981 */ /* 0x0000a2000c1e1100 */
[----:B------:R-:W-:-:S03]  /*37b50*/  PRMT R19, RZ, 0x7610, R19 ;  /* 0x00007610ff137816 */ /* 0x000fc60000000013 */
[----:B------:R-:W-:Y:S01]  /*37b60*/  STL [R1+0x684], R16 ;  /* 0x0006841001007387 */ /* 0x000fe20000100800 */
[----:B0-----:R-:W-:Y:S02]  /*37b70*/  @!P1 IMAD.MOV.U32 R8, RZ, RZ, R13 ;  /* 0x000000ffff089224 */ /* 0x001fe400078e000d */
[----:B------:R-:W-:-:S05]  /*37b80*/  @!P1 IMAD.MOV.U32 R9, RZ, RZ, R17 ;  /* 0x000000ffff099224 */ /* 0x000fca00078e0011 */
[----:B------:R0:W2:Y:S01]  /*37b90*/  @!P1 LDG.E.U8 R27, desc[UR18][R8.64] ;  /* 0x00000012081b9981 */ /* 0x0000a2000c1e1100 */
[----:B------:R-:W-:Y:S02]  /*37ba0*/  PRMT R4, RZ, 0x7610, R4 ;  /* 0x00007610ff047816 */ /* 0x000fe40000000004 */
[----:B---3--:R-:W-:-:S05]  /*37bb0*/  IADD3 R24, P4, PT, R5, R24, RZ ;  /* 0x0000001805187210 */ /* 0x008fca0007f9e0ff */
[----:B0-----:R-:W-:Y:S01]  /*37bc0*/  @!P1 IMAD.MOV.U32 R8, RZ, RZ, R24 ;  /* 0x000000ffff089224 */ /* 0x001fe200078e0018 */
[----:B----4-:R0:W-:Y:S01]  /*37bd0*/  STL [R1+0x3c], R12 ;  /* 0x00003c0c01007387 */ /* 0x0101e20000100800 */
[----:B--2---:R-:W-:-:S04]  /*37be0*/  IMAD.X R26, R6, 0x1, R26, P4 ;  /* 0x00000001061a7824 */ /* 0x004fc800020e061a */
[----:B------:R-:W-:Y:S01]  /*37bf0*/  @!P1 IMAD.MOV.U32 R9, RZ, RZ, R26 ;  /* 0x000000ffff099224 */ /* 0x000fe200078e001a */
[----:B0-----:R-:W2:Y:S01]  /*37c00*/  LDL.LU R12, [R1+0x6b4] ;  /* 0x0006b400010c7983 */ /* 0x001ea20000300800 */
[----:B------:R-:W-:-:S03]  /*37c10*/  IADD3 R11, P3, PT, R5, R11, RZ ;  /* 0x0000000b050b7210 */ /* 0x000fc60007f7e0ff */
[----:B------:R-:W3:Y:S04]  /*37c20*/  LDL.LU R10, [R1+0x6b8] ;  /* 0x0006b800010a7983 */ /* 0x000ee80000300800 */
[----:B------:R-:W4:Y:S01]  /*37c30*/  LDL.LU R23, [R1+0x6bc] ;  /* 0x0006bc0001177983 */ /* 0x000f220000300800 */
[----:B------:R-:W-:-:S03]  /*37c40*/  IMAD.X R18, R6, 0x1, R18, P3 ;  /* 0x0000000106127824 */ /* 0x000fc600018e0612 */
[----:B------:R-:W-:Y:S04]  /*37c50*/  STL [R1+0x690], R13 ;  /* 0x0006900d01007387 */ /* 0x000fe80000100800 */
[----:B------:R-:W4:Y:S04]  /*37c60*/  LDL.LU R16, [R1+0x6c0] ;  /* 0x0006c00001107983 */ /* 0x000f280000300800 */
[----:B------:R-:W-:Y:S04]  /*37c70*/  STL [R1+0x698], R24 ;  /* 0x0006981801007387 */ /* 0x000fe80000100800 */
[----:B------:R0:W4:Y:S04]  /*37c80*/  @!P1 LDG.E.U8 R19, desc[UR18][R8.64] ;  /* 0x0000001208139981 */ /* 0x000128000c1e1100 */
[----:B------:R1:W-:Y:S04]  /*37c90*/  STL [R1+0x68c], R17 ;  /* 0x00068c1101007387 */ /* 0x0003e80000100800 */
[----:B------:R1:W-:Y:S01]  /*37ca0*/  STL [R1+0x6a0], R11 ;  /* 0x0006a00b01007387 */ /* 0x0003e20000100800 */
[----:B0-----:R-:W-:-:S02]  /*37cb0*/  @!P1 IMAD.MOV.U32 R8, RZ, RZ, R11 ;  /* 0x000000ffff089224 */ /* 0x001fc400078e000b */
[----:B------:R-:W-:Y:S01]  /*37cc0*/  @!P1 IMAD.MOV.U32 R9, RZ, RZ, R18 ;  /* 0x000000ffff099224 */ /* 0x000fe200078e0012 */
[----:B-1----:R-:W4:Y:S04]  /*37cd0*/  LDL.LU R17, [R1+0x6c4] ;  /* 0x0006c40001117983 */ /* 0x002f280000300800 */
[----:B------:R-:W-:Y:S04]  /*37ce0*/  STL [R1+0x694], R26 ;  /* 0x0006941a01007387 */ /* 0x000fe80000100800 */
[----:B------:R-:W4:Y:S04]  /*37cf0*/  LDL.LU R13, [R1+0x6c8] ;  /* 0x0006c800010d7983 */ /* 0x000f280000300800 */
[----:B------:R0:W4:Y:S04]  /*37d00*/  @!P1 LDG.E.U8 R4, desc[UR18][R8.64] ;  /* 0x0000001208049981 */ /* 0x000128000c1e1100 */
[----:B------:R-:W-:Y:S04]  /*37d10*/  STL [R1+0x40], R29 ;  /* 0x0000401d01007387 */ /* 0x000fe80000100800 */
[----:B------:R1:W-:Y:S04]  /*37d20*/  STL [R1+0x69c], R18 ;  /* 0x00069c1201007387 */ /* 0x0003e80000100800 */
[----:B------:R-:W4:Y:S04]  /*37d30*/  LDL.LU R24, [R1+0x6cc] ;  /* 0x0006cc0001187983 */ /* 0x000f280000300800 */
[----:B------:R-:W4:Y:S01]  /*37d40*/  LDL.LU R11, [R1+0x6d0] ;  /* 0x0006d000010b7983 */ /* 0x000f220000300800 */
[----:B------:R-:W-:-:S02]  /*37d50*/  PRMT R25, RZ, 0x7610, R25 ;  /* 0x00007610ff197816 */ /* 0x000fc40000000019 */
[----:B------:R-:W-:Y:S02]  /*37d60*/  PRMT R21, RZ, 0x7610, R21 ;  /* 0x00007610ff157816 */ /* 0x000fe40000000015 */
[----:B---3--:R-:W-:-:S05]  /*37d70*/  IADD3 R10, P3, PT, R5, R10, RZ ;  /* 0x0000000a050a7210 */ /* 0x008fca0007f7e0ff */
[----:B------:R3:W-:Y:S01]  /*37d80*/  STL [R1+0x6b8], R10 ;  /* 0x0006b80a01007387 */ /* 0x0007e20000100800 */
[----:B--2---:R-:W-:-:S03]  /*37d90*/  IMAD.X R12, R6, 0x1, R12, P3 ;  /* 0x00000001060c7824 */ /* 0x004fc600018e060c */
[----:B-1----:R-:W2:Y:S01]  /*37da0*/  LDL.LU R18, [R1+0x6d4] ;  /* 0x0006d40001127983 */ /* 0x002ea20000300800 */
[----:B----4-:R-:W-:Y:S01]  /*37db0*/  IADD3 R16, P4, PT, R5, R16, RZ ;  /* 0x0000001005107210 */ /* 0x010fe20007f9e0ff */
[----:B0-----:R-:W-:Y:S02]  /*37dc0*/  @!P1 IMAD.MOV.U32 R8, RZ, RZ, R10 ;  /* 0x000000ffff089224 */ /* 0x001fe400078e000a */
[----:B------:R-:W-:Y:S02]  /*37dd0*/  @!P1 IMAD.MOV.U32 R9, RZ, RZ, R12 ;  /* 0x000000ffff099224 */ /* 0x000fe400078e000c */
[----:B------:R-:W-:-:S03]  /*37de0*/  IMAD.X R23, R6, 0x1, R23, P4 ;  /* 0x0000000106177824 */ /* 0x000fc600020e0617 */
[----:B------:R0:W4:Y:S01]  /*37df0*/  @!P1 LDG.E.U8 R25, desc[UR18][R8.64] ;  /* 0x0000001208199981 */ /* 0x000122000c1e1100 */
[----:B------:R-:W-:-:S03]  /*37e00*/  IADD3 R13, P3, PT, R5, R13, RZ ;  /* 0x0000000d050d7210 */ /* 0x000fc60007f7e0ff */
[----:B------:R-:W-:Y:S04]  /*37e10*/  STL [R1+0x12d4], R4 ;  /* 0x0012d40401007387 */ /* 0x000fe80000100800 */
[----:B------:R-:W-:Y:S04]  /*37e20*/  STL [R1+0x38], R28 ;  /* 0x0000381c01007387 */ /* 0x000fe80000100800 */
[----:B------:R-:W-:Y:S04]  /*37e30*/  STL [R1+0x6c0], R16 ;  /* 0x0006c01001007387 */ /* 0x000fe80000100800 */
[----:B------:R-:W-:Y:S04]  /*37e40*/  STL [R1+0x6b4], R12 ;  /* 0x0006b40c01007387 */ /* 0x000fe80000100800 */
[----:B------:R-:W-:Y:S04]  /*37e50*/  STL [R1+0x6c8], R13 ;  /* 0x0006c80d01007387 */ /* 0x000fe80000100800 */
[----:B---3--:R-:W3:Y:S01]  /*37e60*/  LDL.LU R10, [R1+0x6d8] ;  /* 0x0006d800010a7983 */ /* 0x008ee20000300800 */
[----:B0-----:R-:W-:-:S02]  /*37e70*/  @!P1 IMAD.MOV.U32 R8, RZ, RZ, R16 ;  /* 0x000000ffff089224 */ /* 0x001fc400078e0010 */
[----:B------:R-:W-:-:S05]  /*37e80*/  @!P1 IMAD.MOV.U32 R9, RZ, RZ, R23 ;  /* 0x000000ffff099224 */ /* 0x000fca00078e0017 */
[----:B------:R0:W4:Y:S01]  /*37e90*/  @!P1 LDG.E.U8 R21, desc[UR18][R8.64] ;  /* 0x0000001208159981 */ /* 0x000122000c1e1100 */
[C---:B------:R-:W-:Y:S01]  /*37ea0*/  IMAD.X R17, R6.reuse, 0x1, R17, P3 ;  /* 0x0000000106117824 */ /* 0x040fe200018e0611 */
[----:B------:R-:W-:Y:S02]  /*37eb0*/  PRMT R15, RZ, 0x7610, R15 ;  /* 0x00007610ff0f7816 */ /* 0x000fe4000000000f */
[----:B------:R-:W-:Y:S01]  /*37ec0*/  IADD3 R11, P3, PT, R5, R11, RZ ;  /* 0x0000000b050b7210 */ /* 0x000fe20007f7e0ff */
[----:B------:R-:W-:Y:S01]  /*37ed0*/  STL [R1+0x6bc], R23 ;  /* 0x0006bc1701007387 */ /* 0x000fe20000100800 */
[----:B0-----:R-:W-:Y:S02]  /*37ee0*/  @!P1 IMAD.MOV.U32 R8, RZ, RZ, R13 ;  /* 0x000000ffff089224 */ /* 0x001fe400078e000d */
[----:B------:R-:W-:Y:S01]  /*37ef0*/  @!P1 IMAD.MOV.U32 R9, RZ, RZ, R17 ;  /* 0x000000ffff099224 */ /* 0x000fe200078e0011 */
[----:B------:R0:W-:Y:S01]  /*37f00*/  STL [R1+0x30], R19 ;  /* 0x0000301301007387 */ /* 0x0001e20000100800 */
[----:B------:R-:W-:Y:S01]  /*37f10*/  IMAD.X R24, R6, 0x1, R24, P3 ;  /* 0x0000000106187824 */ /* 0x000fe200018e0618 */
[----:B------:R-:W-:-:S02]  /*37f20*/  PRMT R20, RZ, 0x7610, R20 ;  /* 0x00007610ff147816 */ /* 0x000fc40000000014 */
[----:B------:R1:W4:Y:S04]  /*37f30*/  @!P1 LDG.E.U8 R15, desc[UR18][R8.64] ;  /* 0x00000012080f9981 */ /* 0x000328000c1e1100 */
[----:B0-----:R-:W4:Y:S04]  /*37f40*/  LDL.LU R19, [R1+0x6dc] ;  /* 0x0006dc0001137983 */ /* 0x001f280000300800 */
[----:B------:R-:W4:Y:S01]  /*37f50*/  LDL.LU R12, [R1+0x6e0] ;  /* 0x0006e000010c7983 */ /* 0x000f220000300800 */
[----:B-1----:R-:W-:Y:S02]  /*37f60*/  @!P1 IMAD.MOV.U32 R8, RZ, RZ, R11 ;  /* 0x000000ffff089224 */ /* 0x002fe400078e000b */
[----:B------:R-:W-:Y:S01]  /*37f70*/  @!P1 IMAD.MOV.U32 R9, RZ, RZ, R24 ;  /* 0x000000ffff099224 */ /* 0x000fe200078e0018 */
[----:B------:R-:W-:Y:S01]  /*37f80*/  STL [R1+0x34], R27 ;  /* 0x0000341b01007387 */ /* 0x000fe20000100800 */
[----:B------:R-:W-:-:S03]  /*37f90*/  PRMT R3, RZ, 0x7610, R3 ;  /* 0x00007610ff037816 */ /* 0x000fc60000000003 */
[----:B------:R-:W4:Y:S04]  /*37fa0*/  LDL.LU R16, [R1+0x6f8] ;  /* 0x0006f80001107983 */ /* 0x000f280000300800 */
[----:B------:R0:W4:Y:S04]  /*37fb0*/  @!P1 LDG.E.U8 R20, desc[UR18][R8.64] ;  /* 0x0000001208149981 */ /* 0x000128000c1e1100 */
[----:B------:R1:W-:Y:S04]  /*37fc0*/  STL [R1+0x6c4], R17 ;  /* 0x0006c41101007387 */ /* 0x0003e80000100800 */
[----:B------:R-:W4:Y:S04]  /*37fd0*/  LDL.LU R23, [R1+0x6f4] ;  /* 0x0006f40001177983 */ /* 0x000f280000300800 */
[----:B-1----:R-:W4:Y:S04]  /*37fe0*/  LDL.LU R17, [R1+0x700] ;  /* 0x0007000001117983 */ /* 0x002f280000300800 */
[----:B------:R-:W-:Y:S04]  /*37ff0*/  STL [R1+0x6d0], R11 ;  /* 0x0006d00b01007387 */ /* 0x000fe80000100800 */
[----:B------:R-:W4:Y:S01]  /*38000*/  LDL.LU R13, [R1+0x708] ;  /* 0x00070800010d7983 */ /* 0x000f220000300800 */
[----:B---3--:R-:W-:-:S05]  /*38010*/  IADD3 R10, P4, PT, R5, R10, RZ ;  /* 0x0000000a050a7210 */ /* 0x008fca0007f9e0ff */
[----:B--2---:R-:W-:Y:S02]  /*38020*/  IMAD.X R18, R6, 0x1, R18, P4 ;  /* 0x0000000106127824 */ /* 0x004fe400020e0612 */
[----:B0-----:R-:W-:Y:S02]  /*38030*/  @!P1 IMAD.MOV.U32 R8, RZ, RZ, R10 ;  /* 0x000000ffff089224 */ /* 0x001fe400078e000a */
[----:B------:R-:W-:Y:S01]  /*38040*/  @!P1 IMAD.MOV.U32 R9, RZ, RZ, R18 ;  /* 0x000000ffff099224 */ /* 0x000fe200078e0012 */
[----:B----4-:R0:W-:Y:S04]  /*38050*/  STL [R1+0x24], R21 ;  /* 0x0000241501007387 */ /* 0x0101e80000100800 */
[----:B------:R1:W2:Y:S04]  /*38060*/  @!P1 LDG.E.U8 R3, desc[UR18][R8.64] ;  /* 0x0000001208039981 */ /* 0x0002a8000c1e1100 */
[----:B0-----:R-:W3:Y:S04]  /*38070*/  LDL.LU R21, [R1+0x6fc] ;  /* 0x0006fc0001157983 */ /* 0x001ee80000300800 */
[----:B------:R0:W-:Y:S01]  /*38080*/  STL [R1+0x20], R15 ;  /* 0x0000200f01007387 */ /* 0x0001e20000100800 */
[----:B------:R-:W-:-:S02]  /*38090*/  PRMT R0, RZ, 0x7610, R0 ;  /* 0x00007610ff007816 */ /* 0x000fc40000000000 */
[----:B------:R-:W-:Y:S01]  /*380a0*/  IADD3 R12, P3, PT, R5, R12, RZ ;  /* 0x0000000c050c7210 */ /* 0x000fe20007f7e0ff */
[----:B0-----:R-:W4:Y:S04]  /*380b0*/  LDL.LU R15, [R1+0x704] ;  /* 0x00070400010f7983 */ /* 0x001f280000300800 */
[----:B------:R-:W-:Y:S01]  /*380c0*/  STL [R1+0x6d8], R10 ;  /* 0x0006d80a01007387 */ /* 0x000fe20000100800 */
[----:B------:R-:W-:-:S03]  /*380d0*/  IMAD.X R19, R6, 0x1, R19, P3 ;  /* 0x0000000106137824 */ /* 0x000fc600018e0613 */
[----:B------:R-:W-:Y:S01]  /*380e0*/  STL [R1+0x6cc], R24 ;  /* 0x0006cc1801007387 */ /* 0x000fe20000100800 */
[----:B------:R-:W-:-:S03]  /*380f0*/  IADD3 R16, P3, PT, R5, R16, RZ ;  /* 0x0000001005107210 */ /* 0x000fc60007f7e0ff */
[----:B------:R-:W-:Y:S04]  /*38100*/  STL [R1+0x6e0], R12 ;  /* 0x0006e00c01007387 */ /* 0x000fe80000100800 */
[----:B------:R-:W4:Y:S01]  /*38110*/  LDL.LU R11, [R1+0x710] ;  /* 0x00071000010b7983 */ /* 0x000f220000300800 */
[----:B-1----:R-:W-:-:S03]  /*38120*/  @!P1 IMAD.MOV.U32 R8, RZ, RZ, R12 ;  /* 0x000000ffff089224 */ /* 0x002fc600078e000c */
[----:B------:R-:W-:Y:S01]  /*38130*/  STL [R1+0x6d4], R18 ;  /* 0x0006d41201007387 */ /* 0x000fe20000100800 */
[----:B------:R-:W-:-:S03]  /*38140*/  @!P1 IMAD.MOV.U32 R9, RZ, RZ, R19 ;  /* 0x000000ffff099224 */ /* 0x000fc600078e0013 */
[----:B------:R-:W-:Y:S01]  /*38150*/  STL [R1+0x28], R25 ;  /* 0x0000281901007387 */ /* 0x000fe20000100800 */
[----:B------:R-:W-:-:S03]  /*38160*/  IMAD.X R23, R6, 0x1, R23, P3 ;  /* 0x0000000106177824 */ /* 0x000fc600018e0617 */
[----:B------:R0:W-:Y:S01]  /*38170*/  STL [R1+0x1c], R20 ;  /* 0x00001c1401007387 */ /* 0x0001e20000100800 */
[----:B------:R-:W-:Y:S02]  /*38180*/  IADD3 R17, P4, PT, R5, R17, RZ ;  /* 0x0000001105117210 */ /* 0x000fe40007f9e0ff */
[----:B------:R-:W-:Y:S01]  /*38190*/  PRMT R22, RZ, 0x7610, R22 ;  /* 0x00007610ff167816 */ /* 0x000fe20000000016 */
[----:B------:R1:W4:Y:S04]  /*381a0*/  @!P1 LDG.E.U8 R0, desc[UR18][R8.64] ;  /* 0x0000001208009981 */ /* 0x000328000c1e1100 */
[----:B0-----:R-:W4:Y:S04]  /*381b0*/  LDL.LU R20, [R1+0x70c] ;  /* 0x00070c0001147983 */ /* 0x001f280000300800 */
[----:B------:R0:W-:Y:S04]  /*381c0*/  STL [R1+0x6dc], R19 ;  /* 0x0006dc1301007387 */ /* 0x0001e80000100800 */
[----:B------:R-:W4:Y:S01]  /*381d0*/  LDL.LU R18, [R1+0x718] ;  /* 0x0007180001127983 */ /* 0x000f220000300800 */
[----:B-1----:R-:W-:-:S02]  /*381e0*/  @!P1 IMAD.MOV.U32 R8, RZ, RZ, R16 ;  /* 0x000000ffff089224 */ /* 0x002fc400078e0010 */
[----:B------:R-:W-:Y:S01]  /*381f0*/  @!P1 IMAD.MOV.U32 R9, RZ, RZ, R23 ;  /* 0x000000ffff099224 */ /* 0x000fe200078e0017 */
[----:B------:R-:W4:Y:S01]  /*38200*/  LDL.LU R10, [R1+0x720] ;  /* 0x00072000010a7983 */ /* 0x000f220000300800 */
[----:B------:R-:W-:-:S03]  /*38210*/  PRMT R14, RZ, 0x7610, R14 ;  /* 0x00007610ff0e7816 */ /* 0x000fc6000000000e */
[----:B------:R1:W4:Y:S02]  /*38220*/  @!P1 LDG.E.U8 R22, desc[UR18][R8.64] ;  /* 0x0000001208169981 */ /* 0x000324000c1e1100 */
[----:B-1----:R-:W-:Y:S02]  /*38230*/  @!P1 IMAD.MOV.U32 R8, RZ, RZ, R17 ;  /* 0x000000ffff089224 */ /* 0x002fe400078e0011 */
[----:B--2---:R1:W-:Y:S04]  /*38240*/  STL [R1+0x12d8], R3 ;  /* 0x0012d80301007387 */ /* 0x0043e80000100800 */
[----:B0-----:R-:W2:Y:S01]  /*38250*/  LDL.LU R19, [R1+0x714] ;  /* 0x0007140001137983 */ /* 0x001ea20000300800 */
[----:B---3--:R-:W-:Y:S01]  /*38260*/  IMAD.X R21, R6, 0x1, R21, P4 ;  /* 0x0000000106157824 */ /* 0x008fe200020e0615 */
[----:B------:R-:W-:-:S02]  /*38270*/  IADD3 R13, P3, PT, R5, R13, RZ ;  /* 0x0000000d050d7210 */ /* 0x000fc40007f7e0ff */
[----:B------:R-:W3:Y:S01]  /*38280*/  LDL.LU R12, [R1+0x71c] ;  /* 0x00071c00010c7983 */ /* 0x000ee20000300800 */
[----:B------:R-:W-:-:S05]  /*38290*/  @!P1 IMAD.MOV.U32 R9, RZ, RZ, R21 ;  /* 0x000000ffff099224 */ /* 0x000fca00078e0015 */
[----:B------:R0:W3:Y:S01]  /*382a0*/  @!P1 LDG.E.U8 R14, desc[UR18][R8.64] ;  /* 0x00000012080e9981 */ /* 0x0000e2000c1e1100 */
[----:B-1----:R-:W-:Y:S01]  /*382b0*/  PRMT R3, RZ, 0x7610, R3 ;  /* 0x00007610ff037816 */ /* 0x002fe20000000003 */
[----:B----4-:R-:W-:Y:S02]  /*382c0*/  IMAD.X R15, R6, 0x1, R15, P3 ;  /* 0x00000001060f7824 */ /* 0x010fe400018e060f */
[----:B0-----:R-:W-:Y:S02]  /*382d0*/  @!P1 IMAD.MOV.U32 R8, RZ, RZ, R13 ;  /* 0x000000ffff089224 */ /* 0x001fe400078e000d */
[----:B------:R-:W-:Y:S01]  /*382e0*/  @!P1 IMAD.MOV.U32 R9, RZ, RZ, R15 ;  /* 0x000000ffff099224 */ /* 0x000fe200078e000f */
[----:B------:R-:W-:-:S04]  /*382f0*/  PRMT R4, RZ, 0x7610, R4 ;  /* 0x00007610ff047816 */ /* 0x000fc80000000004 */
[----:B------:R0:W4:Y:S01]  /*38300*/  @!P1 LDG.E.U8 R3, desc[UR18][R8.64] ;  /* 0x0000001208039981 */ /* 0x000122000c1e1100 */
[----:B------:R-:W-:-:S03]  /*38310*/  IADD3 R11, P3, PT, R5, R11, RZ ;  /* 0x0000000b050b7210 */ /* 0x000fc60007f7e0ff */
[----:B------:R1:W-:Y:S02]  /*38320*/  STL [R1+0x6f8], R16 ;  /* 0x0006f81001007387 */ /* 0x0003e40000100800 */
[----:B0-----:R-:W-:Y:S01]  /*38330*/  @!P1 IMAD.MOV.U32 R8, RZ, RZ, R11 ;  /* 0x000000ffff089224 */ /* 0x001fe200078e000b */
[----:B------:R-:W-:Y:S01]  /*38340*/  PRMT R2, RZ, 0x7610, R2 ;  /* 0x00007610ff027816 */ /* 0x000fe20000000002 */
[----:B------:R-:W-:-:S04]  /*38350*/  IMAD.X R20, R6, 0x1, R20, P3 ;  /* 0x0000000106147824 */ /* 0x000fc800018e0614 */
[----:B------:R-:W-:Y:S01]  /*38360*/  @!P1 IMAD.MOV.U32 R9, RZ, RZ, R20 ;  /* 0x000000ffff099224 */ /* 0x000fe200078e0014 */
[----:B------:R-:W-:Y:S01]  /*38370*/  IADD3 R18, P4, PT, R5, R18, RZ ;  /* 0x0000001205127210 */ /* 0x000fe20007f9e0ff */
[----:B------:R-:W-:Y:S04]  /*38380*/  STL [R1+0x12dc], R0 ;  /* 0x0012dc0001007387 */ /* 0x000fe80000100800 */
[----:B------:R0:W4:Y:S04]  /*38390*/  @!P1 LDG.E.U8 R4, desc[UR18][R8.64] ;  /* 0x0000001208049981 */ /* 0x000128000c1e1100 */
[----:B------:R-:W-:Y:S04]  /*383a0*/  STL [R1+0x700], R17 ;  /* 0x0007001101007387 */ /* 0x000fe80000100800 */
[----:B------:R-:W-:Y:S01]  /*383b0*/  STL [R1+0x6f4], R23 ;  /* 0x0006f41701007387 */ /* 0x000fe20000100800 */
[----:B0-----:R-:W-:-:S03]  /*383c0*/  @!P1 IMAD.MOV.U32 R8, RZ, RZ, R18 ;  /* 0x000000ffff089224 */ /* 0x001fc600078e0012 */
[----:B------:R-:W-:Y:S04]  /*383d0*/  STL [R1+0x708], R13 ;  /* 0x0007080d01007387 */ /* 0x000fe80000100800 */
[----:B-1----:R-:W4:Y:S04]  /*383e0*/  LDL.LU R16, [R1+0x738] ;  /* 0x0007380001107983 */ /* 0x002f280000300800 */
[----:B------:R-:W-:Y:S04]  /*383f0*/  STL [R1+0x6fc], R21 ;  /* 0x0006fc1501007387 */ /* 0x000fe80000100800 */
[----:B------:R-:W-:Y:S01]  /*38400*/  STL [R1+0x704], R15 ;  /* 0x0007040f01007387 */ /* 0x000fe20000100800 */
[----:B--2---:R-:W-:-:S04]  /*38410*/  IMAD.X R19, R6, 0x1, R19, P4 ;  /* 0x0000000106137824 */ /* 0x004fc800020e0613 */
[----:B------:R-:W-:-:S05]  /*38420*/  @!P1 IMAD.MOV.U32 R9, RZ, RZ, R19 ;  /* 0x000000ffff099224 */ /* 0x000fca00078e0013 */
[----:B------:R0:W2:Y:S04]  /*38430*/  @!P1 LDG.E.U8 R2, desc[UR18][R8.64] ;  /* 0x0000001208029981 */ /* 0x0000a8000c1e1100 */
[----:B---3--:R1:W-:Y:S04]  /*38440*/  STL [R1+0xc], R14 ;  /* 0x00000c0e01007387 */ /* 0x0083e80000100800 */
[----:B-1----:R-:W3:Y:S04]  /*38450*/  LDL.LU R14, [R1+0x740] ;  /* 0x00074000010e7983 */ /* 0x002ee80000300800 */
[----:B------:R-:W3:Y:S04]  /*38460*/  LDL.LU R17, [R1+0x734] ;  /* 0x0007340001117983 */ /* 0x000ee80000300800 */
[----:B------:R-:W3:Y:S01]  /*38470*/  LDL.LU R15, [R1+0x73c] ;  /* 0x00073c00010f7983 */ /* 0x000ee20000300800 */
[----:B------:R-:W-:-:S03]  /*38480*/  IADD3 R10, P3, PT, R5, R10, RZ ;  /* 0x0000000a050a7210 */ /* 0x000fc60007f7e0ff */
[----:B------:R1:W-:Y:S04]  /*38490*/  STL [R1+0x710], R11 ;  /* 0x0007100b01007387 */ /* 0x0003e80000100800 */
[----:B------:R-:W3:Y:S04]  /*384a0*/  LDL.LU R13, [R1+0x744] ;  /* 0x00074400010d7983 */ /* 0x000ee80000300800 */
[----:B------:R-:W3:Y:S04]  /*384b0*/  LDL.LU R0, [R1+0x748] ;  /* 0x0007480001007983 */ /* 0x000ee80000300800 */
[----:B----4-:R4:W-:Y:S01]  /*384c0*/  STL [R1+0x12e0], R3 ;  /* 0x0012e00301007387 */ /* 0x0109e20000100800 */
[----:B------:R-:W-:-:S03]  /*384d0*/  IMAD.X R12, R6, 0x1, R12, P3 ;  /* 0x00000001060c7824 */ /* 0x000fc600018e060c */
[----:B------:R-:W-:Y:S04]  /*384e0*/  STL [R1+0x718], R18 ;  /* 0x0007181201007387 */ /* 0x000fe80000100800 */
[----:B------:R-:W-:Y:S04]  /*384f0*/  STL [R1+0x70c], R20 ;  /* 0x00070c1401007387 */ /* 0x000fe80000100800 */
[----:B------:R-:W-:Y:S04]  /*38500*/  STL [R1+0x720], R10 ;  /* 0x0007200a01007387 */ /* 0x000fe80000100800 */
[----:B-1----:R-:W3:Y:S04]  /*38510*/  LDL.LU R11, [R1+0x750] ;  /* 0x00075000010b7983 */ /* 0x002ee80000300800 */
[----:B------:R-:W-:Y:S04]  /*38520*/  STL [R1+0x714], R19 ;  /* 0x0007141301007387 */ /* 0x000fe80000100800 */
[----:B------:R-:W-:Y:S01]  /*38530*/  STL [R1+0x12e4], R4 ;  /* 0x0012e40401007387 */ /* 0x000fe20000100800 */
[----:B------:R-:W-:-:S03]  /*38540*/  PRMT R92, RZ, 0x7610, R92 ;  /* 0x00007610ff5c7816 */ /* 0x000fc6000000005c */
[----:B------:R-:W-:Y:S01]  /*38550*/  STL [R1+0x10], R22 ;  /* 0x0000101601007387 */ /* 0x000fe20000100800 */
[----:B0-----:R-:W-:-:S03]  /*38560*/  @!P1 IMAD.MOV.U32 R9, RZ, RZ, R12 ;  /* 0x000000ffff099224 */ /* 0x001fc600078e000c */
[----:B----4-:R-:W4:Y:S01]  /*38570*/  LDL.LU R3, [R1+0x758] ;  /* 0x0007580001037983 */ /* 0x010f220000300800 */
[----:B------:R-:W-:-:S03]  /*38580*/  @!P1 IMAD.MOV.U32 R8, RZ, RZ, R10 ;  /* 0x000000ffff089224 */ /* 0x000fc600078e000a */
[----:B------:R0:W-:Y:S01]  /*38590*/  STL [R1+0x71c], R12 ;  /* 0x00071c0c01007387 */ /* 0x0001e20000100800 */
[----:B------:R-:W-:-:S03]  /*385a0*/  IADD3 R16, P3, PT, R5, R16, RZ ;  /* 0x0000001005107210 */ /* 0x000fc60007f7e0ff */
[----:B------:R1:W4:Y:S01]  /*385b0*/  @!P1 LDG.E.U8 R92, desc[UR18][R8.64] ;  /* 0x00000012085c9981 */ /* 0x000322000c1e1100 */
[----:B------:R-:W-:Y:S02]  /*385c0*/  PRMT R90, RZ, 0x7610, R90 ;  /* 0x00007610ff5a7816 */ /* 0x000fe4000000005a */
[----:B------:R-:W-:Y:S01]  /*385d0*/  PRMT R88, RZ, 0x7610, R88 ;  /* 0x00007610ff587816 */ /* 0x000fe20000000058 */
[----:B-1----:R-:W-:Y:S01]  /*385e0*/  @!P1 IMAD.MOV.U32 R8, RZ, RZ, R16 ;  /* 0x000000ffff089224 */ /* 0x002fe200078e0010 */
[----:B--2---:R1:W-:Y:S04]  /*385f0*/  STL [R1+0x12e8], R2 ;  /* 0x0012e80201007387 */ /* 0x0043e80000100800 */
[----:B0-----:R-:W2:Y:S04]  /*38600*/  LDL.LU R12, [R1+0x74c] ;  /* 0x00074c00010c7983 */ /* 0x001ea80000300800 */
[----:B------:R-:W2:Y:S01]  /*38610*/  LDL.LU R10, [R1+0x754] ;  /* 0x00075400010a7983 */ /* 0x000ea20000300800 */
[----:B---3--:R-:W-:Y:S01]  /*38620*/  IADD3 R14, P4, PT, R5, R14, RZ ;  /* 0x0000000e050e7210 */ /* 0x008fe20007f9e0ff */
[----:B------:R-:W-:-:S04]  /*38630*/  IMAD.X R17, R6, 0x1, R17, P3 ;  /* 0x0000000106117824 */ /* 0x000fc800018e0611 */
[----:B------:R-:W-:Y:S02]  /*38640*/  @!P1 IMAD.MOV.U32 R9, RZ, RZ, R17 ;  /* 0x000000ffff099224 */ /* 0x000fe400078e0011 */
[----:B------:R-:W-:Y:S01]  /*38650*/  IMAD.X R15, R6, 0x1, R15, P4 ;  /* 0x00000001060f7824 */ /* 0x000fe200020e060f */
[----:B------:R-:W-:Y:S04]  /*38660*/  STL [R1+0x738], R16 ;  /* 0x0007381001007387 */ /* 0x000fe80000100800 */
[----:B------:R0:W3:Y:S04]  /*38670*/  @!P1 LDG.E.U8 R90, desc[UR18][R8.64] ;  /* 0x00000012085a9981 */ /* 0x0000e8000c1e1100 */
[----:B------:R-:W3:Y:S04]  /*38680*/  LDL.LU R4, [R1+0x75c] ;  /* 0x00075c0001047983 */ /* 0x000ee80000300800 */
[----:B-1----:R-:W3:Y:S01]  /*38690*/  LDL.LU R2, [R1+0x760] ;  /* 0x0007600001027983 */ /* 0x002ee20000300800 */
[----:B0-----:R-:W-:-:S02]  /*386a0*/  @!P1 IMAD.MOV.U32 R8, RZ, RZ, R14 ;  /* 0x000000ffff089224 */ /* 0x001fc400078e000e */
[----:B------:R-:W-:-:S05]  /*386b0*/  @!P1 IMAD.MOV.U32 R9, RZ, RZ, R15 ;  /* 0x000000ffff099224 */ /* 0x000fca00078e000f */
[----:B------:R0:W3:Y:S01]  /*386c0*/  @!P1 LDG.E.U8 R88, desc[UR18][R8.64] ;  /* 0x0000001208589981 */ /* 0x0000e2000c1e1100 */
[----:B------:R-:W-:Y:S02]  /*386d0*/  IADD3 R0, P3, PT, R5, R0, RZ ;  /* 0x0000000005007210 */ /* 0x000fe40007f7e0ff */
[----:B------:R-:W-:-:S03]  /*386e0*/  PRMT R86, RZ, 0x7610, R86 ;  /* 0x00007610ff567816 */ /* 0x000fc60000000056 */
[----:B------:R-:W-:Y:S01]  /*386f0*/  IMAD.X R13, R6, 0x1, R13, P3 ;  /* 0x00000001060d7824 */ /* 0x000fe200018e060d */
[----:B------:R-:W-:Y:S01]  /*38700*/  IADD3 R11, P3, PT, R5, R11, RZ ;  /* 0x0000000b050b7210 */ /* 0x000fe20007f7e0ff */
[----:B0-----:R-:W-:Y:S02]  /*38710*/  @!P1 IMAD.MOV.U32 R8, RZ, RZ, R0 ;  /* 0x000000ffff089224 */ /* 0x001fe400078e0000 */
[----:B------:R-:W-:Y:S01]  /*38720*/  @!P1 IMAD.MOV.U32 R9, RZ, RZ, R13 ;  /* 0x000000ffff099224 */ /* 0x000fe200078e000d */
[----:B------:R-:W-:-:S04]  /*38730*/  PRMT R84, RZ, 0x7610, R84 ;  /* 0x00007610ff547816 */ /* 0x000fc80000000054 */
[----:B------:R0:W3:Y:S01]  /*38740*/  @!P1 LDG.E.U8 R86, desc[UR18][R8.64] ;  /* 0x0000001208569981 */ /* 0x0000e2000c1e1100 */
[----:B----4-:R-:W-:Y:S01]  /*38750*/  IADD3 R3, P4, PT, R5, R3, RZ ;  /* 0x0000000305037210 */ /* 0x010fe20007f9e0ff */
[----:B0-----:R-:W-:Y:S01]  /*38760*/  @!P1 IMAD.MOV.U32 R8, RZ, RZ, R11 ;  /* 0x000000ffff089224 */ /* 0x001fe200078e000b */
[----:B------:R-:W-:Y:S01]  /*38770*/  PRMT R82, RZ, 0x7610, R82 ;  /* 0x00007610ff527816 */ /* 0x000fe20000000052 */
[----:B------:R-:W-:Y:S04]  /*38780*/  STL [R1+0x12ec], R92 ;  /* 0x0012ec5c01007387 */ /* 0x000fe80000100800 */
[----:B------:R-:W-:Y:S04]  /*38790*/  STL [R1+0x740], R14 ;  /* 0x0007400e01007387 */ /* 0x000fe80000100800 */
[----:B------:R0:W-:Y:S04]  /*387a0*/  STL [R1+0x734], R17 ;  /* 0x0007341101007387 */ /* 0x0001e80000100800 */
[----:B------:R-:W-:Y:S04]  /*387b0*/  STL [R1+0x748], R0 ;  /* 0x0007480001007387 */ /* 0x000fe80000100800 */
[----:B0-----:R-:W4:Y:S04]  /*387c0*/  LDL.LU R17, [R1+0x778] ;  /* 0x0007780001117983 */ /* 0x001f280000300800 */
[----:B------:R0:W-:Y:S01]  /*387d0*/  STL [R1+0x73c], R15 ;  /* 0x00073c0f01007387 */ /* 0x0001e20000100800 */
[----:B------:R-:W-:Y:S01]  /*387e0*/  PRMT R80, RZ, 0x7610, R80 ;  /* 0x00007610ff507816 */ /* 0x000fe20000000050 */
[----:B--2---:R-:W-:-:S04]  /*387f0*/  IMAD.X R12, R6, 0x1, R12, P3 ;  /* 0x00000001060c7824 */ /* 0x004fc800018e060c */
[----:B------:R-:W-:Y:S02]  /*38800*/  @!P1 IMAD.MOV.U32 R9, RZ, RZ, R12 ;  /* 0x000000ffff099224 */ /* 0x000fe400078e000c */
[----:B------:R-:W-:-:S03]  /*38810*/  IMAD.X R10, R6, 0x1, R10, P4 ;  /* 0x00000001060a7824 */ /* 0x000fc600020e060a */
[----:B------:R1:W2:Y:S02]  /*38820*/  @!P1 LDG.E.U8 R84, desc[UR18][R8.64] ;  /* 0x0000001208549981 */ /* 0x0002a4000c1e1100 */
[----:B-1----:R-:W-:Y:S02]  /*38830*/  @!P1 IMAD.MOV.U32 R8, RZ, RZ, R3 ;  /* 0x000000ffff089224 */ /* 0x002fe400078e0003 */
[----:B------:R-:W-:Y:S01]  /*38840*/  @!P1 IMAD.MOV.U32 R9, RZ, RZ, R10 ;  /* 0x000000ffff099224 */ /* 0x000fe200078e000a */
[----:B---3--:R-:W-:Y:S04]  /*38850*/  STL [R1+0x12f0], R90 ;  /* 0x0012f05a01007387 */ /* 0x008fe80000100800 */
[----:B------:R1:W-:Y:S01]  /*38860*/  STL [R1+0x744], R13 ;  /* 0x0007440d01007387 */ /* 0x0003e20000100800 */
[----:B------:R-:W-:-:S03]  /*38870*/  IADD3 R2, P3, PT, R5, R2, RZ ;  /* 0x0000000205027210 */ /* 0x000fc60007f7e0ff */
[----:B------:R3:W2:Y:S02]  /*38880*/  @!P1 LDG.E.U8 R82, desc[UR18][R8.64] ;  /* 0x0000001208529981 */ /* 0x0006a4000c1e1100 */
[----:B------:R-:W-:Y:S02]  /*38890*/  IMAD.X R4, R6, 0x1, R4, P3 ;  /* 0x0000000106047824 */ /* 0x000fe400018e0604 */
[----:B------:R-:W-:Y:S04]  /*388a0*/  STL [R1+0x12f4], R88 ;  /* 0x0012f45801007387 */ /* 0x000fe80000100800 */
[----:B------:R-:W2:Y:S01]  /*388b0*/  LDL.LU R19, [R1+0x774] ;  /* 0x0007740001137983 */ /* 0x000ea20000300800 */
[----:B---3--:R-:W-:-:S03]  /*388c0*/  @!P1 IMAD.MOV.U32 R8, RZ, RZ, R2 ;  /* 0x000000ffff089224 */ /* 0x008fc600078e0002 */
[----:B0-----:R-:W3:Y:S01]  /*388d0*/  LDL.LU R15, [R1+0x77c] ;  /* 0x00077c00010f7983 */ /* 0x001ee20000300800 */
[----:B------:R-:W-:-:S03]  /*388e0*/  @!P1 IMAD.MOV.U32 R9, RZ, RZ, R4 ;  /* 0x000000ffff099224 */ /* 0x000fc600078e0004 */
[----:B------:R-:W-:Y:S04]  /*388f0*/  STL [R1+0x750], R11 ;  /* 0x0007500b01007387 */ /* 0x000fe80000100800 */
[----:B-1----:R-:W3:Y:S04]  /*38900*/  LDL.LU R13, [R1+0x780] ;  /* 0x00078000010d7983 */ /* 0x002ee80000300800 */
[----:B------:R-:W3:Y:S04]  /*38910*/  LDL.LU R16, [R1+0x784] ;  /* 0x0007840001107983 */ /* 0x000ee80000300800 */
[----:B------:R-:W3:Y:S04]  /*38920*/  LDL.LU R0, [R1+0x788] ;  /* 0x0007880001007983 */ /* 0x000ee80000300800 */
[----:B------:R0:W3:Y:S04]  /*38930*/  @!P1 LDG.E.U8 R80, desc[UR18][R8.64] ;  /* 0x0000001208509981 */ /* 0x0000e8000c1e1100 */
[----:B------:R-:W-:Y:S04]  /*38940*/  STL [R1+0x12f8], R86 ;  /* 0x0012f85601007387 */ /* 0x000fe80000100800 */
[----:B------:R-:W-:Y:S04]  /*38950*/  STL [R1+0x758], R3 ;  /* 0x0007580301007387 */ /* 0x000fe80000100800 */
[----:B------:R1:W-:Y:S04]  /*38960*/  STL [R1+0x74c], R12 ;  /* 0x00074c0c01007387 */ /* 0x0003e80000100800 */
[----:B------:R-:W-:Y:S04]  /*38970*/  STL [R1+0x760], R2 ;  /* 0x0007600201007387 */ /* 0x000fe80000100800 */
[----:B-1----:R-:W3:Y:S04]  /*38980*/  LDL.LU R12, [R1+0x790] ;  /* 0x00079000010c7983 */ /* 0x002ee80000300800 */
[----:B------:R-:W-:Y:S01]  /*38990*/  STL [R1+0x754], R10 ;  /* 0x0007540a01007387 */ /* 0x000fe20000100800 */
[----:B----4-:R-:W-:-:S02]  /*389a0*/  IADD3 R17, P3, PT, R5, R17, RZ ;  /* 0x0000001105117210 */ /* 0x010fc40007f7e0ff */
[----:B------:R-:W-:-:S03]  /*389b0*/  PRMT R78, RZ, 0x7610, R78 ;  /* 0x00007610ff4e7816 */ /* 0x000fc6000000004e */
[----:B0-----:R-:W-:Y:S01]  /*389c0*/  @!P1 IMAD.MOV.U32 R8, RZ, RZ, R17 ;  /* 0x000000ffff089224 */ /* 0x001fe200078e0011 */
[----:B--2---:R-:W-:Y:S04]  /*389d0*/  STL [R1+0x12fc], R84 ;  /* 0x0012fc5401007387 */ /* 0x004fe80000100800 */
[----:B------:R-:W2:Y:S04]  /*389e0*/  LDL.LU R18, [R1+0x78c] ;  /* 0x00078c0001127983 */ /* 0x000ea80000300800 */
[----:B------:R0:W-:Y:S04]  /*389f0*/  STL [R1+0x75c], R4 ;  /* 0x00075c0401007387 */ /* 0x0001e80000100800 */
[----:B------:R-:W4:Y:S04]  /*38a00*/  LDL.LU R11, [R1+0x798] ;  /* 0x00079800010b7983 */ /* 0x000f280000300800 */
[----:B------:R-:W4:Y:S04]  /*38a10*/  LDL.LU R3, [R1+0x7a0] ;  /* 0x0007a00001037983 */ /* 0x000f280000300800 */
[----:B------:R-:W-:Y:S04]  /*38a20*/  STL [R1+0x1300], R82 ;  /* 0x0013005201007387 */ /* 0x000fe80000100800 */
[----:B------:R-:W4:Y:S04]  /*38a30*/  LDL.LU R14, [R1+0x794] ;  /* 0x00079400010e7983 */ /* 0x000f280000300800 */
[----:B0-----:R-:W4:Y:S01]  /*38a40*/  LDL.LU R4, [R1+0x79c] ;  /* 0x00079c0001047983 */ /* 0x001f220000300800 */
[----:B------:R-:W-:-:S03]  /*38a50*/  IMAD.X R19, R6, 0x1, R19, P3 ;  /* 0x0000000106137824 */ /* 0x000fc600018e0613 */
[----:B------:R0:W-:Y:S04]  /*38a60*/  STL [R1+0x778], R17 ;  /* 0x0007781101007387 */ /* 0x0001e80000100800 */
[----:B------:R-:W4:Y:S01]  /*38a70*/  LDL.LU R2, [R1+0x7b8] ;  /* 0x0007b80001027983 */ /* 0x000f220000300800 */
[----:B------:R-:W-:-:S03]  /*38a80*/  @!P1 IMAD.MOV.U32 R9, RZ, RZ, R19 ;  /* 0x000000ffff099224 */ /* 0x000fc600078e0013 */
[----:B------:R-:W4:Y:S01]  /*38a90*/  LDL.LU R10, [R1+0x7c0] ;  /* 0x0007c000010a7983 */ /* 0x000f220000300800 */
[----:B---3--:R-:W-:-:S03]  /*38aa0*/  IADD3 R13, P4, PT, R5, R13, RZ ;  /* 0x0000000d050d7210 */ /* 0x008fc60007f9e0ff */
[----:B------:R1:W3:Y:S02]  /*38ab0*/  @!P1 LDG.E.U8 R78, desc[UR18][R8.64] ;  /* 0x00000012084e9981 */ /* 0x0002e4000c1e1100 */
[C---:B------:R-:W-:Y:S01]  /*38ac0*/  IMAD.X R15, R6.reuse, 0x1, R15, P4 ;  /* 0x00000001060f7824 */ /* 0x040fe200020e060f */
[----:B------:R-:W-:Y:S01]  /*38ad0*/  IADD3 R0, P3, PT, R5, R0, RZ ;  /* 0x0000000005007210 */ /* 0x000fe20007f7e0ff */
[----:B------:R-:W-:Y:S04]  /*38ae0*/  STL [R1+0x1304], R80 ;  /* 0x0013045001007387 */ /* 0x000fe80000100800 */
[----:B------:R-:W-:Y:S01]  /*38af0*/  IMAD.X R16, R6, 0x1, R16, P3 ;  /* 0x0000000106107824 */ /* 0x000fe200018e0610 */
[----:B------:R0:W-:Y:S04]  /*38b00*/  STL [R1+0x780], R13 ;  /* 0x0007800d01007387 */ /* 0x0001e80000100800 */
[----:B------:R-:W-:Y:S01]  /*38b10*/  STL [R1+0x774], R19 ;  /* 0x0007741301007387 */ /* 0x000fe20000100800 */
[----:B-1----:R-:W-:-:S03]  /*38b20*/  @!P1 IMAD.MOV.U32 R8, RZ, RZ, R13 ;  /* 0x000000ffff089224 */ /* 0x002fc600078e000d */
[----:B------:R-:W-:Y:S04]  /*38b30*/  STL [R1+0x788], R0 ;  /* 0x0007880001007387 */ /* 0x000fe80000100800 */
[----:B------:R1:W-:Y:S04]  /*38b40*/  STL [R1+0x77c], R15 ;  /* 0x00077c0f01007387 */ /* 0x0003e80000100800 */
[----:B0-----:R-:W3:Y:S04]  /*38b50*/  LDL.LU R17, [R1+0x7b4] ;  /* 0x0007b40001117983 */ /* 0x001ee80000300800 */
[----:B------:R0:W-:Y:S04]  /*38b60*/  STL [R1+0x784], R16 ;  /* 0x0007841001007387 */ /* 0x0001e80000100800 */
[----:B------:R-:W3:Y:S01]  /*38b70*/  LDL.LU R13, [R1+0x7bc] ;  /* 0x0007bc00010d7983 */ /* 0x000ee20000300800 */
[----:B------:R-:W-:-:S03]  /*38b80*/  @!P1 IMAD.MOV.U32 R9, RZ, RZ, R15 ;  /* 0x000000ffff099224 */ /* 0x000fc600078e000f */
[----:B-1----:R-:W3:Y:S01]  /*38b90*/  LDL.LU R15, [R1+0x7c8] ;  /* 0x0007c800010f7983 */ /* 0x002ee20000300800 */
[----:B------:R-:W-:Y:S02]  /*38ba0*/  PRMT R76, RZ, 0x7610, R76 ;  /* 0x00007610ff4c7816 */ /* 0x000fe4000000004c */
[----:B------:R-:W-:Y:S02]  /*38bb0*/  IADD3 R12, P3, PT, R5, R12, RZ ;  /* 0x0000000c050c7210 */ /* 0x000fe40007f7e0ff */
[----:B------:R-:W-:Y:S02]  /*38bc0*/  PRMT R74, RZ, 0x7610, R74 ;  /* 0x00007610ff4a7816 */ /* 0x000fe4000000004a */
[----:B------:R1:W3:Y:S01]  /*38bd0*/  @!P1 LDG.E.U8 R76, desc[UR18][R8.64] ;  /* 0x00000012084c9981 */ /* 0x0002e2000c1e1100 */
[----:B------:R-:W-:Y:S01]  /*38be0*/  PRMT R72, RZ, 0x7610, R72 ;  /* 0x00007610ff487816 */ /* 0x000fe20000000048 */
[----:B-1----:R-:W-:Y:S02]  /*38bf0*/  @!P1 IMAD.MOV.U32 R8, RZ, RZ, R0 ;  /* 0x000000ffff089224 */ /* 0x002fe400078e0000 */
[----:B------:R-:W-:-:S02]  /*38c00*/  @!P1 IMAD.MOV.U32 R9, RZ, RZ, R16 ;  /* 0x000000ffff099224 */ /* 0x000fc400078e0010 */
[----:B0-----:R-:W3:Y:S04]  /*38c10*/  LDL.LU R16, [R1+0x7c4] ;  /* 0x0007c40001107983 */ /* 0x001ee80000300800 */
[----:B------:R0:W3:Y:S04]  /*38c20*/  @!P1 LDG.E.U8 R74, desc[UR18][R8.64] ;  /* 0x00000012084a9981 */ /* 0x0000e8000c1e1100 */
[----:B------:R-:W3:Y:S01]  /*38c30*/  LDL.LU R0, [R1+0x7d0] ;  /* 0x0007d00001007983 */ /* 0x000ee20000300800 */
[----:B------:R-:W-:-:S03]  /*38c40*/  PRMT R70, RZ, 0x7610, R70 ;  /* 0x00007610ff467816 */ /* 0x000fc60000000046 */
[----:B------:R1:W-:Y:S01]  /*38c50*/  STL [R1+0x790], R12 ;  /* 0x0007900c01007387 */ /* 0x0003e20000100800 */
[----:B0-----:R-:W-:Y:S01]  /*38c60*/  @!P1 IMAD.MOV.U32 R8, RZ, RZ, R12 ;  /* 0x000000ffff089224 */ /* 0x001fe200078e000c */
[----:B------:R-:W-:Y:S02]  /*38c70*/  PRMT R68, RZ, 0x7610, R68 ;  /* 0x00007610ff447816 */ /* 0x000fe40000000044 */
[----:B------:R-:W-:Y:S01]  /*38c80*/  PRMT R66, RZ, 0x7610, R66 ;  /* 0x00007610ff427816 */ /* 0x000fe20000000042 */
[----:B--2---:R-:W-:-:S04]  /*38c90*/  IMAD.X R18, R6, 0x1, R18, P3 ;  /* 0x0000000106127824 */ /* 0x004fc800018e0612 */
[----:B------:R-:W-:Y:S01]  /*38ca0*/  @!P1 IMAD.MOV.U32 R9, RZ, RZ, R18 ;  /* 0x000000ffff099224 */ /* 0x000fe200078e0012 */
[----:B----4-:R-:W-:-:S04]  /*38cb0*/  IADD3 R11, P4, PT, R5, R11, RZ ;  /* 0x0000000b050b7210 */ /* 0x010fc80007f9e0ff */
[----:B------:R0:W2:Y:S01]  /*38cc0*/  @!P1 LDG.E.U8 R72, desc[UR18][R8.64] ;  /* 0x0000001208489981 */ /* 0x0000a2000c1e1100 */
[----:B------:R-:W-:-:S03]  /*38cd0*/  IADD3 R3, P3, PT, R5, R3, RZ ;  /* 0x0000000305037210 */ /* 0x000fc60007f7e0ff */
[----:B------:R-:W-:Y:S04]  /*38ce0*/  STL [R1+0x798], R11 ;  /* 0x0007980b01007387 */ /* 0x000fe80000100800 */
[----:B------:R-:W-:Y:S01]  /*38cf0*/  STL [R1+0x78c], R18 ;  /* 0x00078c1201007387 */ /* 0x000fe20000100800 */
[----:B0-----:R-:W-:-:S03]  /*38d00*/  @!P1 IMAD.MOV.U32 R8, RZ, RZ, R11 ;  /* 0x000000ffff089224 */ /* 0x001fc600078e000b */
[----:B------:R-:W-:Y:S01]  /*38d10*/  STL [R1+0x7a0], R3 ;  /* 0x0007a00301007387 */ /* 0x000fe20000100800 */
[----:B------:R-:W-:-:S03]  /*38d20*/  IMAD.X R14, R6, 0x1, R14, P4 ;  /* 0x00000001060e7824 */ /* 0x000fc600020e060e */
[----:B-1----:R-:W4:Y:S01]  /*38d30*/  LDL.LU R12, [R1+0x7cc] ;  /* 0x0007cc00010c7983 */ /* 0x002f220000300800 */
[----:B------:R-:W-:-:S03]  /*38d40*/  @!P1 IMAD.MOV.U32 R9, RZ, RZ, R14 ;  /* 0x000000ffff099224 */ /* 0x000fc600078e000e */
[----:B------:R0:W-:Y:S01]  /*38d50*/  STL [R1+0x794], R14 ;  /* 0x0007940e01007387 */ /* 0x0001e20000100800 */
[----:B------:R-:W-:-:S03]  /*38d60*/  IMAD.X R4, R6, 0x1, R4, P3 ;  /* 0x0000000106047824 */ /* 0x000fc600018e0604 */
[----:B------:R1:W2:Y:S01]  /*38d70*/  @!P1 LDG.E.U8 R70, desc[UR18][R8.64] ;  /* 0x0000001208469981 */ /* 0x0002a2000c1e1100 */
[----:B------:R-:W-:-:S03]  /*38d80*/  IADD3 R2, P4, PT, R5, R2, RZ ;  /* 0x0000000205027210 */ /* 0x000fc60007f9e0ff */
[----:B0-----:R-:W2:Y:S04]  /*38d90*/  LDL.LU R14, [R1+0x7d4] ;  /* 0x0007d400010e7983 */ /* 0x001ea80000300800 */
[----:B------:R-:W2:Y:S01]  /*38da0*/  LDL.LU R11, [R1+0x7d8] ;  /* 0x0007d800010b7983 */ /* 0x000ea20000300800 */
[----:B-1----:R-:W-:Y:S01]  /*38db0*/  @!P1 IMAD.MOV.U32 R9, RZ, RZ, R4 ;  /* 0x000000ffff099224 */ /* 0x002fe200078e0004 */
[----:B------:R-:W-:Y:S02]  /*38dc0*/  IADD3 R10, P3, PT, R5, R10, RZ ;  /* 0x0000000a050a7210 */ /* 0x000fe40007f7e0ff */
[----:B------:R0:W-:Y:S01]  /*38dd0*/  STL [R1+0x79c], R4 ;  /* 0x00079c0401007387 */ /* 0x0001e20000100800 */
[----:B------:R-:W-:-:S05]  /*38de0*/  @!P1 IMAD.MOV.U32 R8, RZ, RZ, R3 ;  /* 0x000000ffff089224 */ /* 0x000fca00078e0003 */
[----:B------:R1:W2:Y:S04]  /*38df0*/  @!P1 LDG.E.U8 R68, desc[UR18][R8.64] ;  /* 0x0000001208449981 */ /* 0x0002a8000c1e1100 */
[----:B0-----:R-:W2:Y:S04]  /*38e00*/  LDL.LU R4, [R1+0x7dc] ;  /* 0x0007dc0001047983 */ /* 0x001ea80000300800 */
[----:B------:R0:W-:Y:S04]  /*38e10*/  STL [R1+0x7b8], R2 ;  /* 0x0007b80201007387 */ /* 0x0001e80000100800 */
[----:B------:R-:W2:Y:S01]  /*38e20*/  LDL.LU R3, [R1+0x7e0] ;  /* 0x0007e00001037983 */ /* 0x000ea20000300800 */
[----:B-1----:R-:W-:-:S03]  /*38e30*/  @!P1 IMAD.MOV.U32 R8, RZ, RZ, R2 ;  /* 0x000000ffff089224 */ /* 0x002fc600078e0002 */
[----:B------:R1:W-:Y:S01]  /*38e40*/  STL [R1+0x7c0], R10 ;  /* 0x0007c00a01007387 */ /* 0x0003e20000100800 */
[----:B---3--:R-:W-:-:S04]  /*38e50*/  IMAD.X R17, R6, 0x1, R17, P4 ;  /* 0x0000000106117824 */ /* 0x008fc800020e0611 */
[----:B------:R-:W-:Y:S02]  /*38e60*/  @!P1 IMAD.MOV.U32 R9, RZ, RZ, R17 ;  /* 0x000000ffff099224 */ /* 0x000fe400078e0011 */
[----:B------:R-:W-:Y:S01]  /*38e70*/  IMAD.X R13, R6, 0x1, R13, P3 ;  /* 0x00000001060d7824 */ /* 0x000fe200018e060d */
[----:B------:R-:W-:Y:S01]  /*38e80*/  STL [R1+0x7b4], R17 ;  /* 0x0007b41101007387 */ /* 0x000fe20000100800 */
[----:B------:R-:W-:-:S03]  /*38e90*/  IADD3 R15, P3, PT, R5, R15, RZ ;  /* 0x0000000f050f7210 */ /* 0x000fc60007f7e0ff */
[----:B------:R3:W-:Y:S04]  /*38ea0*/  STL [R1+0x7bc], R13 ;  /* 0x0007bc0d01007387 */ /* 0x0007e80000100800 */
[----:B0-----:R-:W2:Y:S04]  /*38eb0*/  LDL.LU R2, [R1+0x7f8] ;  /* 0x0007f80001027983 */ /* 0x001ea80000300800 */
[----:B------:R0:W2:Y:S04]  /*38ec0*/  @!P1 LDG.E.U8 R66, desc[UR18][R8.64] ;  /* 0x0000001208429981 */ /* 0x0000a8000c1e1100 */
[----:B------:R3:W-:Y:S01]  /*38ed0*/  STL [R1+0x7c8], R15 ;  /* 0x0007c80f01007387 */ /* 0x0007e20000100800 */
[----:B0-----:R-:W-:-:S03]  /*38ee0*/  @!P1 IMAD.MOV.U32 R8, RZ, RZ, R10 ;  /* 0x000000ffff089224 */ /* 0x001fc600078e000a */
[----:B-1----:R-:W2:Y:S01]  /*38ef0*/  LDL.LU R10, [R1+0x7f4] ;  /* 0x0007f400010a7983 */ /* 0x002ea20000300800 */
[----:B------:R-:W-:Y:S01]  /*38f00*/  PRMT R64, RZ, 0x7610, R64 ;  /* 0x00007610ff407816 */ /* 0x000fe20000000040 */
[----:B------:R-:W-:Y:S02]  /*38f10*/  @!P1 IMAD.MOV.U32 R9, RZ, RZ, R13 ;  /* 0x000000ffff099224 */ /* 0x000fe400078e000d */
[----:B------:R-:W-:Y:S01]  /*38f20*/  IMAD.X R16, R6, 0x1, R16, P3 ;  /* 0x0000000106107824 */ /* 0x000fe200018e0610 */
[----:B------:R-:W-:Y:S01]  /*38f30*/  PRMT R62, RZ, 0x7610, R62 ;  /* 0x00007610ff3e7816 */ /* 0x000fe2000000003e */
[----:B---3--:R-:W3:Y:S01]  /*38f40*/  LDL.LU R13, [R1+0x800] ;  /* 0x00080000010d7983 */ /* 0x008ee20000300800 */
[----:B------:R-:W-:-:S03]  /*38f50*/  IADD3 R0, P3, PT, R5, R0, RZ ;  /* 0x0000000005007210 */ /* 0x000fc60007f7e0ff */
[----:B------:R0:W3:Y:S01]  /*38f60*/  @!P1 LDG.E.U8 R64, desc[UR18][R8.64] ;  /* 0x0000001208409981 */ /* 0x0000e2000c1e1100 */
[----:B------:R-:W-:-:S03]  /*38f70*/  PRMT R60, RZ, 0x7610, R60 ;  /* 0x00007610ff3c7816 */ /* 0x000fc6000000003c */
[----:B------:R-:W-:Y:S01]  /*38f80*/  STL [R1+0x7c4], R16 ;  /* 0x0007c41001007387 */ /* 0x000fe20000100800 */
[----:B0-----:R-:W-:Y:S02]  /*38f90*/  @!P1 IMAD.MOV.U32 R8, RZ, RZ, R15 ;  /* 0x000000ffff089224 */ /* 0x001fe400078e000f */
[----:B------:R-:W-:Y:S01]  /*38fa0*/  @!P1 IMAD.MOV.U32 R9, RZ, RZ, R16 ;  /* 0x000000ffff099224 */ /* 0x000fe200078e0010 */
[----:B------:R-:W3:Y:S04]  /*38fb0*/  LDL.LU R15, [R1+0x7fc] ;  /* 0x0007fc00010f7983 */ /* 0x000ee80000300800 */
[----:B------:R0:W3:Y:S04]  /*38fc0*/  @!P1 LDG.E.U8 R62, desc[UR18][R8.64] ;  /* 0x00000012083e9981 */ /* 0x0000e8000c1e1100 */
[----:B------:R-:W-:Y:S01]  /*38fd0*/  STL [R1+0x7d0], R0 ;  /* 0x0007d00001007387 */ /* 0x000fe20000100800 */
[----:B------:R-:W-:Y:S01]  /*38fe0*/  PRMT R58, RZ, 0x7610, R58 ;  /* 0x00007610ff3a7816 */ /* 0x000fe2000000003a */
[----:B0-----:R-:W-:Y:S01]  /*38ff0*/  @!P1 IMAD.MOV.U32 R8, RZ, RZ, R0 ;  /* 0x000000ffff089224 */ /* 0x001fe200078e0000 */
[----:B------:R-:W-:Y:S01]  /*39000*/  PRMT R56, RZ, 0x7610, R56 ;  /* 0x00007610ff387816 */ /* 0x000fe20000000038 */
[----:B----4-:R-:W-:-:S04]  /*39010*/  IMAD.X R12, R6, 0x1, R12, P3 ;  /* 0x00000001060c7824 */ /* 0x010fc800018e060c */
[----:B------:R-:W-:Y:S01]  /*39020*/  @!P1 IMAD.MOV.U32 R9, RZ, RZ, R12 ;  /* 0x000000ffff099224 */ /* 0x000fe200078e000c */
[----:B------:R0:W-:Y:S04]  /*39030*/  STL [R1+0x7cc], R12 ;  /* 0x0007cc0c01007387 */ /* 0x0001e80000100800 */
[----:B------:R1:W4:Y:S04]  /*39040*/  @!P1 LDG.E.U8 R60, desc[UR18][R8.64] ;  /* 0x00000012083c9981 */ /* 0x000328000c1e1100 */
        /* <DEDUP_REMOVED lines=8> */
[----:B------:R1:W4:Y:S04]  /*390d0*/  @!P1 LDG.E.U8 R58, desc[UR18][R8.64] ;  /* 0x00000012083a9981 */ /* 0x000328000c1e1100 */
[----:B0-----:R-:W4:Y:S01]  /*390e0*/  LDL.LU R14, [R1+0x80c] ;  /* 0x00080c00010e7983 */ /* 0x001f220000300800 */
[----:B------:R-:W-:-:S03]  /*390f0*/  IADD3 R3, P3, PT, R5, R3, RZ ;  /* 0x0000000305037210 */ /* 0x000fc60007f7e0ff */
[----:B------:R-:W4:Y:S02]  /*39100*/  LDL.LU R11, [R1+0x810] ;  /* 0x00081000010b7983 */ /* 0x000f240000300800 */
[----:B------:R-:W-:Y:S02]  /*39110*/  IMAD.X R4, R6, 0x1, R4, P3 ;  /* 0x0000000106047824 */ /* 0x000fe400018e0604 */
[----:B------:R-:W-:Y:S01]  /*39120*/  STL [R1+0x7e0], R3 ;  /* 0x0007e00301007387 */ /* 0x000fe20000100800 */
[----:B-1----:R-:W-:Y:S02]  /*39130*/  @!P1 IMAD.MOV.U32 R8, RZ, RZ, R3 ;  /* 0x000000ffff089224 */ /* 0x002fe400078e0003 */
[----:B------:R-:W-:Y:S01]  /*39140*/  @!P1 IMAD.MOV.U32 R9, RZ, RZ, R4 ;  /* 0x000000ffff099224 */ /* 0x000fe200078e0004 */
[----:B------:R0:W-:Y:S04]  /*39150*/  STL [R1+0x7dc], R4 ;  /* 0x0007dc0401007387 */ /* 0x0001e80000100800 */
[----:B------:R1:W4:Y:S04]  /*39160*/  @!P1 LDG.E.U8 R56, desc[UR18][R8.64] ;  /* 0x0000001208389981 */ /* 0x000328000c1e1100 */
[----:B0-----:R-:W4:Y:S04]  /*39170*/  LDL.LU R4, [R1+0x814] ;  /* 0x0008140001047983 */ /* 0x001f280000300800 */
[----:B------:R-:W4:Y:S01]  /*39180*/  LDL.LU R3, [R1+0x818] ;  /* 0x0008180001037983 */ /* 0x000f220000300800 */
[----:B------:R-:W-:-:S05]  /*39190*/  IADD3 R2, P3, PT, R5, R2, RZ ;  /* 0x0000000205027210 */ /* 0x000fca0007f7e0ff */
[----:B------:R-:W-:Y:S01]  /*391a0*/  STL [R1+0x7f8], R2 ;  /* 0x0007f80201007387 */ /* 0x000fe20000100800 */
[----:B-1----:R-:W-:Y:S02]  /*391b0*/  @!P1 IMAD.MOV.U32 R8, RZ, RZ, R2 ;  /* 0x000000ffff089224 */ /* 0x002fe400078e0002 */
[----:B------:R-:W-:-:S04]  /*391c0*/  IMAD.X R10, R6, 0x1, R10, P3 ;  /* 0x00000001060a7824 */ /* 0x000fc800018e060a */
[----:B------:R-:W-:Y:S01]  /*391d0*/  @!P1 IMAD.MOV.U32 R9, RZ, RZ, R10 ;  /* 0x000000ffff099224 */ /* 0x000fe200078e000a */
[----:B------:R0:W-:Y:S04]  /*391e0*/  STL [R1+0x7f4], R10 ;  /* 0x0007f40a01007387 */ /* 0x0001e80000100800 */
[----:B0-----:R-:W4:Y:S04]  /*391f0*/  LDL.LU R10, [R1+0x81c] ;  /* 0x00081c00010a7983 */ /* 0x001f280000300800 */
[----:B------:R-:W4:Y:S01]  /*39200*/  LDL.LU R2, [R1+0x820] ;  /* 0x0008200001027983 */ /* 0x000f220000300800 */
[----:B---3--:R-:W-:-:S02]  /*39210*/  IADD3 R13, P3, PT, R5, R13, RZ ;  /* 0x0000000d050d7210 */ /* 0x008fc40007f7e0ff */
[----:B------:R-:W-:-:S03]  /*39220*/  PRMT R54, RZ, 0x7610, R54 ;  /* 0x00007610ff367816 */ /* 0x000fc60000000036 */
[----:B------:R-:W-:Y:S01]  /*39230*/  IMAD.X R15, R6, 0x1, R15, P3 ;  /* 0x00000001060f7824 */ /* 0x000fe200018e060f */
[----:B------:R-:W-:Y:S01]  /*39240*/  PRMT R52, RZ, 0x7610, R52 ;  /* 0x00007610ff347816 */ /* 0x000fe20000000034 */
[----:B------:R0:W-:Y:S04]  /*39250*/  STL [R1+0x800], R13 ;  /* 0x0008000d01007387 */ /* 0x0001e80000100800 */
[----:B------:R1:W3:Y:S04]  /*39260*/  @!P1 LDG.E.U8 R54, desc[UR18][R8.64] ;  /* 0x0000001208369981 */ /* 0x0002e8000c1e1100 */
[----:B------:R-:W-:Y:S04]  /*39270*/  STL [R1+0x7fc], R15 ;  /* 0x0007fc0f01007387 */ /* 0x000fe80000100800 */
[----:B------:R-:W3:Y:S01]  /*39280*/  LDL.LU R16, [R1+0x834] ;  /* 0x0008340001107983 */ /* 0x000ee20000300800 */
[----:B-1----:R-:W-:-:S02]  /*39290*/  @!P1 IMAD.MOV.U32 R8, RZ, RZ, R13 ;  /* 0x000000ffff089224 */ /* 0x002fc400078e000d */
[----:B------:R-:W-:Y:S01]  /*392a0*/  @!P1 IMAD.MOV.U32 R9, RZ, RZ, R15 ;  /* 0x000000ffff099224 */ /* 0x000fe200078e000f */
[----:B0-----:R-:W3:Y:S01]  /*392b0*/  LDL.LU R13, [R1+0x838] ;  /* 0x00083800010d7983 */ /* 0x001ee20000300800 */
[----:B------:R-:W-:-:S03]  /*392c0*/  PRMT R50, RZ, 0x7610, R50 ;  /* 0x00007610ff327816 */ /* 0x000fc60000000032 */
[----:B------:R0:W3:Y:S01]  /*392d0*/  @!P1 LDG.E.U8 R52, desc[UR18][R8.64] ;  /* 0x0000001208349981 */ /* 0x0000e2000c1e1100 */
[----:B------:R-:W-:Y:S02]  /*392e0*/  PRMT R48, RZ, 0x7610, R48 ;  /* 0x00007610ff307816 */ /* 0x000fe40000000030 */
        /* <DEDUP_REMOVED lines=8> */
[----:B------:R-:W-:-:S03]  /*39370*/  IADD3 R11, P3, PT, R5, R11, RZ ;  /* 0x0000000b050b7210 */ /* 0x000fc60007f7e0ff */
[----:B------:R-:W2:Y:S02]  /*39380*/  LDL.LU R0, [R1+0x840] ;  /* 0x0008400001007983 */ /* 0x000ea40000300800 */
[----:B------:R-:W-:Y:S02]  /*39390*/  IMAD.X R14, R6, 0x1, R14, P3 ;  /* 0x00000001060e7824 */ /* 0x000fe400018e060e */
[----:B------:R-:W-:Y:S01]  /*393a0*/  STL [R1+0x810], R11 ;  /* 0x0008100b01007387 */ /* 0x000fe20000100800 */
[----:B-1----:R-:W-:Y:S02]  /*393b0*/  @!P1 IMAD.MOV.U32 R8, RZ, RZ, R11 ;  /* 0x000000ffff089224 */ /* 0x002fe400078e000b */
[----:B------:R-:W-:Y:S01]  /*393c0*/  @!P1 IMAD.MOV.U32 R9, RZ, RZ, R14 ;  /* 0x000000ffff099224 */ /* 0x000fe200078e000e */
[----:B------:R0:W-:Y:S04]  /*393d0*/  STL [R1+0x80c], R14 ;  /* 0x00080c0e01007387 */ /* 0x0001e80000100800 */
[----:B------:R-:W4:Y:S04]  /*393e0*/  LDL.LU R15, [R1+0x844] ;  /* 0x00084400010f7983 */ /* 0x000f280000300800 */
[----:B------:R1:W4:Y:S01]  /*393f0*/  @!P1 LDG.E.U8 R48, desc[UR18][R8.64] ;  /* 0x0000001208309981 */ /* 0x000322000c1e1100 */
[----:B------:R-:W-:-:S03]  /*39400*/  IADD3 R3, P3, PT, R5, R3, RZ ;  /* 0x0000000305037210 */ /* 0x000fc60007f7e0ff */
[----:B0-----:R-:W4:Y:S02]  /*39410*/  LDL.LU R14, [R1+0x848] ;  /* 0x00084800010e7983 */ /* 0x001f240000300800 */
[----:B------:R-:W-:Y:S02]  /*39420*/  IMAD.X R4, R6, 0x1, R4, P3 ;  /* 0x0000000106047824 */ /* 0x000fe400018e0604 */
[----:B------:R-:W-:Y:S01]  /*39430*/  STL [R1+0x818], R3 ;  /* 0x0008180301007387 */ /* 0x000fe20000100800 */
[----:B-1----:R-:W-:Y:S02]  /*39440*/  @!P1 IMAD.MOV.U32 R8, RZ, RZ, R3 ;  /* 0x000000ffff089224 */ /* 0x002fe400078e0003 */
[----:B------:R-:W-:Y:S01]  /*39450*/  @!P1 IMAD.MOV.U32 R9, RZ, RZ, R4 ;  /* 0x000000ffff099224 */ /* 0x000fe200078e0004 */
[----:B------:R0:W-:Y:S04]  /*39460*/  STL [R1+0x814], R4 ;  /* 0x0008140401007387 */ /* 0x0001e80000100800 */
[----:B0-----:R-:W4:Y:S04]  /*39470*/  LDL.LU R4, [R1+0x84c] ;  /* 0x00084c0001047983 */ /* 0x001f280000300800 */
[----:B------:R-:W4:Y:S01]  /*39480*/  LDL.LU R3, [R1+0x850] ;  /* 0x0008500001037983 */ /* 0x000f220000300800 */
[----:B------:R-:W-:-:S05]  /*39490*/  IADD3 R2, P3, PT, R5, R2, RZ ;  /* 0x0000000205027210 */ /* 0x000fca0007f7e0ff */
[----:B------:R-:W-:Y:S01]  /*394a0*/  IMAD.X R10, R6, 0x1, R10, P3 ;  /* 0x00000001060a7824 */ /* 0x000fe200018e060a */
[----:B------:R-:W-:Y:S03]  /*394b0*/  STL [R1+0x820], R2 ;  /* 0x0008200201007387 */ /* 0x000fe60000100800 */
[----:B------:R-:W-:Y:S01]  /*394c0*/  @!P1 IMAD.MOV.U32 R11, RZ, RZ, R10 ;  /* 0x000000ffff0b9224 */ /* 0x000fe200078e000a */
[----:B------:R0:W-:Y:S04]  /*394d0*/  STL [R1+0x81c], R10 ;  /* 0x00081c0a01007387 */ /* 0x0001e80000100800 */
[----:B------:R-:W4:Y:S01]  /*394e0*/  LDL.LU R20, [R1+0x854] ;  /* 0x0008540001147983 */ /* 0x000f220000300800 */
[----:B0-----:R-:W-:-:S03]  /*394f0*/  @!P1 IMAD.MOV.U32 R10, RZ, RZ, R2 ;  /* 0x000000ffff0a9224 */ /* 0x001fc600078e0002 */
[----:B------:R-:W4:Y:S01]  /*39500*/  LDL.LU R2, [R1+0x858] ;  /* 0x0008580001027983 */ /* 0x000f220000300800 */
[----:B------:R-:W-:Y:S02]  /*39510*/  PRMT R7, RZ, 0x7610, R7 ;  /* 0x00007610ff077816 */ /* 0x000fe40000000007 */
[----:B---3--:R-:W-:-:S04]  /*39520*/  IADD3 R13, P3, PT, R5, R13, RZ ;  /* 0x0000000d050d7210 */ /* 0x008fc80007f7e0ff */
[----:B------:R0:W3:Y:S01]  /*39530*/  @!P1 LDG.E.U8 R7, desc[UR18][R8.64] ;  /* 0x0000001208079981 */ /* 0x0000e2000c1e1100 */
[----:B------:R-:W-:-:S03]  /*39540*/  IMAD.X R16, R6, 0x1, R16, P3 ;  /* 0x0000000106107824 */ /* 0x000fc600018e0610 */
[----:B------:R-:W-:Y:S01]  /*39550*/  STL [R1+0x838], R13 ;  /* 0x0008380d01007387 */ /* 0x000fe20000100800 */
[----:B0-----:R-:W-:-:S03]  /*39560*/  PRMT R8, RZ, 0x7610, R8 ;  /* 0x00007610ff087816 */ /* 0x001fc60000000008 */
[----:B------:R0:W-:Y:S01]  /*39570*/  STL [R1+0x834], R16 ;  /* 0x0008341001007387 */ /* 0x0001e20000100800 */
[----:B------:R-:W-:-:S03]  /*39580*/  PRMT R9, RZ, 0x7610, R9 ;  /* 0x00007610ff097816 */ /* 0x000fc60000000009 */
[----:B------:R-:W3:Y:S04]  /*39590*/  LDL.LU R17, [R1+0x85c] ;  /* 0x00085c0001117983 */ /* 0x000ee80000300800 */
[----:B------:R1:W3:Y:S02]  /*395a0*/  @!P1 LDG.E.U8 R8, desc[UR18][R10.64] ;  /* 0x000000120a089981 */ /* 0x0002e4000c1e1100 */
[----:B-1----:R-:W-:Y:S02]  /*395b0*/  @!P1 IMAD.MOV.U32 R11, RZ, RZ, R16 ;  /* 0x000000ffff0b9224 */ /* 0x002fe400078e0010 */
[----:B------:R-:W-:Y:S01]  /*395c0*/  @!P1 IMAD.MOV.U32 R10, RZ, RZ, R13 ;  /* 0x000000ffff0a9224 */ /* 0x000fe200078e000d */
[----:B0-----:R-:W3:Y:S04]  /*395d0*/  LDL.LU R16, [R1+0x860] ;  /* 0x0008600001107983 */ /* 0x001ee80000300800 */
[----:B------:R0:W3:Y:S02]  /*395e0*/  @!P1 LDG.E.U8 R9, desc[UR18][R10.64] ;  /* 0x000000120a099981 */ /* 0x0000e4000c1e1100 */
[----:B0-----:R-:W-:-:S02]  /*395f0*/  PRMT R10, RZ, 0x7610, R10 ;  /* 0x00007610ff0a7816 */ /* 0x001fc4000000000a */
[----:B------:R-:W-:Y:S02]  /*39600*/  PRMT R11, RZ, 0x7610, R11 ;  /* 0x00007610ff0b7816 */ /* 0x000fe4000000000b */
[----:B--2---:R-:W-:-:S05]  /*39610*/  IADD3 R0, P3, PT, R5, R0, RZ ;  /* 0x0000000005007210 */ /* 0x004fca0007f7e0ff */
[----:B----4-:R-:W-:Y:S01]  /*39620*/  IMAD.X R12, R6, 0x1, R12, P3 ;  /* 0x00000001060c7824 */ /* 0x010fe200018e060c */
[----:B------:R-:W-:Y:S03]  /*39630*/  STL [R1+0x840], R0 ;  /* 0x0008400001007387 */ /* 0x000fe60000100800 */
[----:B------:R-:W-:Y:S01]  /*39640*/  @!P1 IMAD.MOV.U32 R13, RZ, RZ, R12 ;  /* 0x000000ffff0d9224 */ /* 0x000fe200078e000c */
[----:B------:R0:W-:Y:S04]  /*39650*/  STL [R1+0x83c], R12 ;  /* 0x00083c0c01007387 */ /* 0x0001e80000100800 */
[----:B------:R-:W2:Y:S01]  /*39660*/  LDL.LU R21, [R1+0x874] ;  /* 0x0008740001157983 */ /* 0x000ea20000300800 */
[----:B------:R-:W-:Y:S01]  /*39670*/  IADD3 R14, P3, PT, R5, R14, RZ ;  /* 0x0000000e050e7210 */ /* 0x000fe20007f7e0ff */
[----:B0-----:R-:W-:-:S02]  /*39680*/  @!P1 IMAD.MOV.U32 R12, RZ, RZ, R0 ;  /* 0x000000ffff0c9224 */ /* 0x001fc400078e0000 */
[----:B------:R-:W4:Y:S02]  /*39690*/  LDL.LU R0, [R1+0x878] ;  /* 0x0008780001007983 */ /* 0x000f240000300800 */
[----:B------:R-:W-:Y:S02]  /*396a0*/  IMAD.X R15, R6, 0x1, R15, P3 ;  /* 0x00000001060f7824 */ /* 0x000fe400018e060f */
[----:B------:R-:W-:Y:S04]  /*396b0*/  STL [R1+0x848], R14 ;  /* 0x0008480e01007387 */ /* 0x000fe80000100800 */
[----:B------:R0:W-:Y:S04]  /*396c0*/  STL [R1+0x844], R15 ;  /* 0x0008440f01007387 */ /* 0x0001e80000100800 */
[----:B------:R-:W2:Y:S04]  /*396d0*/  LDL.LU R19, [R1+0x87c] ;  /* 0x00087c0001137983 */ /* 0x000ea80000300800 */
[----:B------:R1:W2:Y:S01]  /*396e0*/  @!P1 LDG.E.U8 R10, desc[UR18][R12.64] ;  /* 0x000000120c0a9981 */ /* 0x0002a2000c1e1100 */
[----:B------:R-:W-:-:S03]  /*396f0*/  IADD3 R3, P3, PT, R5, R3, RZ ;  /* 0x0000000305037210 */ /* 0x000fc60007f7e0ff */
[----:B------:R-:W2:Y:S02]  /*39700*/  LDL.LU R18, [R1+0x880] ;  /* 0x0008800001127983 */ /* 0x000ea40000300800 */
[----:B------:R-:W-:Y:S02]  /*39710*/  IMAD.X R4, R6, 0x1, R4, P3 ;  /* 0x0000000106047824 */ /* 0x000fe400018e0604 */
[----:B-1----:R-:W-:Y:S02]  /*39720*/  @!P1 IMAD.MOV.U32 R12, RZ, RZ, R14 ;  /* 0x000000ffff0c9224 */ /* 0x002fe400078e000e */
[----:B------:R-:W-:Y:S01]  /*39730*/  @!P1 IMAD.MOV.U32 R13, RZ, RZ, R15 ;  /* 0x000000ffff0d9224 */ /* 0x000fe200078e000f */
[----:B------:R-:W-:Y:S01]  /*39740*/  STL [R1+0x850], R3 ;  /* 0x0008500301007387 */ /* 0x000fe20000100800 */
[----:B0-----:R-:W-:Y:S02]  /*39750*/  @!P1 IMAD.MOV.U32 R15, RZ, RZ, R4 ;  /* 0x000000ffff0f9224 */ /* 0x001fe400078e0004 */
[----:B------:R-:W-:Y:S01]  /*39760*/  @!P1 IMAD.MOV.U32 R14, RZ, RZ, R3 ;  /* 0x000000ffff0e9224 */ /* 0x000fe200078e0003 */
[----:B------:R0:W-:Y:S04]  /*39770*/  STL [R1+0x84c], R4 ;  /* 0x00084c0401007387 */ /* 0x0001e80000100800 */
[----:B------:R1:W2:Y:S04]  /*39780*/  @!P1 LDG.E.U8 R11, desc[UR18][R12.64] ;  /* 0x000000120c0b9981 */ /* 0x0002a8000c1e1100 */
[----:B0-----:R-:W2:Y:S04]  /*39790*/  LDL.LU R4, [R1+0x884] ;  /* 0x0008840001047983 */ /* 0x001ea80000300800 */
[----:B------:R-:W2:Y:S01]  /*397a0*/  LDL.LU R3, [R1+0x888] ;  /* 0x0008880001037983 */ /* 0x000ea20000300800 */
[----:B-1----:R-:W-:-:S06]  /*397b0*/  PRMT R12, RZ, 0x7610, R12 ;  /* 0x00007610ff0c7816 */ /* 0x002fcc000000000c */
[----:B------:R0:W2:Y:S01]  /*397c0*/  @!P1 LDG.E.U8 R12, desc[UR18][R14.64] ;  /* 0x000000120e0c9981 */ /* 0x0000a2000c1e1100 */
[----:B------:R-:W-:-:S05]  /*397d0*/  IADD3 R2, P3, PT, R5, R2, RZ ;  /* 0x0000000205027210 */ /* 0x000fca0007f7e0ff */
[----:B------:R-:W-:Y:S01]  /*397e0*/  IMAD.X R20, R6, 0x1, R20, P3 ;  /* 0x0000000106147824 */ /* 0x000fe200018e0614 */
[----:B------:R-:W-:Y:S01]  /*397f0*/  STL [R1+0x858], R2 ;  /* 0x0008580201007387 */ /* 0x000fe20000100800 */
[----:B0-----:R-:W-:-:S03]  /*39800*/  @!P1 IMAD.MOV.U32 R14, RZ, RZ, R2 ;  /* 0x000000ffff0e9224 */ /* 0x001fc600078e0002 */
[----:B------:R0:W-:Y:S01]  /*39810*/  STL [R1+0x854], R20 ;  /* 0x0008541401007387 */ /* 0x0001e20000100800 */
[----:B------:R-:W-:-:S03]  /*39820*/  @!P1 IMAD.MOV.U32 R15, RZ, RZ, R20 ;  /* 0x000000ffff0f9224 */ /* 0x000fc600078e0014 */
[----:B0-----:R-:W2:Y:S04]  /*39830*/  LDL.LU R20, [R1+0x88c] ;  /* 0x00088c0001147983 */ /* 0x001ea80000300800 */
[----:B------:R-:W2:Y:S01]  /*39840*/  LDL.LU R2, [R1+0x890] ;  /* 0x0008900001027983 */ /* 0x000ea20000300800 */
[----:B------:R-:W-:-:S06]  /*39850*/  PRMT R13, RZ, 0x7610, R13 ;  /* 0x00007610ff0d7816 */ /* 0x000fcc000000000d */
[----:B------:R0:W2:Y:S01]  /*39860*/  @!P1 LDG.E.U8 R13, desc[UR18][R14.64] ;  /* 0x000000120e0d9981 */ /* 0x0000a2000c1e1100 */
[----:B---3--:R-:W-:Y:S02]  /*39870*/  IADD3 R16, P3, PT, R5, R16, RZ ;  /* 0x0000001005107210 */ /* 0x008fe40007f7e0ff */
[----:B0-----:R-:W-:-:S03]  /*39880*/  PRMT R14, RZ, 0x7610, R14 ;  /* 0x00007610ff0e7816 */ /* 0x001fc6000000000e */
[----:B------:R-:W-:Y:S01]  /*39890*/  IMAD.X R17, R6, 0x1, R17, P3 ;  /* 0x0000000106117824 */ /* 0x000fe200018e0611 */
[----:B------:R0:W-:Y:S04]  /*398a0*/  STL [R1+0x860], R16 ;  /* 0x0008601001007387 */ /* 0x0001e80000100800 */
[----:B------:R1:W-:Y:S01]  /*398b0*/  STL [R1+0x85c], R17 ;  /* 0x00085c1101007387 */ /* 0x0003e20000100800 */
[----:B------:R-:W-:-:S03]  /*398c0*/  PRMT R15, RZ, 0x7610, R15 ;  /* 0x00007610ff0f7816 */ /* 0x000fc6000000000f */
[----:B------:R-:W3:Y:S04]  /*398d0*/  LDL.LU R26, [R1+0x894] ;  /* 0x00089400011a7983 */ /* 0x000ee80000300800 */
[----:B------:R-:W3:Y:S04]  /*398e0*/  LDL.LU R23, [R1+0x898] ;  /* 0x0008980001177983 */ /* 0x000ee80000300800 */
[----:B------:R0:W3:Y:S01]  /*398f0*/  @!P1 LDG.E.U8 R14, desc[UR18][R16.64] ;  /* 0x00000012100e9981 */ /* 0x0000e2000c1e1100 */
[----:B----4-:R-:W-:-:S05]  /*39900*/  IADD3 R0, P3, PT, R5, R0, RZ ;  /* 0x0000000005007210 */ /* 0x010fca0007f7e0ff */
[----:B--2---:R-:W-:Y:S01]  /*39910*/  IMAD.X R21, R6, 0x1, R21, P3 ;  /* 0x0000000106157824 */ /* 0x004fe200018e0615 */
[----:B------:R2:W-:Y:S01]  /*39920*/  STL [R1+0x878], R0 ;  /* 0x0008780001007387 */ /* 0x0005e20000100800 */
[----:B0-----:R-:W-:Y:S02]  /*39930*/  @!P1 IMAD.MOV.U32 R16, RZ, RZ, R0 ;  /* 0x000000ffff109224 */ /* 0x001fe400078e0000 */
[----:B-1----:R-:W-:Y:S01]  /*39940*/  @!P1 IMAD.MOV.U32 R17, RZ, RZ, R21 ;  /* 0x000000ffff119224 */ /* 0x002fe200078e0015 */
[----:B------:R-:W-:Y:S04]  /*39950*/  STL [R1+0x874], R21 ;  /* 0x0008741501007387 */ /* 0x000fe80000100800 */
[----:B------:R-:W4:Y:S04]  /*39960*/  LDL.LU R22, [R1+0x89c] ;  /* 0x00089c0001167983 */ /* 0x000f280000300800 */
[----:B--2---:R-:W2:Y:S01]  /*39970*/  LDL.LU R0, [R1+0x8a0] ;  /* 0x0008a00001007983 */ /* 0x004ea20000300800 */
[----:B------:R-:W-:-:S03]  /*39980*/  IADD3 R18, P3, PT, R5, R18, RZ ;  /* 0x0000001205127210 */ /* 0x000fc60007f7e0ff */
[----:B------:R0:W4:Y:S02]  /*39990*/  @!P1 LDG.E.U8 R15, desc[UR18][R16.64] ;  /* 0x00000012100f9981 */ /* 0x000124000c1e1100 */
[----:B------:R-:W-:Y:S02]  /*399a0*/  IMAD.X R19, R6, 0x1, R19, P3 ;  /* 0x0000000106137824 */ /* 0x000fe400018e0613 */
[----:B------:R1:W-:Y:S04]  /*399b0*/  STL [R1+0x880], R18 ;  /* 0x0008801201007387 */ /* 0x0003e80000100800 */
[----:B------:R1:W-:Y:S01]  /*399c0*/  STL [R1+0x87c], R19 ;  /* 0x00087c1301007387 */ /* 0x0003e20000100800 */
[----:B0-----:R-:W-:-:S03]  /*399d0*/  PRMT R16, RZ, 0x7610, R16 ;  /* 0x00007610ff107816 */ /* 0x001fc60000000010 */
[----:B------:R-:W4:Y:S04]  /*399e0*/  LDL.LU R25, [R1+0x8b4] ;  /* 0x0008b40001197983 */ /* 0x000f280000300800 */
[----:B------:R-:W4:Y:S04]  /*399f0*/  LDL.LU R24, [R1+0x8b8] ;  /* 0x0008b80001187983 */ /* 0x000f280000300800 */
[----:B------:R1:W4:Y:S01]  /*39a00*/  @!P1 LDG.E.U8 R16, desc[UR18][R18.64] ;  /* 0x0000001212109981 */ /* 0x000322000c1e1100 */
[----:B------:R-:W-:-:S05]  /*39a10*/  IADD3 R3, P3, PT, R5, R3, RZ ;  /* 0x0000000305037210 */ /* 0x000fca0007f7e0ff */
[----:B------:R-:W-:Y:S01]  /*39a20*/  IMAD.X R4, R6, 0x1, R4, P3 ;  /* 0x0000000106047824 */ /* 0x000fe200018e0604 */
        /* <DEDUP_REMOVED lines=14> */
[----:B------:R-:W-:-:S06]  /*39b10*/  PRMT R17, RZ, 0x7610, R17 ;  /* 0x00007610ff117816 */ /* 0x000fcc0000000011 */
[----:B------:R0:W4:Y:S01]  /*39b20*/  @!P1 LDG.E.U8 R17, desc[UR18][R18.64] ;  /* 0x0000001212119981 */ /* 0x000122000c1e1100 */
[----:B---3--:R-:W-:-:S05]  /*39b30*/  IADD3 R23, P3, PT, R5, R23, RZ ;  /* 0x0000001705177210 */ /* 0x008fca0007f7e0ff */
[----:B------:R-:W-:Y:S01]  /*39b40*/  IMAD.X R26, R6, 0x1, R26, P3 ;  /* 0x00000001061a7824 */ /* 0x000fe200018e061a */
[----:B0-----:R-:W-:Y:S01]  /*39b50*/  PRMT R18, RZ, 0x7610, R18 ;  /* 0x00007610ff127816 */ /* 0x001fe20000000012 */
[----:B------:R-:W-:Y:S01]  /*39b60*/  STL [R1+0x898], R23 ;  /* 0x0008981701007387 */ /* 0x000fe20000100800 */
[----:B------:R-:W-:-:S03]  /*39b70*/  PRMT R19, RZ, 0x7610, R19 ;  /* 0x00007610ff137816 */ /* 0x000fc60000000013 */
[----:B------:R0:W-:Y:S04]  /*39b80*/  STL [R1+0x894], R26 ;  /* 0x0008941a01007387 */ /* 0x0001e80000100800 */
[----:B------:R1:W3:Y:S04]  /*39b90*/  @!P1 LDG.E.U8 R18, desc[UR18][R20.64] ;  /* 0x0000001214129981 */ /* 0x0002e8000c1e1100 */
[----:B------:R-:W3:Y:S01]  /*39ba0*/  LDL.LU R27, [R1+0x8cc] ;  /* 0x0008cc00011b7983 */ /* 0x000ee20000300800 */
        /* <DEDUP_REMOVED lines=16> */
[----:B------:R0:W-:Y:S04]  /*39cb0*/  STL [R1+0x8b8], R24 ;  /* 0x0008b81801007387 */ /* 0x0001e80000100800 */
[----:B------:R1:W-:Y:S04]  /*39cc0*/  STL [R1+0x8b4], R25 ;  /* 0x0008b41901007387 */ /* 0x0003e80000100800 */
[----:B------:R-:W2:Y:S04]  /*39cd0*/  LDL.LU R29, [R1+0x8dc] ;  /* 0x0008dc00011d7983 */ /* 0x000ea80000300800 */
[----:B------:R0:W2:Y:S04]  /*39ce0*/  @!P1 LDG.E.U8 R20, desc[UR18][R22.64] ;  /* 0x0000001216149981 */ /* 0x0000a8000c1e1100 */
[----:B------:R-:W2:Y:S01]  /*39cf0*/  LDL.LU R28, [R1+0x8e0] ;  /* 0x0008e000011c7983 */ /* 0x000ea20000300800 */
[----:B------:R-:W-:Y:S01]  /*39d00*/  IADD3 R3, P3, PT, R5, R3, RZ ;  /* 0x0000000305037210 */ /* 0x000fe20007f7e0ff */
[----:B0-----:R-:W-:-:S02]  /*39d10*/  @!P1 IMAD.MOV.U32 R22, RZ, RZ, R24 ;  /* 0x000000ffff169224 */ /* 0x001fc400078e0018 */
[----:B------:R-:W-:Y:S02]  /*39d20*/  @!P1 IMAD.MOV.U32 R23, RZ, RZ, R25 ;  /* 0x000000ffff179224 */ /* 0x000fe400078e0019 */
[----:B------:R-:W-:Y:S01]  /*39d30*/  IMAD.X R4, R6, 0x1, R4, P3 ;  /* 0x0000000106047824 */ /* 0x000fe200018e0604 */
[----:B------:R-:W-:Y:S01]  /*39d40*/  STL [R1+0x8c0], R3 ;  /* 0x0008c00301007387 */ /* 0x000fe20000100800 */
[----:B------:R-:W-:Y:S02]  /*39d50*/  @!P1 IMAD.MOV.U32 R24, RZ, RZ, R3 ;  /* 0x000000ffff189224 */ /* 0x000fe400078e0003 */
[----:B-1----:R-:W-:Y:S01]  /*39d60*/  @!P1 IMAD.MOV.U32 R25, RZ, RZ, R4 ;  /* 0x000000ffff199224 */ /* 0x002fe200078e0004 */
[----:B------:R0:W-:Y:S04]  /*39d70*/  STL [R1+0x8bc], R4 ;  /* 0x0008bc0401007387 */ /* 0x0001e80000100800 */
[----:B------:R1:W2:Y:S04]  /*39d80*/  @!P1 LDG.E.U8 R21, desc[UR18][R22.64] ;  /* 0x0000001216159981 */ /* 0x0002a8000c1e1100 */
[----:B0-----:R-:W2:Y:S04]  /*39d90*/  LDL.LU R4, [R1+0x8f4] ;  /* 0x0008f40001047983 */ /* 0x001ea80000300800 */
[----:B------:R-:W2:Y:S01]  /*39da0*/  LDL.LU R3, [R1+0x8f8] ;  /* 0x0008f80001037983 */ /* 0x000ea20000300800 */
[----:B-1----:R-:W-:-:S02]  /*39db0*/  PRMT R22, RZ, 0x7610, R22 ;  /* 0x00007610ff167816 */ /* 0x002fc40000000016 */
[----:B------:R-:W-:-:S04]  /*39dc0*/  IADD3 R2, P3, PT, R5, R2, RZ ;  /* 0x0000000205027210 */ /* 0x000fc80007f7e0ff */
[----:B------:R0:W2:Y:S01]  /*39dd0*/  @!P1 LDG.E.U8 R22, desc[UR18][R24.64] ;  /* 0x0000001218169981 */ /* 0x0000a2000c1e1100 */
[----:B------:R-:W-:-:S03]  /*39de0*/  IMAD.X R30, R6, 0x1, R30, P3 ;  /* 0x00000001061e7824 */ /* 0x000fc600018e061e */
[----:B------:R-:W-:Y:S04]  /*39df0*/  STL [R1+0x8c8], R2 ;  /* 0x0008c80201007387 */ /* 0x000fe80000100800 */
[----:B------:R1:W-:Y:S01]  /*39e00*/  STL [R1+0x8c4], R30 ;  /* 0x0008c41e01007387 */ /* 0x0003e20000100800 */
[----:B0-----:R-:W-:Y:S02]  /*39e10*/  @!P1 IMAD.MOV.U32 R25, RZ, RZ, R30 ;  /* 0x000000ffff199224 */ /* 0x001fe400078e001e */
[----:B------:R-:W-:Y:S01]  /*39e20*/  @!P1 IMAD.MOV.U32 R24, RZ, RZ, R2 ;  /* 0x000000ffff189224 */ /* 0x000fe200078e0002 */
[----:B-1----:R-:W2:Y:S04]  /*39e30*/  LDL.LU R30, [R1+0x8fc] ;  /* 0x0008fc00011e7983 */ /* 0x002ea80000300800 */
[----:B------:R-:W2:Y:S01]  /*39e40*/  LDL.LU R2, [R1+0x900] ;  /* 0x0009000001027983 */ /* 0x000ea20000300800 */
[----:B------:R-:W-:-:S06]  /*39e50*/  PRMT R23, RZ, 0x7610, R23 ;  /* 0x00007610ff177816 */ /* 0x000fcc0000000017 */
[----:B------:R0:W2:Y:S01]  /*39e60*/  @!P1 LDG.E.U8 R23, desc[UR18][R24.64] ;  /* 0x0000001218179981 */ /* 0x0000a2000c1e1100 */
[----:B---3--:R-:W-:Y:S02]  /*39e70*/  IADD3 R26, P3, PT, R5, R26, RZ ;  /* 0x0000001a051a7210 */ /* 0x008fe40007f7e0ff */
[----:B0-----:R-:W-:-:S03]  /*39e80*/  PRMT R24, RZ, 0x7610, R24 ;  /* 0x00007610ff187816 */ /* 0x001fc60000000018 */
[----:B------:R-:W-:Y:S01]  /*39e90*/  IMAD.X R27, R6, 0x1, R27, P3 ;  /* 0x00000001061b7824 */ /* 0x000fe200018e061b */
[----:B------:R0:W-:Y:S01]  /*39ea0*/  STL [R1+0x8d0], R26 ;  /* 0x0008d01a01007387 */ /* 0x0001e20000100800 */
[----:B------:R-:W-:-:S03]  /*39eb0*/  PRMT R25, RZ, 0x7610, R25 ;  /* 0x00007610ff197816 */ /* 0x000fc60000000019 */
[----:B------:R1:W-:Y:S04]  /*39ec0*/  STL [R1+0x8cc], R27 ;  /* 0x0008cc1b01007387 */ /* 0x0003e80000100800 */
[----:B------:R0:W3:Y:S04]  /*39ed0*/  @!P1 LDG.E.U8 R24, desc[UR18][R26.64] ;  /* 0x000000121a189981 */ /* 0x0000e8000c1e1100 */
[----:B------:R-:W3:Y:S04]  /*39ee0*/  LDL.LU R35, [R1+0x904] ;  /* 0x0009040001237983 */ /* 0x000ee80000300800 */
[----:B------:R-:W3:Y:S01]  /*39ef0*/  LDL.LU R33, [R1+0x908] ;  /* 0x0009080001217983 */ /* 0x000ee20000300800 */
[----:B----4-:R-:W-:-:S05]  /*39f00*/  IADD3 R0, P3, PT, R5, R0, RZ ;  /* 0x0000000005007210 */ /* 0x010fca0007f7e0ff */
[----:B--2---:R-:W-:Y:S02]  /*39f10*/  IMAD.X R31, R6, 0x1, R31, P3 ;  /* 0x00000001061f7824 */ /* 0x004fe400018e061f */
[----:B0-----:R-:W-:Y:S02]  /*39f20*/  @!P1 IMAD.MOV.U32 R26, RZ, RZ, R0 ;  /* 0x000000ffff1a9224 */ /* 0x001fe400078e0000 */
[----:B-1----:R-:W-:Y:S01]  /*39f30*/  @!P1 IMAD.MOV.U32 R27, RZ, RZ, R31 ;  /* 0x000000ffff1b9224 */ /* 0x002fe200078e001f */
[----:B------:R0:W-:Y:S01]  /*39f40*/  STL [R1+0x8d8], R0 ;  /* 0x0008d80001007387 */ /* 0x0001e20000100800 */
[----:B------:R-:W-:-:S03]  /*39f50*/  IADD3 R28, P3, PT, R5, R28, RZ ;  /* 0x0000001c051c7210 */ /* 0x000fc60007f7e0ff */
[----:B------:R-:W-:Y:S02]  /*39f60*/  STL [R1+0x8d4], R31 ;  /* 0x0008d41f01007387 */ /* 0x000fe40000100800 */
[----:B------:R-:W-:Y:S02]  /*39f70*/  IMAD.X R29, R6, 0x1, R29, P3 ;  /* 0x00000001061d7824 */ /* 0x000fe400018e061d */
[----:B------:R1:W2:Y:S04]  /*39f80*/  @!P1 LDG.E.U8 R25, desc[UR18][R26.64] ;  /* 0x000000121a199981 */ /* 0x0002a8000c1e1100 */
[----:B------:R-:W4:Y:S04]  /*39f90*/  LDL.LU R32, [R1+0x90c] ;  /* 0x00090c0001207983 */ /* 0x000f280000300800 */
[----:B0-----:R-:W2:Y:S01]  /*39fa0*/  LDL.LU R0, [R1+0x910] ;  /* 0x0009100001007983 */ /* 0x001ea20000300800 */
[----:B-1----:R-:W-:-:S03]  /*39fb0*/  PRMT R26, RZ, 0x7610, R26 ;  /* 0x00007610ff1a7816 */ /* 0x002fc6000000001a */
[----:B------:R-:W-:Y:S04]  /*39fc0*/  STL [R1+0x8e0], R28 ;  /* 0x0008e01c01007387 */ /* 0x000fe80000100800 */
[----:B------:R0:W-:Y:S04]  /*39fd0*/  STL [R1+0x8dc], R29 ;  /* 0x0008dc1d01007387 */ /* 0x0001e80000100800 */
[----:B------:R-:W4:Y:S04]  /*39fe0*/  LDL.LU R34, [R1+0x914] ;  /* 0x0009140001227983 */ /* 0x000f280000300800 */
[----:B------:R0:W4:Y:S01]  /*39ff0*/  @!P1 LDG.E.U8 R26, desc[UR18][R28.64] ;  /* 0x000000121c1a9981 */ /* 0x000122000c1e1100 */
[----:B------:R-:W-:-:S05]  /*3a000*/  IADD3 R3, P3, PT, R5, R3, RZ ;  /* 0x0000000305037210 */ /* 0x000fca0007f7e0ff */
[----:B------:R-:W-:Y:S01]  /*3a010*/  IMAD.X R4, R6, 0x1, R4, P3 ;  /* 0x0000000106047824 */ /* 0x000fe200018e0604 */
[----:B------:R-:W-:Y:S03]  /*3a020*/  STL [R1+0x8f8], R3 ;  /* 0x0008f80301007387 */ /* 0x000fe60000100800 */
[----:B0-----:R-:W-:Y:S01]  /*3a030*/  @!P1 IMAD.MOV.U32 R29, RZ, RZ, R4 ;  /* 0x000000ffff1d9224 */ /* 0x001fe200078e0004 */
[----:B------:R0:W-:Y:S01]  /*3a040*/  STL [R1+0x8f4], R4 ;  /* 0x0008f40401007387 */ /* 0x0001e20000100800 */
[----:B------:R-:W-:-:S03]  /*3a050*/  @!P1 IMAD.MOV.U32 R28, RZ, RZ, R3 ;  /* 0x000000ffff1c9224 */ /* 0x000fc600078e0003 */
[----:B0-----:R-:W4:Y:S04]  /*3a060*/  LDL.LU R4, [R1+0x918] ;  /* 0x0009180001047983 */ /* 0x001f280000300800 */
[----:B------:R-:W4:Y:S01]  /*3a070*/  LDL.LU R3, [R1+0x91c] ;  /* 0x00091c0001037983 */ /* 0x000f220000300800 */
[----:B------:R-:W-:-:S05]  /*3a080*/  IADD3 R2, P3, PT, R5, R2, RZ ;  /* 0x0000000205027210 */ /* 0x000fca0007f7e0ff */
[----:B------:R-:W-:Y:S01]  /*3a090*/  IMAD.X R30, R6, 0x1, R30, P3 ;  /* 0x00000001061e7824 */ /* 0x000fe200018e061e */
[----:B------:R-:W-:Y:S03]  /*3a0a0*/  STL [R1+0x900], R2 ;  /* 0x0009000201007387 */ /* 0x000fe60000100800 */
[----:B------:R-:W-:Y:S01]  /*3a0b0*/  @!P1 IMAD.MOV.U32 R31, RZ, RZ, R30 ;  /* 0x000000ffff1f9224 */ /* 0x000fe200078e001e */
[----:B------:R0:W-:Y:S02]  /*3a0c0*/  STL [R1+0x8fc], R30 ;  /* 0x0008fc1e01007387 */ /* 0x0001e40000100800 */
[----:B0-----:R-:W-:Y:S02]  /*3a0d0*/  @!P1 IMAD.MOV.U32 R30, RZ, RZ, R2 ;  /* 0x000000ffff1e9224 */ /* 0x001fe400078e0002 */
[----:B------:R-:W4:Y:S01]  /*3a0e0*/  LDL.LU R2, [R1+0x920] ;  /* 0x0009200001027983 */ /* 0x000f220000300800 */
[----:B------:R-:W-:-:S06]  /*3a0f0*/  PRMT R27, RZ, 0x7610, R27 ;  /* 0x00007610ff1b7816 */ /* 0x000fcc000000001b */
[----:B------:R0:W4:Y:S01]  /*3a100*/  @!P1 LDG.E.U8 R27, desc[UR18][R28.64] ;  /* 0x000000121c1b9981 */ /* 0x000122000c1e1100 */
[----:B---3--:R-:W-:Y:S02]  /*3a110*/  IADD3 R33, P3, PT, R5, R33, RZ ;  /* 0x0000002105217210 */ /* 0x008fe40007f7e0ff */
[----:B0-----:R-:W-:-:S03]  /*3a120*/  PRMT R28, RZ, 0x7610, R28 ;  /* 0x00007610ff1c7816 */ /* 0x001fc6000000001c */
[----:B------:R-:W-:Y:S01]  /*3a130*/  IMAD.X R35, R6, 0x1, R35, P3 ;  /* 0x0000000106237824 */ /* 0x000fe200018e0623 */
[----:B------:R0:W-:Y:S01]  /*3a140*/  STL [R1+0x908], R33 ;  /* 0x0009082101007387 */ /* 0x0001e20000100800 */
[----:B------:R-:W-:-:S03]  /*3a150*/  PRMT R29, RZ, 0x7610, R29 ;  /* 0x00007610ff1d7816 */ /* 0x000fc6000000001d */
[----:B------:R1:W3:Y:S04]  /*3a160*/  @!P1 LDG.E.U8 R28, desc[UR18][R30.64] ;  /* 0x000000121e1c9981 */ /* 0x0002e8000c1e1100 */
[----:B------:R-:W-:Y:S04]  /*3a170*/  STL [R1+0x904], R35 ;  /* 0x0009042301007387 */ /* 0x000fe80000100800 */
[----:B------:R-:W3:Y:S01]  /*3a180*/  LDL.LU R39, [R1+0x934] ;  /* 0x0009340001277983 */ /* 0x000ee20000300800 */
[----:B-1----:R-:W-:Y:S02]  /*3a190*/  @!P1 IMAD.MOV.U32 R30, RZ, RZ, R33 ;  /* 0x000000ffff1e9224 */ /* 0x002fe400078e0021 */
[----:B------:R-:W-:Y:S01]  /*3a1a0*/  @!P1 IMAD.MOV.U32 R31, RZ, RZ, R35 ;  /* 0x000000ffff1f9224 */ /* 0x000fe200078e0023 */
[----:B------:R-:W3:Y:S04]  /*3a1b0*/  LDL.LU R37, [R1+0x938] ;  /* 0x0009380001257983 */ /* 0x000ee80000300800 */
[----:B------:R1:W3:Y:S02]  /*3a1c0*/  @!P1 LDG.E.U8 R29, desc[UR18][R30.64] ;  /* 0x000000121e1d9981 */ /* 0x0002e4000c1e1100 */
[----:B-1----:R-:W-:-:S02]  /*3a1d0*/  PRMT R30, RZ, 0x7610, R30 ;  /* 0x00007610ff1e7816 */ /* 0x002fc4000000001e */
[----:B--2---:R-:W-:-:S05]  /*3a1e0*/  IADD3 R0, P3, PT, R5, R0, RZ ;  /* 0x0000000005007210 */ /* 0x004fca0007f7e0ff */
[----:B----4-:R-:W-:Y:S01]  /*3a1f0*/  IMAD.X R32, R6, 0x1, R32, P3 ;  /* 0x0000000106207824 */ /* 0x010fe200018e0620 */
[----:B------:R-:W-:Y:S03]  /*3a200*/  STL [R1+0x910], R0 ;  /* 0x0009100001007387 */ /* 0x000fe60000100800 */
[----:B0-----:R-:W-:Y:S01]  /*3a210*/  @!P1 IMAD.MOV.U32 R33, RZ, RZ, R32 ;  /* 0x000000ffff219224 */ /* 0x001fe200078e0020 */
[----:B------:R0:W-:Y:S04]  /*3a220*/  STL [R1+0x90c], R32 ;  /* 0x00090c2001007387 */ /* 0x0001e80000100800 */
[----:B------:R-:W2:Y:S01]  /*3a230*/  LDL.LU R36, [R1+0x93c] ;  /* 0x00093c0001247983 */ /* 0x000ea20000300800 */
[----:B0-----:R-:W-:-:S03]  /*3a240*/  @!P1 IMAD.MOV.U32 R32, RZ, RZ, R0 ;  /* 0x000000ffff209224 */ /* 0x001fc600078e0000 */
[----:B------:R-:W4:Y:S04]  /*3a250*/  LDL.LU R0, [R1+0x940] ;  /* 0x0009400001007983 */ /* 0x000f280000300800 */
[----:B------:R0:W2:Y:S01]  /*3a260*/  @!P1 LDG.E.U8 R30, desc[UR18][R32.64] ;  /* 0x00000012201e9981 */ /* 0x0000a2000c1e1100 */
[----:B------:R-:W-:-:S05]  /*3a270*/  IADD3 R4, P3, PT, R5, R4, RZ ;  /* 0x0000000405047210 */ /* 0x000fca0007f7e0ff */
[----:B------:R-:W-:Y:S01]  /*3a280*/  IMAD.X R34, R6, 0x1, R34, P3 ;  /* 0x0000000106227824 */ /* 0x000fe200018e0622 */
[----:B------:R1:W-:Y:S01]  /*3a290*/  STL [R1+0x918], R4 ;  /* 0x0009180401007387 */ /* 0x0003e20000100800 */
[----:B0-----:R-:W-:-:S03]  /*3a2a0*/  @!P1 IMAD.MOV.U32 R32, RZ, RZ, R4 ;  /* 0x000000ffff209224 */ /* 0x001fc600078e0004 */
[----:B------:R0:W-:Y:S04]  /*3a2b0*/  STL [R1+0x914], R34 ;  /* 0x0009142201007387 */ /* 0x0001e80000100800 */
[----:B------:R-:W2:Y:S04]  /*3a2c0*/  LDL.LU R38, [R1+0x944] ;  /* 0x0009440001267983 */ /* 0x000ea80000300800 */
[----:B-1----:R-:W2:Y:S01]  /*3a2d0*/  LDL.LU R4, [R1+0x948] ;  /* 0x0009480001047983 */ /* 0x002ea20000300800 */
[----:B------:R-:W-:Y:S01]  /*3a2e0*/  @!P1 IMAD.MOV.U32 R33, RZ, RZ, R34 ;  /* 0x000000ffff219224 */ /* 0x000fe200078e0022 */
[----:B------:R-:W-:-:S05]  /*3a2f0*/  IADD3 R2, P3, PT, R5, R2, RZ ;  /* 0x0000000205027210 */ /* 0x000fca0007f7e0ff */
[----:B------:R-:W-:Y:S01]  /*3a300*/  IMAD.X R3, R6, 0x1, R3, P3 ;  /* 0x0000000106037824 */ /* 0x000fe200018e0603 */
[----:B------:R-:W-:Y:S01]  /*3a310*/  STL [R1+0x920], R2 ;  /* 0x0009200201007387 */ /* 0x000fe20000100800 */
[----:B0-----:R-:W-:Y:S02]  /*3a320*/  @!P1 IMAD.MOV.U32 R34, RZ, RZ, R2 ;  /* 0x000000ffff229224 */ /* 0x001fe400078e0002 */
[----:B------:R-:W-:Y:S01]  /*3a330*/  @!P1 IMAD.MOV.U32 R35, RZ, RZ, R3 ;  /* 0x000000ffff239224 */ /* 0x000fe200078e0003 */
[----:B------:R0:W-:Y:S04]  /*3a340*/  STL [R1+0x91c], R3 ;  /* 0x00091c0301007387 */ /* 0x0001e80000100800 */
[----:B0-----:R-:W2:Y:S04]  /*3a350*/  LDL.LU R3, [R1+0x94c] ;  /* 0x00094c0001037983 */ /* 0x001ea80000300800 */
[----:B------:R-:W2:Y:S01]  /*3a360*/  LDL.LU R2, [R1+0x950] ;  /* 0x0009500001027983 */ /* 0x000ea20000300800 */
[----:B------:R-:W-:-:S06]  /*3a370*/  PRMT R31, RZ, 0x7610, R31 ;  /* 0x00007610ff1f7816 */ /* 0x000fcc000000001f */
[----:B------:R0:W2:Y:S01]  /*3a380*/  @!P1 LDG.E.U8 R31, desc[UR18][R32.64] ;  /* 0x00000012201f9981 */ /* 0x0000a2000c1e1100 */
[----:B---3--:R-:W-:Y:S02]  /*3a390*/  IADD3 R37, P3, PT, R5, R37, RZ ;  /* 0x0000002505257210 */ /* 0x008fe40007f7e0ff */
[----:B0-----:R-:W-:-:S03]  /*3a3a0*/  PRMT R32, RZ, 0x7610, R32 ;  /* 0x00007610ff207816 */ /* 0x001fc60000000020 */
[----:B------:R-:W-:Y:S01]  /*3a3b0*/  IMAD.X R39, R6, 0x1, R39, P3 ;  /* 0x0000000106277824 */ /* 0x000fe200018e0627 */
[----:B------:R-:W-:Y:S02]  /*3a3c0*/  PRMT R33, RZ, 0x7610, R33 ;  /* 0x00007610ff217816 */ /* 0x000fe40000000021 */
[----:B------:R0:W3:Y:S04]  /*3a3d0*/  @!P1 LDG.E.U8 R32, desc[UR18][R34.64] ;  /* 0x0000001222209981 */ /* 0x0000e8000c1e1100 */
[----:B------:R1:W-:Y:S01]  /*3a3e0*/  STL [R1+0x938], R37 ;  /* 0x0009382501007387 */ /* 0x0003e20000100800 */
[----:B0-----:R-:W-:Y:S02]  /*3a3f0*/  @!P1 IMAD.MOV.U32 R34, RZ, RZ, R37 ;  /* 0x000000ffff229224 */ /* 0x001fe400078e0025 */
[----:B------:R-:W-:Y:S01]  /*3a400*/  @!P1 IMAD.MOV.U32 R35, RZ, RZ, R39 ;  /* 0x000000ffff239224 */ /* 0x000fe200078e0027 */
[----:B------:R-:W-:Y:S04]  /*3a410*/  STL [R1+0x934], R39 ;  /* 0x0009342701007387 */ /* 0x000fe80000100800 */
[----:B------:R-:W3:Y:S04]  /*3a420*/  LDL.LU R41, [R1+0x954] ;  /* 0x0009540001297983 */ /* 0x000ee80000300800 */
[----:B------:R0:W3:Y:S02]  /*3a430*/  @!P1 LDG.E.U8 R33, desc[UR18][R34.64] ;  /* 0x0000001222219981 */ /* 0x0000e4000c1e1100 */
[----:B0-----:R-:W-:-:S02]  /*3a440*/  PRMT R34, RZ, 0x7610, R34 ;  /* 0x00007610ff227816 */ /* 0x001fc40000000022 */
[----:B----4-:R-:W-:-:S05]  /*3a450*/  IADD3 R0, P3, PT, R5, R0, RZ ;  /* 0x0000000005007210 */ /* 0x010fca0007f7e0ff */
[----:B--2---:R-:W-:Y:S01]  /*3a460*/  IMAD.X R36, R6, 0x1, R36, P3 ;  /* 0x0000000106247824 */ /* 0x004fe200018e0624 */
[----:B------:R-:W-:Y:S03]  /*3a470*/  STL [R1+0x940], R0 ;  /* 0x0009400001007387 */ /* 0x000fe60000100800 */
[----:B-1----:R-:W-:Y:S01]  /*3a480*/  @!P1 IMAD.MOV.U32 R37, RZ, RZ, R36 ;  /* 0x000000ffff259224 */ /* 0x002fe200078e0024 */
[----:B------:R0:W-:Y:S02]  /*3a490*/  STL [R1+0x93c], R36 ;  /* 0x00093c2401007387 */ /* 0x0001e40000100800 */
[----:B0-----:R-:W-:Y:S02]  /*3a4a0*/  @!P1 IMAD.MOV.U32 R36, RZ, RZ, R0 ;  /* 0x000000ffff249224 */ /* 0x001fe400078e0000 */
[----:B------:R-:W2:Y:S04]  /*3a4b0*/  LDL.LU R0, [R1+0x958] ;  /* 0x0009580001007983 */ /* 0x000ea80000300800 */
[----:B------:R-:W4:Y:S04]  /*3a4c0*/  LDL.LU R40, [R1+0x95c] ;  /* 0x00095c0001287983 */ /* 0x000f280000300800 */
[----:B------:R0:W4:Y:S01]  /*3a4d0*/  @!P1 LDG.E.U8 R34, desc[UR18][R36.64] ;  /* 0x0000001224229981 */ /* 0x000122000c1e1100 */
[----:B------:R-:W-:-:S05]  /*3a4e0*/  IADD3 R4, P3, PT, R5, R4, RZ ;  /* 0x0000000405047210 */ /* 0x000fca0007f7e0ff */
[----:B------:R-:W-:Y:S01]  /*3a4f0*/  IMAD.X R38, R6, 0x1, R38, P3 ;  /* 0x0000000106267824 */ /* 0x000fe200018e0626 */
[----:B------:R1:W-:Y:S01]  /*3a500*/  STL [R1+0x948], R4 ;  /* 0x0009480401007387 */ /* 0x0003e20000100800 */
[----:B0-----:R-:W-:-:S03]  /*3a510*/  @!P1 IMAD.MOV.U32 R36, RZ, RZ, R4 ;  /* 0x000000ffff249224 */ /* 0x001fc600078e0004 */
[----:B------:R0:W-:Y:S04]  /*3a520*/  STL [R1+0x944], R38 ;  /* 0x0009442601007387 */ /* 0x0001e80000100800 */
[----:B-1----:R-:W4:Y:S01]  /*3a530*/  LDL.LU R4, [R1+0x960] ;  /* 0x0009600001047983 */ /* 0x002f220000300800 */
[----:B------:R-:W-:Y:S01]  /*3a540*/  @!P1 IMAD.MOV.U32 R37, RZ, RZ, R38 ;  /* 0x000000ffff259224 */ /* 0x000fe200078e0026 */
[----:B------:R-:W-:-:S05]  /*3a550*/  IADD3 R2, P3, PT, R5, R2, RZ ;  /* 0x0000000205027210 */ /* 0x000fca0007f7e0ff */
[----:B------:R-:W-:Y:S01]  /*3a560*/  IMAD.X R3, R6, 0x1, R3, P3 ;  /* 0x0000000106037824 */ /* 0x000fe200018e0603 */
[----:B------:R-:W-:Y:S01]  /*3a570*/  STL [R1+0x950], R2 ;  /* 0x0009500201007387 */ /* 0x000fe20000100800 */
[----:B0-----:R-:W-:Y:S02]  /*3a580*/  @!P1 IMAD.MOV.U32 R38, RZ, RZ, R2 ;  /* 0x000000ffff269224 */ /* 0x001fe400078e0002 */
[----:B------:R-:W-:Y:S01]  /*3a590*/  @!P1 IMAD.MOV.U32 R39, RZ, RZ, R3 ;  /* 0x000000ffff279224 */ /* 0x000fe200078e0003 */
[----:B------:R0:W-:Y:S04]  /*3a5a0*/  STL [R1+0x94c], R3 ;  /* 0x00094c0301007387 */ /* 0x0001e80000100800 */
[----:B0-----:R-:W4:Y:S04]  /*3a5b0*/  LDL.LU R3, [R1+0x974] ;  /* 0x0009740001037983 */ /* 0x001f280000300800 */
[----:B------:R-:W4:Y:S01]  /*3a5c0*/  LDL.LU R2, [R1+0x978] ;  /* 0x0009780001027983 */ /* 0x000f220000300800 */
[----:B------:R-:W-:-:S06]  /*3a5d0*/  PRMT R35, RZ, 0x7610, R35 ;  /* 0x00007610ff237816 */ /* 0x000fcc0000000023 */
[----:B------:R0:W4:Y:S02]  /*3a5e0*/  @!P1 LDG.E.U8 R35, desc[UR18][R36.64] ;  /* 0x0000001224239981 */ /* 0x000124000c1e1100 */
[----:B0-----:R-:W-:Y:S02]  /*3a5f0*/  PRMT R36, RZ, 0x7610, R36 ;  /* 0x00007610ff247816 */ /* 0x001fe40000000024 */
[----:B------:R-:W-:-:S04]  /*3a600*/  PRMT R37, RZ, 0x7610, R37 ;  /* 0x00007610ff257816 */ /* 0x000fc80000000025 */
[----:B------:R0:W4:Y:S01]  /*3a610*/  @!P1 LDG.E.U8 R36, desc[UR18][R38.64] ;  /* 0x0000001226249981 */ /* 0x000122000c1e1100 */
[----:B--2---:R-:W-:-:S05]  /*3a620*/  IADD3 R0, P3, PT, R5, R0, RZ ;  /* 0x0000000005007210 */ /* 0x004fca0007f7e0ff */
[----:B---3--:R-:W-:Y:S01]  /*3a630*/  IMAD.X R41, R6, 0x1, R41, P3 ;  /* 0x0000000106297824 */ /* 0x008fe200018e0629 */
[----:B------:R1:W-:Y:S01]  /*3a640*/  STL [R1+0x958], R0 ;  /* 0x0009580001007387 */ /* 0x0003e20000100800 */
[----:B0-----:R-:W-:-:S03]  /*3a650*/  @!P1 IMAD.MOV.U32 R38, RZ, RZ, R0 ;  /* 0x000000ffff269224 */ /* 0x001fc600078e0000 */
[----:B------:R0:W-:Y:S04]  /*3a660*/  STL [R1+0x954], R41 ;  /* 0x0009542901007387 */ /* 0x0001e80000100800 */
[----:B------:R-:W2:Y:S01]  /*3a670*/  LDL.LU R42, [R1+0x97c] ;  /* 0x00097c00012a7983 */ /* 0x000ea20000300800 */
[----:B------:R-:W-:-:S03]  /*3a680*/  @!P1 IMAD.MOV.U32 R39, RZ, RZ, R41 ;  /* 0x000000ffff279224 */ /* 0x000fc600078e0029 */
[----:B-1----:R-:W3:Y:S04]  /*3a690*/  LDL.LU R0, [R1+0x980] ;  /* 0x0009800001007983 */ /* 0x002ee80000300800 */
[----:B------:R1:W2:Y:S01]  /*3a6a0*/  @!P1 LDG.E.U8 R37, desc[UR18][R38.64] ;  /* 0x0000001226259981 */ /* 0x0002a2000c1e1100 */
[----:B----4-:R-:W-:-:S05]  /*3a6b0*/  IADD3 R4, P3, PT, R5, R4, RZ ;  /* 0x0000000405047210 */ /* 0x010fca0007f7e0ff */
[----:B------:R-:W-:Y:S01]  /*3a6c0*/  IMAD.X R40, R6, 0x1, R40, P3 ;  /* 0x0000000106287824 */ /* 0x000fe200018e0628 */
[----:B------:R-:W-:Y:S03]  /*3a6d0*/  STL [R1+0x960], R4 ;  /* 0x0009600401007387 */ /* 0x000fe60000100800 */
[----:B0-----:R-:W-:Y:S01]  /*3a6e0*/  @!P1 IMAD.MOV.U32 R41, RZ, RZ, R40 ;  /* 0x000000ffff299224 */ /* 0x001fe200078e0028 */
[----:B------:R0:W-:Y:S04]  /*3a6f0*/  STL [R1+0x95c], R40 ;  /* 0x00095c2801007387 */ /* 0x0001e80000100800 */
[----:B------:R-:W4:Y:S01]  /*3a700*/  LDL.LU R44, [R1+0x984] ;  /* 0x00098400012c7983 */ /* 0x000f220000300800 */
[----:B-1----:R-:W-:Y:S01]  /*3a710*/  PRMT R38, RZ, 0x7610, R38 ;  /* 0x00007610ff267816 */ /* 0x002fe20000000026 */
[----:B0-----:R-:W-:-:S02]  /*3a720*/  @!P1 IMAD.MOV.U32 R40, RZ, RZ, R4 ;  /* 0x000000ffff289224 */ /* 0x001fc400078e0004 */
[----:B------:R-:W4:Y:S04]  /*3a730*/  LDL.LU R4, [R1+0x988] ;  /* 0x0009880001047983 */ /* 0x000f280000300800 */
[----:B------:R0:W4:Y:S01]  /*3a740*/  @!P1 LDG.E.U8 R38, desc[UR18][R40.64] ;  /* 0x0000001228269981 */ /* 0x000122000c1e1100 */
        /* <DEDUP_REMOVED lines=11> */
[----:B---3--:R-:W-:-:S05]  /*3a800*/  IADD3 R0, P3, PT, R5, R0, RZ ;  /* 0x0000000005007210 */ /* 0x008fca0007f7e0ff */
[----:B--2---:R-:W-:Y:S01]  /*3a810*/  IMAD.X R42, R6, 0x1, R42, P3 ;  /* 0x00000001062a7824 */ /* 0x004fe200018e062a */
[----:B------:R-:W-:Y:S03]  /*3a820*/  STL [R1+0x980], R0 ;  /* 0x0009800001007387 */ /* 0x000fe60000100800 */
[----:B------:R-:W-:Y:S01]  /*3a830*/  @!P1 IMAD.MOV.U32 R43, RZ, RZ, R42 ;  /* 0x000000ffff2b9224 */ /* 0x000fe200078e002a */
[----:B------:R0:W-:Y:S04]  /*3a840*/  STL [R1+0x97c], R42 ;  /* 0x00097c2a01007387 */ /* 0x0001e80000100800 */
[----:B------:R-:W2:Y:S04]  /*3a850*/  LDL.LU R80, [R1+0x994] ;  /* 0x0009940001507983 */ /* 0x000ea80000300800 */
[----:B------:R-:W3:Y:S01]  /*3a860*/  LDL.LU R47, [R1+0x998] ;  /* 0x00099800012f7983 */ /* 0x000ee20000300800 */
[----:B0-----:R-:W-:-:S05]  /*3a870*/  @!P1 IMAD.MOV.U32 R42, RZ, RZ, R0 ;  /* 0x000000ffff2a9224 */ /* 0x001fca00078e0000 */
[----:B------:R0:W2:Y:S01]  /*3a880*/  @!P1 LDG.E.U8 R40, desc[UR18][R42.64] ;  /* 0x000000122a289981 */ /* 0x0000a2000c1e1100 */
[----:B----4-:R-:W-:-:S05]  /*3a890*/  IADD3 R4, P3, PT, R5, R4, RZ ;  /* 0x0000000405047210 */ /* 0x010fca0007f7e0ff */
[----:B------:R-:W-:Y:S01]  /*3a8a0*/  IMAD.X R44, R6, 0x1, R44, P3 ;  /* 0x00000001062c7824 */ /* 0x000fe200018e062c */
[----:B------:R1:W-:Y:S01]  /*3a8b0*/  STL [R1+0x988], R4 ;  /* 0x0009880401007387 */ /* 0x0003e20000100800 */
[----:B0-----:R-:W-:-:S03]  /*3a8c0*/  @!P1 IMAD.MOV.U32 R42, RZ, RZ, R4 ;  /* 0x000000ffff2a9224 */ /* 0x001fc600078e0004 */
[----:B------:R0:W-:Y:S04]  /*3a8d0*/  STL [R1+0x984], R44 ;  /* 0x0009842c01007387 */ /* 0x0001e80000100800 */
[----:B------:R-:W4:Y:S04]  /*3a8e0*/  LDL.LU R46, [R1+0x99c] ;  /* 0x00099c00012e7983 */ /* 0x000f280000300800 */
[----:B-1----:R-:W4:Y:S01]  /*3a8f0*/  LDL.LU R4, [R1+0x9a0] ;  /* 0x0009a00001047983 */ /* 0x002f220000300800 */
[----:B------:R-:W-:Y:S02]  /*3a900*/  IMAD.MOV.U32 R0, RZ, RZ, R45 ;  /* 0x000000ffff007224 */ /* 0x000fe400078e002d */
        /* <DEDUP_REMOVED lines=14> */
[----:B---3--:R-:W-:-:S05]  /*3a9f0*/  IADD3 R47, P3, PT, R5, R47, RZ ;  /* 0x0000002f052f7210 */ /* 0x008fca0007f7e0ff */
[----:B--2---:R-:W-:Y:S01]  /*3aa00*/  IMAD.X R80, R6, 0x1, R80, P3 ;  /* 0x0000000106507824 */ /* 0x004fe200018e0650 */
[----:B------:R1:W-:Y:S04]  /*3aa10*/  STL [R1+0x998], R47 ;  /* 0x0009982f01007387 */ /* 0x0003e80000100800 */
[----:B------:R2:W-:Y:S04]  /*3aa20*/  STL [R1+0x994], R80 ;  /* 0x0009945001007387 */ /* 0x0005e80000100800 */
[----:B------:R-:W3:Y:S01]  /*3aa30*/  LDL.LU R84, [R1+0x9bc] ;  /* 0x0009bc0001547983 */ /* 0x000ee20000300800 */
[----:B0-----:R-:W-:-:S03]  /*3aa40*/  @!P1 IMAD.MOV.U32 R44, RZ, RZ, R47 ;  /* 0x000000ffff2c9224 */ /* 0x001fc600078e002f */
[----:B------:R-:W3:Y:S01]  /*3aa50*/  LDL.LU R82, [R1+0x9c0] ;  /* 0x0009c00001527983 */ /* 0x000ee20000300800 */
[----:B------:R-:W-:-:S05]  /*3aa60*/  @!P1 IMAD.MOV.U32 R45, RZ, RZ, R80 ;  /* 0x000000ffff2d9224 */ /* 0x000fca00078e0050 */
[----:B------:R0:W3:Y:S01]  /*3aa70*/  @!P1 LDG.E.U8 R43, desc[UR18][R44.64] ;  /* 0x000000122c2b9981 */ /* 0x0000e2000c1e1100 */
[----:B----4-:R-:W-:-:S05]  /*3aa80*/  IADD3 R4, P3, PT, R5, R4, RZ ;  /* 0x0000000405047210 */ /* 0x010fca0007f7e0ff */
[----:B------:R-:W-:Y:S01]  /*3aa90*/  IMAD.X R46, R6, 0x1, R46, P3 ;  /* 0x00000001062e7824 */ /* 0x000fe200018e062e */
[----:B------:R-:W-:Y:S03]  /*3aaa0*/  STL [R1+0x9a0], R4 ;  /* 0x0009a00401007387 */ /* 0x000fe60000100800 */
[----:B-1----:R-:W-:Y:S01]  /*3aab0*/  @!P1 IMAD.MOV.U32 R47, RZ, RZ, R46 ;  /* 0x000000ffff2f9224 */ /* 0x002fe200078e002e */
[----:B------:R1:W-:Y:S04]  /*3aac0*/  STL [R1+0x99c], R46 ;  /* 0x00099c2e01007387 */ /* 0x0003e80000100800 */
[----:B--2---:R-:W2:Y:S01]  /*3aad0*/  LDL.LU R80, [R1+0x9c4] ;  /* 0x0009c40001507983 */ /* 0x004ea20000300800 */
[----:B0-----:R-:W-:Y:S01]  /*3aae0*/  PRMT R44, RZ, 0x7610, R44 ;  /* 0x00007610ff2c7816 */ /* 0x001fe2000000002c */
[----:B-1----:R-:W-:-:S02]  /*3aaf0*/  @!P1 IMAD.MOV.U32 R46, RZ, RZ, R4 ;  /* 0x000000ffff2e9224 */ /* 0x002fc400078e0004 */
[----:B------:R-:W4:Y:S04]  /*3ab00*/  LDL.LU R4, [R1+0x9c8] ;  /* 0x0009c80001047983 */ /* 0x000f280000300800 */
[----:B------:R0:W2:Y:S01]  /*3ab10*/  @!P1 LDG.E.U8 R44, desc[UR18][R46.64] ;  /* 0x000000122e2c9981 */ /* 0x0000a2000c1e1100 */
        /* <DEDUP_REMOVED lines=8> */
[----:B------:R-:W-:-:S02]  /*3aba0*/  PRMT R45, RZ, 0x7610, R45 ;  /* 0x00007610ff2d7816 */ /* 0x000fc4000000002d */
[----:B------:R-:W-:-:S04]  /*3abb0*/  PRMT R49, RZ, 0x7610, R49 ;  /* 0x00007610ff317816 */ /* 0x000fc80000000031 */
[----:B------:R0:W2:Y:S01]  /*3abc0*/  @!P1 LDG.E.U8 R45, desc[UR18][R46.64] ;  /* 0x000000122e2d9981 */ /* 0x0000a2000c1e1100 */
[----:B------:R-:W-:Y:S02]  /*3abd0*/  PRMT R51, RZ, 0x7610, R51 ;  /* 0x00007610ff337816 */ /* 0x000fe40000000033 */
[----:B---3--:R-:W-:-:S05]  /*3abe0*/  IADD3 R82, P3, PT, R5, R82, RZ ;  /* 0x0000005205527210 */ /* 0x008fca0007f7e0ff */
[----:B------:R-:W-:Y:S01]  /*3abf0*/  IMAD.X R84, R6, 0x1, R84, P3 ;  /* 0x0000000106547824 */ /* 0x000fe200018e0654 */
[----:B------:R-:W-:Y:S01]  /*3ac00*/  STL [R1+0x9c0], R82 ;  /* 0x0009c05201007387 */ /* 0x000fe20000100800 */
[----:B0-----:R-:W-:Y:S02]  /*3ac10*/  @!P1 IMAD.MOV.U32 R46, RZ, RZ, R82 ;  /* 0x000000ffff2e9224 */ /* 0x001fe400078e0052 */
[----:B------:R-:W-:Y:S01]  /*3ac20*/  @!P1 IMAD.MOV.U32 R47, RZ, RZ, R84 ;  /* 0x000000ffff2f9224 */ /* 0x000fe200078e0054 */
[----:B------:R0:W-:Y:S04]  /*3ac30*/  STL [R1+0x9bc], R84 ;  /* 0x0009bc5401007387 */ /* 0x0001e80000100800 */
[----:B------:R1:W3:Y:S04]  /*3ac40*/  @!P1 LDG.E.U8 R49, desc[UR18][R46.64] ;  /* 0x000000122e319981 */ /* 0x0002e8000c1e1100 */
[----:B0-----:R-:W3:Y:S04]  /*3ac50*/  LDL.LU R84, [R1+0x9d4] ;  /* 0x0009d40001547983 */ /* 0x001ee80000300800 */
[----:B------:R-:W3:Y:S01]  /*3ac60*/  LDL.LU R82, [R1+0x9d8] ;  /* 0x0009d80001527983 */ /* 0x000ee20000300800 */
[----:B----4-:R-:W-:-:S05]  /*3ac70*/  IADD3 R4, P3, PT, R5, R4, RZ ;  /* 0x0000000405047210 */ /* 0x010fca0007f7e0ff */
[----:B--2---:R-:W-:Y:S01]  /*3ac80*/  IMAD.X R80, R6, 0x1, R80, P3 ;  /* 0x0000000106507824 */ /* 0x004fe200018e0650 */
[----:B------:R-:W-:Y:S01]  /*3ac90*/  STL [R1+0x9c8], R4 ;  /* 0x0009c80401007387 */ /* 0x000fe20000100800 */
[----:B-1----:R-:W-:Y:S02]  /*3aca0*/  @!P1 IMAD.MOV.U32 R46, RZ, RZ, R4 ;  /* 0x000000ffff2e9224 */ /* 0x002fe400078e0004 */
[----:B------:R-:W-:Y:S01]  /*3acb0*/  @!P1 IMAD.MOV.U32 R47, RZ, RZ, R80 ;  /* 0x000000ffff2f9224 */ /* 0x000fe200078e0050 */
[----:B------:R0:W-:Y:S04]  /*3acc0*/  STL [R1+0x9c4], R80 ;  /* 0x0009c45001007387 */ /* 0x0001e80000100800 */
[----:B------:R1:W2:Y:S04]  /*3acd0*/  @!P1 LDG.E.U8 R51, desc[UR18][R46.64] ;  /* 0x000000122e339981 */ /* 0x0002a8000c1e1100 */
[----:B0-----:R-:W4:Y:S04]  /*3ace0*/  LDL.LU R80, [R1+0x9dc] ;  /* 0x0009dc0001507983 */ /* 0x001f280000300800 */
[----:B------:R-:W2:Y:S01]  /*3acf0*/  LDL.LU R4, [R1+0x9e0] ;  /* 0x0009e00001047983 */ /* 0x000ea20000300800 */
        /* <DEDUP_REMOVED lines=8> */
[----:B------:R-:W-:-:S02]  /*3ad80*/  PRMT R53, RZ, 0x7610, R53 ;  /* 0x00007610ff357816 */ /* 0x000fc40000000035 */
[----:B------:R-:W-:-:S04]  /*3ad90*/  PRMT R55, RZ, 0x7610, R55 ;  /* 0x00007610ff377816 */ /* 0x000fc80000000037 */
[----:B------:R0:W4:Y:S01]  /*3ada0*/  @!P1 LDG.E.U8 R53, desc[UR18][R46.64] ;  /* 0x000000122e359981 */ /* 0x000122000c1e1100 */
        /* <DEDUP_REMOVED lines=10> */
[----:B--2---:R-:W-:-:S05]  /*3ae50*/  IADD3 R4, P3, PT, R5, R4, RZ ;  /* 0x0000000405047210 */ /* 0x004fca0007f7e0ff */
[----:B----4-:R-:W-:Y:S01]  /*3ae60*/  IMAD.X R80, R6, 0x1, R80, P3 ;  /* 0x0000000106507824 */ /* 0x010fe200018e0650 */
        /* <DEDUP_REMOVED lines=81> */
[----:B------:R-:W-:Y:S04]  /*3b380*/  STL [R1+0xa40], R82 ;  /* 0x000a405201007387 */ /* 0x000fe80000100800 */
[----:B------:R1:W-:Y:S04]  /*3b390*/  STL [R1+0xa3c], R84 ;  /* 0x000a3c5401007387 */ /* 0x0003e80000100800 */
[----:B------:R-:W3:Y:S04]  /*3b3a0*/  LDL.LU R88, [R1+0xa44] ;  /* 0x000a440001587983 */ /* 0x000ee80000300800 */
[----:B------:R-:W3:Y:S01]  /*3b3b0*/  LDL.LU R86, [R1+0xa48] ;  /* 0x000a480001567983 */ /* 0x000ee20000300800 */
[----:B0-----:R-:W-:-:S02]  /*3b3c0*/  @!P1 IMAD.MOV.U32 R46, RZ, RZ, R82 ;  /* 0x000000ffff2e9224 */ /* 0x001fc400078e0052 */
[----:B------:R-:W-:-:S05]  /*3b3d0*/  @!P1 IMAD.MOV.U32 R47, RZ, RZ, R84 ;  /* 0x000000ffff2f9224 */ /* 0x000fca00078e0054 */
[----:B------:R0:W3:Y:S01]  /*3b3e0*/  @!P1 LDG.E.U8 R73, desc[UR18][R46.64] ;  /* 0x000000122e499981 */ /* 0x0000e2000c1e1100 */
[----:B--2---:R-:W-:-:S05]  /*3b3f0*/  IADD3 R4, P3, PT, R5, R4, RZ ;  /* 0x0000000405047210 */ /* 0x004fca0007f7e0ff */
[----:B----4-:R-:W-:Y:S01]  /*3b400*/  IMAD.X R80, R6, 0x1, R80, P3 ;  /* 0x0000000106507824 */ /* 0x010fe200018e0650 */
[----:B------:R-:W-:Y:S04]  /*3b410*/  STL [R1+0xa78], R4 ;  /* 0x000a780401007387 */ /* 0x000fe80000100800 */
[----:B------:R2:W-:Y:S04]  /*3b420*/  STL [R1+0xa74], R80 ;  /* 0x000a745001007387 */ /* 0x0005e80000100800 */
[----:B-1----:R-:W4:Y:S04]  /*3b430*/  LDL.LU R84, [R1+0xa7c] ;  /* 0x000a7c0001547983 */ /* 0x002f280000300800 */
[----:B------:R-:W4:Y:S01]  /*3b440*/  LDL.LU R82, [R1+0xa80] ;  /* 0x000a800001527983 */ /* 0x000f220000300800 */
[----:B0-----:R-:W-:-:S02]  /*3b450*/  @!P1 IMAD.MOV.U32 R46, RZ, RZ, R4 ;  /* 0x000000ffff2e9224 */ /* 0x001fc400078e0004 */
[----:B------:R-:W-:Y:S02]  /*3b460*/  @!P1 IMAD.MOV.U32 R47, RZ, RZ, R80 ;  /* 0x000000ffff2f9224 */ /* 0x000fe400078e0050 */
[----:B--2---:R-:W2:Y:S04]  /*3b470*/  LDL.LU R80, [R1+0xa14] ;  /* 0x000a140001507983 */ /* 0x004ea80000300800 */
[----:B------:R-:W2:Y:S04]  /*3b480*/  LDL.LU R4, [R1+0xa18] ;  /* 0x000a180001047983 */ /* 0x000ea80000300800 */
        /* <DEDUP_REMOVED lines=13> */
[----:B------:R-:W-:Y:S02]  /*3b560*/  PRMT R83, RZ, 0x7610, R83 ;  /* 0x00007610ff537816 */ /* 0x000fe40000000053 */
[----:B------:R-:W-:Y:S02]  /*3b570*/  PRMT R85, RZ, 0x7610, R85 ;  /* 0x00007610ff557816 */ /* 0x000fe40000000055 */
[----:B---3--:R-:W-:-:S05]  /*3b580*/  IADD3 R86, P3, PT, R5, R86, RZ ;  /* 0x0000005605567210 */ /* 0x008fca0007f7e0ff */
[----:B------:R-:W-:Y:S02]  /*3b590*/  IMAD.X R88, R6, 0x1, R88, P3 ;  /* 0x0000000106587824 */ /* 0x000fe400018e0658 */
[----:B0-----:R-:W-:Y:S02]  /*3b5a0*/  @!P1 IMAD.MOV.U32 R46, RZ, RZ, R86 ;  /* 0x000000ffff2e9224 */ /* 0x001fe400078e0056 */
[----:B------:R-:W-:-:S05]  /*3b5b0*/  @!P1 IMAD.MOV.U32 R47, RZ, RZ, R88 ;  /* 0x000000ffff2f9224 */ /* 0x000fca00078e0058 */
[----:B------:R0:W3:Y:S04]  /*3b5c0*/  @!P1 LDG.E.U8 R79, desc[UR18][R46.64] ;  /* 0x000000122e4f9981 */ /* 0x0000e8000c1e1100 */
[----:B------:R-:W-:Y:S04]  /*3b5d0*/  STL [R1+0xa48], R86 ;  /* 0x000a485601007387 */ /* 0x000fe80000100800 */
[----:B------:R-:W-:Y:S01]  /*3b5e0*/  STL [R1+0xa44], R88 ;  /* 0x000a445801007387 */ /* 0x000fe20000100800 */
[----:B----4-:R-:W-:-:S05]  /*3b5f0*/  IADD3 R82, P3, PT, R5, R82, RZ ;  /* 0x0000005205527210 */ /* 0x010fca0007f7e0ff */
[C---:B------:R-:W-:Y:S01]  /*3b600*/  IMAD.X R84, R6.reuse, 0x1, R84, P3 ;  /* 0x0000000106547824 */ /* 0x040fe200018e0654 */
[----:B--2---:R-:W-:Y:S01]  /*3b610*/  IADD3 R4, P3, PT, R5, R4, RZ ;  /* 0x0000000405047210 */ /* 0x004fe20007f7e0ff */
[----:B0-----:R-:W-:Y:S02]  /*3b620*/  @!P1 IMAD.MOV.U32 R46, RZ, RZ, R82 ;  /* 0x000000ffff2e9224 */ /* 0x001fe400078e0052 */
[----:B------:R-:W-:Y:S02]  /*3b630*/  @!P1 IMAD.MOV.U32 R47, RZ, RZ, R84 ;  /* 0x000000ffff2f9224 */ /* 0x000fe400078e0054 */
[----:B------:R-:W-:Y:S01]  /*3b640*/  IMAD.X R80, R6, 0x1, R80, P3 ;  /* 0x0000000106507824 */ /* 0x000fe200018e0650 */
[----:B------:R-:W-:Y:S04]  /*3b650*/  STL [R1+0xa80], R82 ;  /* 0x000a805201007387 */ /* 0x000fe80000100800 */
[----:B------:R0:W2:Y:S04]  /*3b660*/  @!P1 LDG.E.U8 R81, desc[UR18][R46.64] ;  /* 0x000000122e519981 */ /* 0x0000a8000c1e1100 */
[----:B------:R-:W-:Y:S01]  /*3b670*/  STL [R1+0xa7c], R84 ;  /* 0x000a7c5401007387 */ /* 0x000fe20000100800 */
[----:B0-----:R-:W-:-:S02]  /*3b680*/  @!P1 IMAD.MOV.U32 R46, RZ, RZ, R4 ;  /* 0x000000ffff2e9224 */ /* 0x001fc400078e0004 */
[----:B------:R-:W-:Y:S01]  /*3b690*/  @!P1 IMAD.MOV.U32 R47, RZ, RZ, R80 ;  /* 0x000000ffff2f9224 */ /* 0x000fe200078e0050 */
[----:B------:R-:W-:Y:S04]  /*3b6a0*/  STL [R1+0xa18], R4 ;  /* 0x000a180401007387 */ /* 0x000fe80000100800 */
[----:B------:R0:W-:Y:S04]  /*3b6b0*/  STL [R1+0xa14], R80 ;  /* 0x000a145001007387 */ /* 0x0001e80000100800 */
[----:B------:R1:W4:Y:S01]  /*3b6c0*/  @!P1 LDG.E.U8 R83, desc[UR18][R46.64] ;  /* 0x000000122e539981 */ /* 0x000322000c1e1100 */
[----:B0-----:R-:W-:Y:S01]  /*3b6d0*/  IMAD.MOV.U32 R80, RZ, RZ, R0 ;  /* 0x000000ffff507224 */ /* 0x001fe200078e0000 */
[----:B------:R-:W-:-:S05]  /*3b6e0*/  IADD3 R2, P3, PT, R5, R2, RZ ;  /* 0x0000000205027210 */ /* 0x000fca0007f7e0ff */
[----:B------:R-:W-:Y:S01]  /*3b6f0*/  IMAD.X R3, R6, 0x1, R3, P3 ;  /* 0x0000000106037824 */ /* 0x000fe200018e0603 */
[----:B------:R0:W-:Y:S01]  /*3b700*/  STL [R1+0xa50], R2 ;  /* 0x000a500201007387 */ /* 0x0001e20000100800 */
[----:B-1----:R-:W-:-:S03]  /*3b710*/  @!P1 IMAD.MOV.U32 R46, RZ, RZ, R2 ;  /* 0x000000ffff2e9224 */ /* 0x002fc600078e0002 */
[----:B------:R1:W-:Y:S01]  /*3b720*/  STL [R1+0xa4c], R3 ;  /* 0x000a4c0301007387 */ /* 0x0003e20000100800 */
[----:B------:R-:W-:-:S03]  /*3b730*/  @!P1 IMAD.MOV.U32 R47, RZ, RZ, R3 ;  /* 0x000000ffff2f9224 */ /* 0x000fc600078e0003 */
        /* <DEDUP_REMOVED lines=9> */
[----:B-1----:R-:W2:Y:S04]  /*3b7d0*/  LDL.LU R3, [R1+0x10] ;  /* 0x0000100001037983 */ /* 0x002ea80000300800 */
[----:B------:R0:W2:Y:S04]  /*3b7e0*/  @!P1 LDG.E.U8 R85, desc[UR18][R46.64] ;  /* 0x000000122e559981 */ /* 0x0000a8000c1e1100 */
[----:B------:R-:W2:Y:S04]  /*3b7f0*/  LDL.LU R46, [R1+0x324] ;  /* 0x00032400012e7983 */ /* 0x000ea80000300800 */
[----:B------:R-:W0:Y:S01]  /*3b800*/  LDL.LU R47, [R1+0x328] ;  /* 0x00032800012f7983 */ /* 0x000e220000300800 */
[----:B------:R-:W-:-:S02]  /*3b810*/  PRMT R87, RZ, 0x7610, R87 ;  /* 0x00007610ff577816 */ /* 0x000fc40000000057 */
[----:B0-----:R-:W-:-:S05]  /*3b820*/  IADD3 R47, P3, PT, R5, R47, RZ ;  /* 0x0000002f052f7210 */ /* 0x001fca0007f7e0ff */
[----:B--2---:R-:W-:Y:S01]  /*3b830*/  IMAD.X R46, R6, 0x1, R46, P3 ;  /* 0x00000001062e7824 */ /* 0x004fe200018e062e */
[----:B------:R0:W-:Y:S04]  /*3b840*/  STL [R1+0x328], R47 ;  /* 0x0003282f01007387 */ /* 0x0001e80000100800 */
[----:B------:R1:W-:Y:S01]  /*3b850*/  STL [R1+0x324], R46 ;  /* 0x0003242e01007387 */ /* 0x0003e20000100800 */
[----:B0-----:R-:W-:-:S04]  /*3b860*/  @!P1 LOP3.LUT R47, R47, R46, RZ, 0x3c, !PT ;  /* 0x0000002e2f2f9212 */ /* 0x001fc800078e3cff */
[----:B-1----:R-:W-:-:S04]  /*3b870*/  @!P1 LOP3.LUT R46, R47, R46, RZ, 0x3c, !PT ;  /* 0x0000002e2f2e9212 */ /* 0x002fc800078e3cff */
[----:B------:R-:W-:-:S05]  /*3b880*/  @!P1 LOP3.LUT R47, R47, R46, RZ, 0x3c, !PT ;  /* 0x0000002e2f2f9212 */ /* 0x000fca00078e3cff */
[----:B------:R0:W2:Y:S04]  /*3b890*/  @!P1 LDG.E.U8 R87, desc[UR18][R46.64] ;  /* 0x000000122e579981 */ /* 0x0000a8000c1e1100 */
[----:B------:R-:W2:Y:S04]  /*3b8a0*/  LDL.LU R46, [R1+0x308] ;  /* 0x00030800012e7983 */ /* 0x000ea80000300800 */
[----:B------:R-:W0:Y:S01]  /*3b8b0*/  LDL.LU R47, [R1+0x314] ;  /* 0x00031400012f7983 */ /* 0x000e220000300800 */
[----:B------:R-:W-:Y:S02]  /*3b8c0*/  PRMT R89, RZ, 0x7610, R89 ;  /* 0x00007610ff597816 */ /* 0x000fe40000000059 */
[----:B------:R-:W-:-:S02]  /*3b8d0*/  PRMT R91, RZ, 0x7610, R91 ;  /* 0x00007610ff5b7816 */ /* 0x000fc4000000005b */
[----:B0-----:R-:W-:-:S05]  /*3b8e0*/  IADD3 R47, P3, PT, R5, R47, RZ ;  /* 0x0000002f052f7210 */ /* 0x001fca0007f7e0ff */
[----:B--2---:R-:W-:Y:S01]  /*3b8f0*/  IMAD.X R46, R6, 0x1, R46, P3 ;  /* 0x00000001062e7824 */ /* 0x004fe200018e062e */
[----:B------:R0:W-:Y:S01]  /*3b900*/  STL [R1+0x314], R47 ;  /* 0x0003142f01007387 */ /* 0x0001e20000100800 */
[----:B------:R-:W-:-:S03]  /*3b910*/  IADD3 R0, P3, PT, R5, R0, RZ ;  /* 0x0000000005007210 */ /* 0x000fc60007f7e0ff */
[----:B------:R1:W-:Y:S01]  /*3b920*/  STL [R1+0x308], R46 ;  /* 0x0003082e01007387 */ /* 0x0003e20000100800 */
[----:B0-----:R-:W-:-:S04]  /*3b930*/  @!P1 LOP3.LUT R47, R47, R46, RZ, 0x3c, !PT ;  /* 0x0000002e2f2f9212 */ /* 0x001fc800078e3cff */
[----:B-1----:R-:W-:Y:S01]  /*3b940*/  @!P1 LOP3.LUT R46, R47, R46, RZ, 0x3c, !PT ;  /* 0x0000002e2f2e9212 */ /* 0x002fe200078e3cff */
[----:B------:R-:W-:-:S03]  /*3b950*/  IMAD.X R2, R6, 0x1, R2, P3 ;  /* 0x0000000106027824 */ /* 0x000fc600018e0602 */
[----:B------:R-:W-:-:S05]  /*3b960*/  @!P1 LOP3.LUT R47, R47, R46, RZ, 0x3c, !PT ;  /* 0x0000002e2f2f9212 */ /* 0x000fca00078e3cff */
[----:B------:R0:W2:Y:S04]  /*3b970*/  @!P1 LDG.E.U8 R89, desc[UR18][R46.64] ;  /* 0x000000122e599981 */ /* 0x0000a8000c1e1100 */
[----:B------:R1:W-:Y:S01]  /*3b980*/  STL [R1+0x31c], R0 ;  /* 0x00031c0001007387 */ /* 0x0003e20000100800 */
[----:B0-----:R-:W-:Y:S02]  /*3b990*/  @!P1 IMAD.MOV.U32 R46, RZ, RZ, R0 ;  /* 0x000000ffff2e9224 */ /* 0x001fe400078e0000 */
[----:B------:R-:W-:Y:S01]  /*3b9a0*/  @!P1 IMAD.MOV.U32 R47, RZ, RZ, R2 ;  /* 0x000000ffff2f9224 */ /* 0x000fe200078e0002 */
[----:B------:R0:W-:Y:S04]  /*3b9b0*/  STL [R1+0x318], R2 ;  /* 0x0003180201007387 */ /* 0x0001e80000100800 */
[----:B------:R0:W2:Y:S04]  /*3b9c0*/  @!P1 LDG.E.U8 R91, desc[UR18][R46.64] ;  /* 0x000000122e5b9981 */ /* 0x0000a8000c1e1100 */
[----:B------:R-:W2:Y:S04]  /*3b9d0*/  LDL.LU R46, [R1+0x30c] ;  /* 0x00030c00012e7983 */ /* 0x000ea80000300800 */
[----:B------:R-:W2:Y:S01]  /*3b9e0*/  LDL.LU R47, [R1+0x310] ;  /* 0x00031000012f7983 */ /* 0x000ea20000300800 */
[----:B-1----:R-:W1:Y:S01]  /*3b9f0*/  S2R R0, SR_TID.X ;  /* 0x0000000000007919 */ /* 0x002e620000002100 */
[----:B------:R-:W-:-:S02]  /*3ba00*/  PRMT R93, RZ, 0x7610, R93 ;  /* 0x00007610ff5d7816 */ /* 0x000fc4000000005d */
[----:B-1----:R-:W-:-:S04]  /*3ba10*/  LOP3.LUT R0, R0, 0x7f, RZ, 0xc0, !PT ;  /* 0x0000007f00007812 */ /* 0x002fc800078ec0ff */
[----:B0-----:R-:W-:-:S05]  /*3ba20*/  LOP3.LUT R2, R0, 0x20, RZ, 0x3c, !PT ;  /* 0x0000002000027812 */ /* 0x001fca00078e3cff */
[----:B------:R-:W-:Y:S04]  /*3ba30*/  STS.U8 [R2+UR9+0x9d00], R80 ;  /* 0x009d005002007988 */ /* 0x000fe80008000009 */
[----:B------:R-:W-:Y:S04]  /*3ba40*/  STS.U8 [R2+UR9+0xa100], R82 ;  /* 0x00a1005202007988 */ /* 0x000fe80008000009 */
[----:B------:R-:W-:Y:S04]  /*3ba50*/  STS.U8 [R2+UR9+0xa500], R84 ;  /* 0x00a5005402007988 */ /* 0x000fe80008000009 */
[----:B------:R-:W-:Y:S04]  /*3ba60*/  STS.U8 [R2+UR9+0xa900], R86 ;  /* 0x00a9005602007988 */ /* 0x000fe80008000009 */
[----:B------:R-:W-:Y:S04]  /*3ba70*/  STS.U8 [R2+UR9+0xad00], R88 ;  /* 0x00ad005802007988 */ /* 0x000fe80008000009 */
[----:B------:R-:W-:Y:S01]  /*3ba80*/  STS.U8 [R2+UR9+0xb100], R90 ;  /* 0x00b1005a02007988 */ /* 0x000fe20008000009 */
[----:B--2---:R-:W-:-:S05]  /*3ba90*/  IADD3 R47, P3, PT, R5, R47, RZ ;  /* 0x0000002f052f7210 */ /* 0x004fca0007f7e0ff */
[----:B------:R-:W-:Y:S01]  /*3baa0*/  IMAD.X R46, R6, 0x1, R46, P3 ;  /* 0x00000001062e7824 */ /* 0x000fe200018e062e */
[----:B------:R0:W-:Y:S04]  /*3bab0*/  STL [R1+0x310], R47 ;  /* 0x0003102f01007387 */ /* 0x0001e80000100800 */
[----:B------:R1:W-:Y:S01]  /*3bac0*/  STL [R1+0x30c], R46 ;  /* 0x00030c2e01007387 */ /* 0x0003e20000100800 */
[----:B0-----:R-:W-:-:S04]  /*3bad0*/  @!P1 LOP3.LUT R47, R47, R46, RZ, 0x3c, !PT ;  /* 0x0000002e2f2f9212 */ /* 0x001fc800078e3cff */
[----:B-1----:R-:W-:-:S04]  /*3bae0*/  @!P1 LOP3.LUT R46, R47, R46, RZ, 0x3c, !PT ;  /* 0x0000002e2f2e9212 */ /* 0x002fc800078e3cff */
[----:B------:R-:W-:-:S05]  /*3baf0*/  @!P1 LOP3.LUT R47, R47, R46, RZ, 0x3c, !PT ;  /* 0x0000002e2f2f9212 */ /* 0x000fca00078e3cff */
[----:B------:R0:W2:Y:S04]  /*3bb00*/  @!P1 LDG.E.U8 R93, desc[UR18][R46.64] ;  /* 0x000000122e5d9981 */ /* 0x0000a8000c1e1100 */
[----:B------:R-:W2:Y:S04]  /*3bb10*/  LDL.LU R46, [R1+0x58] ;  /* 0x00005800012e7983 */ /* 0x000ea80000300800 */
[----:B------:R-:W3:Y:S04]  /*3bb20*/  LDL.LU R47, [R1+0x40] ;  /* 0x00004000012f7983 */ /* 0x000ee80000300800 */
[----:B------:R-:W4:Y:S04]  /*3bb30*/  LDL.LU R80, [R1+0x1304] ;  /* 0x0013040001507983 */ /* 0x000f280000300800 */
[----:B------:R-:W4:Y:S04]  /*3bb40*/  LDL.LU R82, [R1+0x1300] ;  /* 0x0013000001527983 */ /* 0x000f280000300800 */
[----:B------:R-:W4:Y:S04]  /*3bb50*/  LDL.LU R84, [R1+0x12fc] ;  /* 0x0012fc0001547983 */ /* 0x000f280000300800 */
[----:B------:R-:W4:Y:S04]  /*3bb60*/  LDL.LU R86, [R1+0x12f8] ;  /* 0x0012f80001567983 */ /* 0x000f280000300800 */
[----:B------:R-:W4:Y:S04]  /*3bb70*/  LDL.LU R88, [R1+0x12f4] ;  /* 0x0012f40001587983 */ /* 0x000f280000300800 */
[----:B------:R-:W4:Y:S04]  /*3bb80*/  LDL.LU R90, [R1+0x12f0] ;  /* 0x0012f000015a7983 */ /* 0x000f280000300800 */
[----:B------:R1:W-:Y:S04]  /*3bb90*/  STS.U8 [R2+UR9+0xb500], R92 ;  /* 0x00b5005c02007988 */ /* 0x0003e80008000009 */
[----:B-1----:R-:W4:Y:S04]  /*3bba0*/  LDL.LU R92, [R1+0x12ec] ;  /* 0x0012ec00015c7983 */ /* 0x002f280000300800 */
[----:B--2---:R-:W-:Y:S04]  /*3bbb0*/  STS.U8 [R2+UR9+0xb900], R46 ;  /* 0x00b9002e02007988 */ /* 0x004fe80008000009 */
[----:B---3--:R-:W-:Y:S04]  /*3bbc0*/  STS.U8 [R2+UR9+0xbd00], R47 ;  /* 0x00bd002f02007988 */ /* 0x008fe80008000009 */
[----:B------:R1:W-:Y:S04]  /*3bbd0*/  STS.U8 [R2+UR9+0xc100], R4 ;  /* 0x00c1000402007988 */ /* 0x0003e80008000009 */
[----:B------:R2:W-:Y:S04]  /*3bbe0*/  STS.U8 [R2+UR9+0xc500], R3 ;  /* 0x00c5000302007988 */ /* 0x0005e80008000009 */
[----:B-1----:R-:W3:Y:S04]  /*3bbf0*/  LDL.LU R4, [R1+0x18c] ;  /* 0x00018c0001047983 */ /* 0x002ee80000300800 */
[----:B--2---:R-:W2:Y:S04]  /*3bc00*/  LDL.LU R3, [R1+0x178] ;  /* 0x0001780001037983 */ /* 0x004ea80000300800 */
[----:B------:R-:W2:Y:S04]  /*3bc10*/  LDL.LU R46, [R1+0x24] ;  /* 0x00002400012e7983 */ /* 0x000ea80000300800 */
[----:B------:R-:W2:Y:S04]  /*3bc20*/  LDL.LU R47, [R1+0xc] ;  /* 0x00000c00012f7983 */ /* 0x000ea80000300800 */
[----:B----4-:R1:W-:Y:S04]  /*3bc30*/  STS.U8 [R2+UR9+0xc900], R90 ;  /* 0x00c9005a02007988 */ /* 0x0103e80008000009 */
[----:B------:R4:W-:Y:S04]  /*3bc40*/  STS.U8 [R2+UR9+0xcd00], R78 ;  /* 0x00cd004e02007988 */ /* 0x0009e80008000009 */
[----:B------:R0:W-:Y:S04]  /*3bc50*/  STS.U8 [R2+UR9+0xd100], R66 ;  /* 0x00d1004202007988 */ /* 0x0001e80008000009 */
[----:B-1----:R-:W2:Y:S04]  /*3bc60*/  LDL.LU R90, [R1+0x3c] ;  /* 0x00003c00015a7983 */ /* 0x002ea80000300800 */
[----:B----4-:R-:W4:Y:S04]  /*3bc70*/  LDL.LU R78, [R1+0x54] ;  /* 0x00005400014e7983 */ /* 0x010f280000300800 */
[----:B0-----:R-:W4:Y:S04]  /*3bc80*/  LDL.LU R66, [R1+0x6c] ;  /* 0x00006c0001427983 */ /* 0x001f280000300800 */
        /* <DEDUP_REMOVED lines=21> */
[----:B-1----:R-:W4:Y:S04]  /*3bde0*/  LDL.LU R2, [R1+0x12e8] ;  /* 0x0012e80001027983 */ /* 0x002f280000300800 */
[----:B------:R-:W4:Y:S01]  /*3bdf0*/  LDL.LU R63, [R1+0x164] ;  /* 0x00016400013f7983 */ /* 0x000f220000300800 */
[----:B------:R-:W-:-:S05]  /*3be00*/  LOP3.LUT R0, R0, 0x30, RZ, 0x3c, !PT ;  /* 0x0000003000007812 */ /* 0x000fca00078e3cff */
[----:B---3--:R0:W-:Y:S04]  /*3be10*/  STS.U8 [R0+UR9+0x8180], R4 ;  /* 0x0081800400007988 */ /* 0x0081e80008000009 */
[----:B--2---:R1:W-:Y:S04]  /*3be20*/  STS.U8 [R0+UR9+0x8580], R3 ;  /* 0x0085800300007988 */ /* 0x0043e80008000009 */
[----:B0-----:R-:W2:Y:S04]  /*3be30*/  LDL.LU R4, [R1+0x12e4] ;  /* 0x0012e40001047983 */ /* 0x001ea80000300800 */
[----:B-1----:R-:W3:Y:S04]  /*3be40*/  LDL.LU R3, [R1+0x12e0] ;  /* 0x0012e00001037983 */ /* 0x002ee80000300800 */
[----:B----4-:R0:W-:Y:S04]  /*3be50*/  STS.U8 [R0+UR9+0x8980], R63 ;  /* 0x0089803f00007988 */ /* 0x0101e80008000009 */
[----:B------:R1:W-:Y:S04]  /*3be60*/  STS.U8 [R0+UR9+0x8d80], R61 ;  /* 0x008d803d00007988 */ /* 0x0003e80008000009 */
[----:B------:R4:W-:Y:S04]  /*3be70*/  STS.U8 [R0+UR9+0x9180], R59 ;  /* 0x0091803b00007988 */ /* 0x0009e80008000009 */
[----:B0-----:R-:W2:Y:S04]  /*3be80*/  LDL.LU R63, [R1+0x174] ;  /* 0x00017400013f7983 */ /* 0x001ea80000300800 */
[----:B-1----:R-:W2:Y:S04]  /*3be90*/  LDL.LU R61, [R1+0x160] ;  /* 0x00016000013d7983 */ /* 0x002ea80000300800 */
[----:B------:R0:W-:Y:S04]  /*3bea0*/  STS.U8 [R0+UR9+0x9580], R45 ;  /* 0x0095802d00007988 */ /* 0x0001e80008000009 */
[----:B----4-:R-:W4:Y:S04]  /*3beb0*/  LDL.LU R59, [R1+0x14c] ;  /* 0x00014c00013b7983 */ /* 0x010f280000300800 */
        /* <DEDUP_REMOVED lines=26> */
[----:B-1----:R-:W2:Y:S04]  /*3c060*/  LDL.LU R88, [R1+0x188] ;  /* 0x0001880001587983 */ /* 0x002ea80000300800 */
[----:B------:R-:W-:Y:S04]  /*3c070*/  STS.U8 [R0+UR9+0xcd80], R76 ;  /* 0x00cd804c00007988 */ /* 0x000fe80008000009 */
[----:B------:R0:W-:Y:S02]  /*3c080*/  STS.U8 [R0+UR9+0xd180], R64 ;  /* 0x00d1804000007988 */ /* 0x0001e40008000009 */
[----:B0-----:R-:W0:Y:S01]  /*3c090*/  S2R R64, SR_TID.X ;  /* 0x0000000000407919 */ /* 0x001e220000002100 */
[----:B------:R-:W1:Y:S01]  /*3c0a0*/  S2R R76, SR_TID.X ;  /* 0x00000000004c7919 */ /* 0x000e620000002100 */
[----:B------:R-:W3:Y:S01]  /*3c0b0*/  LDL.LU R0, [R1+0x12dc] ;  /* 0x0012dc0001007983 */ /* 0x000ee20000300800 */
[----:B0-----:R-:W-:-:S04]  /*3c0c0*/  LOP3.LUT R64, R64, 0x7f, RZ, 0xc0, !PT ;  /* 0x0000007f40407812 */ /* 0x001fc800078ec0ff */
[----:B------:R-:W-:-:S05]  /*3c0d0*/  LOP3.LUT R64, R64, 0x30, RZ, 0x3c, !PT ;  /* 0x0000003040407812 */ /* 0x000fca00078e3cff */
[----:B------:R0:W-:Y:S02]  /*3c0e0*/  STS.U8 [R64+UR9+0xd580], R52 ;  /* 0x00d5803440007988 */ /* 0x0001e40008000009 */
[----:B0-----:R-:W0:Y:S01]  /*3c0f0*/  S2R R64, SR_TID.X ;  /* 0x0000000000407919 */ /* 0x001e220000002100 */
[----:B-1----:R-:W-:-:S04]  /*3c100*/  LOP3.LUT R76, R76, 0x7f, RZ, 0xc0, !PT ;  /* 0x0000007f4c4c7812 */ /* 0x002fc800078ec0ff */
[----:B------:R-:W-:-:S05]  /*3c110*/  LOP3.LUT R52, R76, 0x30, RZ, 0x3c, !PT ;  /* 0x000000304c347812 */ /* 0x000fca00078e3cff */
        /* <DEDUP_REMOVED lines=12> */
[----:B--2---:R-:W-:Y:S04]  /*3c1e0*/  STS.U8 [R76+UR9+0x8200], R88 ;  /* 0x008200584c007988 */ /* 0x004fe80008000009 */
[----:B------:R-:W-:Y:S04]  /*3c1f0*/  STS.U8 [R76+UR9+0x8600], R63 ;  /* 0x0086003f4c007988 */ /* 0x000fe80008000009 */
[----:B------:R-:W-:Y:S04]  /*3c200*/  STS.U8 [R76+UR9+0x8a00], R61 ;  /* 0x008a003d4c007988 */ /* 0x000fe80008000009 */
        /* <DEDUP_REMOVED lines=14> */
[----:B---3--:R0:W-:Y:S04]  /*3c2f0*/  STS.U8 [R76+UR9+0xc600], R3 ;  /* 0x00c600034c007988 */ /* 0x0081e80008000009 */
        /* <DEDUP_REMOVED lines=87> */
[----:B--2---:R0:W-:Y:S04]  /*3c870*/  STS.U8 [R61+UR9+0x8b00], R59 ;  /* 0x008b003b3d007988 */ /* 0x0041e80008000009 */
[----:B------:R1:W-:Y:S04]  /*3c880*/  STS.U8 [R61+UR9+0x8f00], R45 ;  /* 0x008f002d3d007988 */ /* 0x0003e80008000009 */
[----:B------:R2:W-:Y:S04]  /*3c890*/  STS.U8 [R61+UR9+0x9300], R39 ;  /* 0x009300273d007988 */ /* 0x0005e80008000009 */
[----:B0-----:R-:W3:Y:S04]  /*3c8a0*/  LDL.LU R59, [R1+0x17c] ;  /* 0x00017c00013b7983 */ /* 0x001ee80000300800 */
[----:B------:R0:W-:Y:S04]  /*3c8b0*/  STS.U8 [R61+UR9+0x9700], R33 ;  /* 0x009700213d007988 */ /* 0x0001e80008000009 */
        /* <DEDUP_REMOVED lines=19> */
[----:B------:R-:W2:Y:S04]  /*3c9f0*/  LDL.LU R90, [R1+0x8c] ;  /* 0x00008c00015a7983 */ /* 0x000ea80000300800 */
[----:B------:R-:W-:Y:S04]  /*3ca00*/  STS.U8 [R61+UR9+0xbf00], R63 ;  /* 0x00bf003f3d007988 */ /* 0x000fe80008000009 */
[----:B0-----:R-:W2:Y:S04]  /*3ca10*/  LDL.LU R46, [R1+0x74] ;  /* 0x00007400012e7983 */ /* 0x001ea80000300800 */
[----:B------:R0:W-:Y:S04]  /*3ca20*/  STS.U8 [R61+UR9+0xc300], R3 ;  /* 0x00c300033d007988 */ /* 0x0001e80008000009 */
[----:B------:R1:W-:Y:S04]  /*3ca30*/  STS.U8 [R61+UR9+0xc700], R2 ;  /* 0x00c700023d007988 */ /* 0x0003e80008000009 */
[----:B0-----:R-:W2:Y:S04]  /*3ca40*/  LDL.LU R3, [R1+0x12d0] ;  /* 0x0012d00001037983 */ /* 0x001ea80000300800 */
[----:B-1----:R-:W2:Y:S04]  /*3ca50*/  LDL.LU R2, [R1+0x12cc] ;  /* 0x0012cc0001027983 */ /* 0x002ea80000300800 */
        /* <DEDUP_REMOVED lines=29> */
[----:B------:R1:W-:Y:S04]  /*3cc30*/  STS.U8 [R47+UR9+0xbb80], R3 ;  /* 0x00bb80032f007988 */ /* 0x0003e80008000009 */
[----:B------:R2:W-:Y:S04]  /*3cc40*/  STS.U8 [R47+UR9+0xbf80], R4 ;  /* 0x00bf80042f007988 */ /* 0x0005e80008000009 */
[----:B0-----:R0:W5:Y:S04]  /*3cc50*/  LDL.LU R2, [R1+0x12c8] ;  /* 0x0012c80001027983 */ /* 0x0011680000300800 */
[----:B-1----:R0:W5:Y:S04]  /*3cc60*/  LDL.LU R3, [R1+0x12c4] ;  /* 0x0012c40001037983 */ /* 0x0021680000300800 */
[----:B--2---:R0:W5:Y:S04]  /*3cc70*/  LDL.LU R4, [R1+0x12c0] ;  /* 0x0012c00001047983 */ /* 0x0041680000300800 */
[----:B------:R1:W-:Y:S04]  /*3cc80*/  STS.U8 [R47+UR9+0xc380], R0 ;  /* 0x00c380002f007988 */ /* 0x0003e80008000009 */
[----:B-1----:R0:W5:Y:S04]  /*3cc90*/  LDL.LU R0, [R1+0x12bc] ;  /* 0x0012bc0001007983 */ /* 0x0021680000300800 */
        /* <DEDUP_REMOVED lines=16> */
[----:B-1----:R-:W1:Y:S01]  /*3cda0*/  FENCE.VIEW.ASYNC.S ;  /* 0x00000000000073c6 */ /* 0x002e620000000000 */
[----:B------:R-:W-:Y:S01]  /*3cdb0*/  ULEA UR6, UR11, UR9, 0x3 ;  /* 0x000000090b067291 */ /* 0x000fe2000f8e18ff */
[----:B------:R-:W-:-:S03]  /*3cdc0*/  UMOV UR4, UR5 ;  /* 0x0000000500047c82 */ /* 0x000fc60008000000 */
[----:B------:R-:W-:Y:S01]  /*3cdd0*/  UIADD3 UR6, UPT, UPT, UR6, 0x18000, URZ ;  /* 0x0001800006067890 */ /* 0x000fe2000fffe0ff */
[----:B-1----:R-:W-:Y:S06]  /*3cde0*/  BAR.SYNC.DEFER_BLOCKING 0x0 ;  /* 0x0000000000007b1d */ /* 0x002fec0000010000 */
[----:B0-----:R-:W-:Y:S05]  /*3cdf0*/  @P0 BRA `(.L_x_9) ;  /* 0x0000000000480947 */ /* 0x001fea0003800000 */
[----:B------:R-:W-:Y:S01]  /*3ce00*/  UMOV UR13, 0x40004040 ;  /* 0x40004040000d7882 */ /* 0x000fe20000000000 */
[----:B------:R-:W-:Y:S01]  /*3ce10*/  UMOV UR15, 0x40004040 ;  /* 0x40004040000f7882 */ /* 0x000fe20000000000 */
[----:B------:R-:W-:Y:S01]  /*3ce20*/  UMOV UR16, 0x0 ;  /* 0x0000000000107882 */ /* 0x000fe20000000000 */
[----:B------:R-:W-:Y:S01]  /*3ce30*/  UMOV UR17, 0x8408490 ;  /* 0x0840849000117882 */ /* 0x000fe20000000000 */
[----:B------:R-:W-:Y:S01]  /*3ce40*/  UMOV UR32, 0x0 ;  /* 0x0000000000207882 */ /* 0x000fe20000000000 */
[----:B------:R-:W-:Y:S01]  /*3ce50*/  UMOV UR33, 0x8408490 ;  /* 0x0840849000217882 */ /* 0x000fe20000000000 */
[----:B------:R-:W-:Y:S01]  /*3ce60*/  UMOV UR34, 0x0 ;  /* 0x0000000000227882 */ /* 0x000fe20000000000 */
[----:B------:R-:W-:Y:S01]  /*3ce70*/  UMOV UR35, 0x8408490 ;  /* 0x0840849000237882 */ /* 0x000fe20000000000 */
[----:B------:R-:W-:Y:S01]  /*3ce80*/  UMOV UR7, URZ ;  /* 0x000000ff00077c82 */ /* 0x000fe20008000000 */
[----:B------:R0:W-:Y:S01]  /*3ce90*/  UTCQMMA gdesc[UR12], gdesc[UR14], tmem[UR8], tmem[UR16], idesc[UR17], UPT ;  /* 0x00ff100e0c0075ea */ /* 0x0001e2000b800308 */
        /* <DEDUP_REMOVED lines=8> */
.L_x_9:
[----:B------:R-:W2:Y:S04]  /*3cf20*/  LDL R8, [R1+0xdd4] ;  /* 0x000dd40001087983 */ /* 0x000ea80000100800 */
[----:B------:R-:W2:Y:S01]  /*3cf30*/  LDL.LU R7, [R1+0xdcc] ;  /* 0x000dcc0001077983 */ /* 0x000ea20000300800 */
[----:B------:R-:W-:-:S04]  /*3cf40*/  UIADD3 UR11, UPT, UPT, UR11, 0x1, URZ ;  /* 0x000000010b0b7890 */ /* 0x000fc8000fffe0ff */
[----:B------:R-:W-:-:S04]  /*3cf50*/  UISETP.GT.AND UP1, UPT, UR11, 0x1, UPT ;  /* 0x000000010b00788c */ /* 0x000fc8000bf24270 */
[----:B0-----:R-:W-:Y:S02]  /*3cf60*/  USEL UR5, URZ, 0x1, !UP1 ;  /* 0x00000001ff057887 */ /* 0x001fe4000c800000 */
[----:B------:R-:W-:Y:S02]  /*3cf70*/  USEL UR11, UR11, URZ, !UP1 ;  /* 0x000000ff0b0b7287 */ /* 0x000fe4000c800000 */
[----:B------:R-:W-:Y:S01]  /*3cf80*/  ULOP3.LUT UR5, UR4, UR5, URZ, 0x3c, !UPT ;  /* 0x0000000504057292 */ /* 0x000fe2000f8e3cff */
[----:B--2---:R-:W-:Y:S02]  /*3cf90*/  ISETP.NE.U32.AND P1, PT, R7, R8, PT ;  /* 0x000000080700720c */ /* 0x004fe40003f25070 */
[----:B------:R-:W2:Y:S01]  /*3cfa0*/  LDL.LU R8, [R1+0xdd0] ;  /* 0x000dd00001087983 */ /* 0x000ea20000300800 */
[----:B------:R-:W-:-:S03]  /*3cfb0*/  IMAD.U32 R7, RZ, RZ, UR4 ;  /* 0x00000004ff077e24 */ /* 0x000fc6000f8e00ff */
[----:B--2---:R0:W-:Y:S07]  /*3cfc0*/  STL [R1+0xdcc], R8 ;  /* 0x000dcc0801007387 */ /* 0x0041ee0000100800 */
[----:B------:R-:W-:Y:S05]  /*3cfd0*/  @P1 BRA `(.L_x_10) ;  /* 0xfffffeac00081947 */ /* 0x000fea000383ffff */
.L_x_7:
[----:B------:R-:W2:Y:S01]  /*3cfe0*/  LDL.LU R9, [R1+0xf08] ;  /* 0x000f080001097983 */ /* 0x000ea20000300800 */
[----:B------:R-:W1:Y:S01]  /*3cff0*/  LDCU UR5, c[0x0][0x3b8] ;  /* 0x00007700ff0577ac */ /* 0x000e620008000800 */
[----:B------:R-:W3:Y:S02]  /*3d000*/  LDC R12, c[0x0][0x3a0] ;  /* 0x0000e800ff0c7b82 */ /* 0x000ee40000000800 */
[----:B------:R-:W4:Y:S01]  /*3d010*/  LDL.LU R11, [R1+0xdd8] ;  /* 0x000dd800010b7983 */ /* 0x000f220000300800 */
[----:B------:R-:W2:Y:S03]  /*3d020*/  LDCU.128 UR12, c[0x0][0x390] ;  /* 0x00007200ff0c77ac */ /* 0x000ea60008000c00 */
[----:B------:R-:W4:Y:S01]  /*3d030*/  LDL.LU R10, [R1+0xf48] ;  /* 0x000f4800010a7983 */ /* 0x000f220000300800 */
[----:B------:R-:W4:Y:S01]  /*3d040*/  LDCU UR20, c[0x0][0x39c] ;  /* 0x00007380ff1477ac */ /* 0x000f220008000800 */
[----:B------:R-:W0:Y:S01]  /*3d050*/  LDCU UR11, c[0x0][0x39c] ;  /* 0x00007380ff0b77ac */ /* 0x000e220008000800 */
[----:B------:R-:W0:Y:S02]  /*3d060*/  LDCU UR7, c[0x0][0x3b4] ;  /* 0x00007680ff0777ac */ /* 0x000e240008000800 */
[----:B01---5:R-:W-:Y:S01]  /*3d070*/  IMAD R8, R0, UR5, RZ ;  /* 0x0000000500087c24 */ /* 0x023fe2000f8e02ff */
[----:B------:R-:W0:Y:S03]  /*3d080*/  LDCU UR16, c[0x0][0x39c] ;  /* 0x00007380ff1077ac */ /* 0x000e260008000800 */
[----:B------:R-:W-:Y:S01]  /*3d090*/  VIADD R7, R8, UR5 ;  /* 0x0000000508077c36 */ /* 0x000fe20008000000 */
[----:B------:R-:W1:Y:S01]  /*3d0a0*/  LDCU UR17, c[0x0][0x39c] ;  /* 0x00007380ff1177ac */ /* 0x000e620008000800 */
[----:B---3--:R-:W-:-:S02]  /*3d0b0*/  VIADD R12, R12, 0x7f ;  /* 0x0000007f0c0c7836 */ /* 0x008fc40000000000 */
[----:B------:R-:W-:-:S03]  /*3d0c0*/  VIADD R6, R7, UR5 ;  /* 0x0000000507067c36 */ /* 0x000fc60008000000 */
[----:B------:R-:W-:Y:S01]  /*3d0d0*/  ISETP.GE.AND P4, PT, R12, 0x80, PT ;  /* 0x000000800c00780c */ /* 0x000fe20003f86270 */
[----:B------:R-:W-:-:S04]  /*3d0e0*/  VIADD R5, R6, UR5 ;  /* 0x0000000506057c36 */ /* 0x000fc80008000000 */
[----:B------:R-:W-:-:S04]  /*3d0f0*/  VIADD R4, R5, UR5 ;  /* 0x0000000505047c36 */ /* 0x000fc80008000000 */
[----:B------:R-:W-:-:S04]  /*3d100*/  VIADD R79, R4, UR5 ;  /* 0x00000005044f7c36 */ /* 0x000fc80008000000 */
[----:B------:R-:W-:-:S04]  /*3d110*/  VIADD R81, R79, UR5 ;  /* 0x000000054f517c36 */ /* 0x000fc80008000000 */
[----:B------:R-:W-:-:S04]  /*3d120*/  VIADD R3, R81, UR5 ;  /* 0x0000000551037c36 */ /* 0x000fc80008000000 */
[----:B------:R-:W-:-:S04]  /*3d130*/  VIADD R88, R3, UR5 ;  /* 0x0000000503587c36 */ /* 0x000fc80008000000 */
[----:B------:R-:W-:-:S04]  /*3d140*/  VIADD R91, R88, UR5 ;  /* 0x00000005585b7c36 */ /* 0x000fc80008000000 */
[----:B------:R-:W-:Y:S01]  /*3d150*/  VIADD R84, R91, UR5 ;  /* 0x000000055b547c36 */ /* 0x000fe20008000000 */
[C---:B--2---:R-:W-:Y:S01]  /*3d160*/  ISETP.GE.AND P1, PT, R9.reuse, UR14, PT ;  /* 0x0000000e09007c0c */ /* 0x044fe2000bf26270 */
[----:B------:R-:W-:Y:S01]  /*3d170*/  IMAD R9, R9, UR7, RZ ;  /* 0x0000000709097c24 */ /* 0x000fe2000f8e02ff */
[----:B------:R-:W2:Y:S02]  /*3d180*/  LDCU UR14, c[0x0][0x39c] ;  /* 0x00007380ff0e77ac */ /* 0x000ea40008000800 */
[----:B----4-:R-:W-:Y:S02]  /*3d190*/  ISETP.LT.AND P6, PT, R11, UR20, !P1 ;  /* 0x000000140b007c0c */ /* 0x010fe4000cfc1270 */
[----:B------:R-:W-:Y:S02]  /*3d1a0*/  IADD3 R2, P0, PT, R9, UR12, RZ ;  /* 0x0000000c09027c10 */ /* 0x000fe4000ff1e0ff */
[----:B------:R-:W-:Y:S02]  /*3d1b0*/  ISETP.LT.AND P5, PT, R10, UR11, !P1 ;  /* 0x0000000b0a007c0c */ /* 0x000fe4000cfa1270 */
[----:B------:R-:W-:-:S02]  /*3d1c0*/  P2R R10, PR, RZ, 0x40 ;  /* 0x00000040ff0a7803 */ /* 0x000fc40000000000 */
[----:B------:R-:W-:Y:S02]  /*3d1d0*/  ISETP.LT.AND P3, PT, R0, UR15, !P1 ;  /* 0x0000000f00007c0c */ /* 0x000fe4000cf61270 */
[----:B------:R-:W-:Y:S01]  /*3d1e0*/  LEA.HI.X.SX32 R0, R9, UR13, 0x1, P0 ;  /* 0x0000000d09007c11 */ /* 0x000fe200080f0eff */
[----:B------:R3:W-:Y:S01]  /*3d1f0*/  STL [R1+0x350], R10 ;  /* 0x0003500a01007387 */ /* 0x0007e20000100800 */
[----:B01----:R-:W-:Y:S09]  /*3d200*/  @!P4 BRA `(.L_x_11) ;  /* 0x000000000010c947 */ /* 0x003ff20003800000 */
[----:B------:R-:W-:-:S06]  /*3d210*/  USHF.L.U32 UR4, UR4, 0x1f, URZ ;  /* 0x0000001f04047899 */ /* 0x000fcc00080006ff */
[----:B------:R-:W-:-:S04]  /*3d220*/  IMAD.U32 R9, RZ, RZ, UR4 ;  /* 0x00000004ff097e24 */ /* 0x000fc8000f8e00ff */
[----:B------:R-:W0:Y:S02]  /*3d230*/  SYNCS.PHASECHK.TRANS64.TRYWAIT P0, [UR6], R9 ;  /* 0x00000009ff0075a7 */ /* 0x000e240008001106 */
[----:B0-----:R-:W-:Y:S05]  /*3d240*/  @!P0 BRA `(.L_x_12) ;  /* 0x000000a000c48947 */ /* 0x001fea0003800000 */
.L_x_11:
[----:B------:R-:W-:Y:S01]  /*3d250*/  BAR.SYNC.DEFER_BLOCKING 0x0 ;  /* 0x0000000000007b1d */ /* 0x000fe20000010000 */
[CC--:B------:R-:W-:Y:S01]  /*3d260*/  IADD3 R70, P0, PT, R7.reuse, R2.reuse, RZ ;  /* 0x0000000207467210 */ /* 0x0c0fe20007f1e0ff */
[----:B------:R-:W-:Y:S01]  /*3d270*/  VIADD R90, R84, UR5 ;  /* 0x00000005545a7c36 */ /* 0x000fe20008000000 */
[----:B------:R-:W-:Y:S02]  /*3d280*/  IADD3 R68, P4, PT, R8, R2, RZ ;  /* 0x0000000208447210 */ /* 0x000fe40007f9e0ff */
[----:B------:R-:W-:Y:S01]  /*3d290*/  LEA.HI.X.SX32 R71, R7, R0, 0x1, P0 ;  /* 0x0000000007477211 */ /* 0x000fe200000f0eff */
[----:B------:R-:W-:Y:S01]  /*3d2a0*/  VIADD R87, R90, UR5 ;  /* 0x000000055a577c36 */ /* 0x000fe20008000000 */
[----:B------:R-:W-:Y:S01]  /*3d2b0*/  IADD3 R74, P0, PT, R5, R2, RZ ;  /* 0x00000002054a7210 */ /* 0x000fe20007f1e0ff */
[----:B------:R-:W-:Y:S01]  /*3d2c0*/  IMAD.MOV.U32 R93, RZ, RZ, R91 ;  /* 0x000000ffff5d7224 */ /* 0x000fe200078e005b */
[-C--:B------:R-:W-:Y:S01]  /*3d2d0*/  LEA.HI.X.SX32 R69, R8, R0.reuse, 0x1, P4 ;  /* 0x0000000008457211 */ /* 0x080fe200020f0eff */
[----:B------:R-:W-:Y:S01]  /*3d2e0*/  VIADD R82, R87, UR5 ;  /* 0x0000000557527c36 */ /* 0x000fe20008000000 */
[----:B------:R-:W-:Y:S01]  /*3d2f0*/  LEA.HI.X.SX32 R75, R5, R0, 0x1, P0 ;  /* 0x00000000054b7211 */ /* 0x000fe200000f0eff */
[----:B------:R-:W0:Y:S01]  /*3d300*/  LDCU UR4, c[0x0][0x39c] ;  /* 0x00007380ff0477ac */ /* 0x000e220008000800 */
[CC--:B------:R-:W-:Y:S01]  /*3d310*/  IADD3 R78, P0, PT, R79.reuse, R2.reuse, RZ ;  /* 0x000000024f4e7210 */ /* 0x0c0fe20007f1e0ff */
[----:B------:R-:W-:Y:S01]  /*3d320*/  STL.64 [R1+0x13a8], R68 ;  /* 0x0013a84401007387 */ /* 0x000fe20000100a00 */
[----:B------:R-:W-:Y:S01]  /*3d330*/  VIADD R86, R82, UR5 ;  /* 0x0000000552567c36 */ /* 0x000fe20008000000 */
[----:B------:R-:W-:Y:S01]  /*3d340*/  IADD3 R72, P4, PT, R6, R2, RZ ;  /* 0x0000000206487210 */ /* 0x000fe20007f9e0ff */
[----:B------:R-:W1:Y:S01]  /*3d350*/  LDCU UR6, c[0x0][0x39c] ;  /* 0x00007380ff0677ac */ /* 0x000e620008000800 */
[----:B------:R4:W-:Y:S01]  /*3d360*/  STL.64 [R1+0x13b0], R70 ;  /* 0x0013b04601007387 */ /* 0x0009e20000100a00 */
[-C--:B------:R-:W-:Y:S01]  /*3d370*/  LEA.HI.X.SX32 R79, R79, R0.reuse, 0x1, P0 ;  /* 0x000000004f4f7211 */ /* 0x080fe200000f0eff */
[----:B------:R-:W-:Y:S01]  /*3d380*/  VIADD R89, R86, UR5 ;  /* 0x0000000556597c36 */ /* 0x000fe20008000000 */
[----:B------:R-:W-:Y:S01]  /*3d390*/  LEA.HI.X.SX32 R73, R6, R0, 0x1, P4 ;  /* 0x0000000006497211 */ /* 0x000fe200020f0eff */
[----:B------:R-:W5:Y:S01]  /*3d3a0*/  LDCU UR7, c[0x0][0x39c] ;  /* 0x00007380ff0777ac */ /* 0x000f620008000800 */
[C---:B------:R-:W-:Y:S01]  /*3d3b0*/  IADD3 R76, P4, PT, R4.reuse, R2, RZ ;  /* 0x00000002044c7210 */ /* 0x040fe20007f9e0ff */
[----:B------:R-:W3:Y:S02]  /*3d3c0*/  @!P2 SYNCS.CCTL.IV [UR9+0x18000] ;  /* 0x01800000ff00a9b1 */ /* 0x000ee40008000009 */
[----:B---3--:R-:W-:Y:S01]  /*3d3d0*/  BAR.SYNC.DEFER_BLOCKING 0x0 ;  /* 0x0000000000007b1d */ /* 0x008fe20000010000 */
[----:B------:R-:W-:Y:S01]  /*3d3e0*/  VIADD R83, R89, UR5 ;  /* 0x0000000559537c36 */ /* 0x000fe20008000000 */
[----:B------:R-:W-:-:S02]  /*3d3f0*/  LEA.HI.X.SX32 R77, R4, R0, 0x1, P4 ;  /* 0x00000000044d7211 */ /* 0x000fc400020f0eff */
[----:B----4-:R-:W-:Y:S01]  /*3d400*/  IADD3 R70, P0, PT, R3, R2, RZ ;  /* 0x0000000203467210 */ /* 0x010fe20007f1e0ff */
[----:B------:R-:W-:Y:S01]  /*3d410*/  VIADD R85, R83, UR5 ;  /* 0x0000000553557c36 */ /* 0x000fe20008000000 */
[----:B------:R-:W3:Y:S02]  /*3d420*/  LDTM.x64 R4, tmem[UR10] ;  /* 0x0000000a000479ee */ /* 0x000ee40008340000 */
[----:B------:R-:W-:Y:S01]  /*3d430*/  LEA.HI.X.SX32 R71, R3, R0, 0x1, P0 ;  /* 0x0000000003477211 */ /* 0x000fe200000f0eff */
[----:B------:R-:W-:-:S04]  /*3d440*/  VIADD R92, R85, UR5 ;  /* 0x00000005555c7c36 */ /* 0x000fc80008000000 */
[----:B------:R4:W-:Y:S01]  /*3d450*/  STL.64 [R1+0x200], R70 ;  /* 0x0002004601007387 */ /* 0x0009e20000100a00 */
[----:B------:R-:W-:Y:S01]  /*3d460*/  VIADD R3, R92, UR5 ;  /* 0x000000055c037c36 */ /* 0x000fe20008000000 */
[----:B------:R-:W2:Y:S01]  /*3d470*/  @!P2 SYNCS.CCTL.IV [UR9+0x18008] ;  /* 0x01800800ff00a9b1 */ /* 0x000ea20008000009 */
[-C--:B------:R-:W-:Y:S01]  /*3d480*/  IADD3 R80, P2, PT, R81, R2.reuse, RZ ;  /* 0x0000000251507210 */ /* 0x080fe20007f5e0ff */
[----:B------:R-:W0:Y:S01]  /*3d490*/  LDCU UR9, c[0x0][0x39c] ;  /* 0x00007380ff0977ac */ /* 0x000e220008000800 */
[----:B----4-:R-:W-:Y:S02]  /*3d4a0*/  IADD3 R70, P0, PT, R91, R2, RZ ;  /* 0x000000025b467210 */ /* 0x010fe40007f1e0ff */
[----:B------:R-:W-:Y:S02]  /*3d4b0*/  LEA.HI.X.SX32 R81, R81, R0, 0x1, P2 ;  /* 0x0000000051517211 */ /* 0x000fe400010f0eff */
[----:B------:R-:W-:Y:S02]  /*3d4c0*/  IADD3 R68, P2, PT, R88, R2, RZ ;  /* 0x0000000258447210 */ /* 0x000fe40007f5e0ff */
[----:B------:R-:W-:-:S02]  /*3d4d0*/  LEA.HI.X.SX32 R71, R91, R0, 0x1, P0 ;  /* 0x000000005b477211 */ /* 0x000fc400000f0eff */
[----:B------:R-:W-:Y:S01]  /*3d4e0*/  LEA.HI.X.SX32 R69, R88, R0, 0x1, P2 ;  /* 0x0000000058457211 */ /* 0x000fe200010f0eff */
[----:B------:R-:W-:-:S04]  /*3d4f0*/  VIADD R88, R3, UR5 ;  /* 0x0000000503587c36 */ /* 0x000fc80008000000 */
[----:B------:R4:W-:Y:S04]  /*3d500*/  STL.64 [R1+0x208], R68 ;  /* 0x0002084401007387 */ /* 0x0009e80000100a00 */
[----:B------:R0:W-:Y:S01]  /*3d510*/  STL.64 [R1+0x280], R70 ;  /* 0x0002804601007387 */ /* 0x0001e20000100a00 */
[----:B----4-:R-:W-:-:S04]  /*3d520*/  IADD3 R68, P2, PT, R84, R2, RZ ;  /* 0x0000000254447210 */ /* 0x010fc80007f5e0ff */
[----:B------:R-:W-:Y:S01]  /*3d530*/  LEA.HI.X.SX32 R69, R84, R0, 0x1, P2 ;  /* 0x0000000054457211 */ /* 0x000fe200010f0eff */
[----:B------:R-:W-:Y:S01]  /*3d540*/  VIADD R84, R88, UR5 ;  /* 0x0000000558547c36 */ /* 0x000fe20008000000 */
[----:B0-----:R-:W-:-:S03]  /*3d550*/  IADD3 R70, P0, PT, R90, R2, RZ ;  /* 0x000000025a467210 */ /* 0x001fc60007f1e0ff */
[----:B------:R0:W-:Y:S01]  /*3d560*/  STL.64 [R1+0x2a0], R68 ;  /* 0x0002a04401007387 */ /* 0x0001e20000100a00 */
[----:B------:R-:W-:-:S05]  /*3d570*/  LEA.HI.X.SX32 R71, R90, R0, 0x1, P0 ;  /* 0x000000005a477211 */ /* 0x000fca00000f0eff */
[----:B------:R4:W-:Y:S01]  /*3d580*/  STL.64 [R1+0x2c0], R70 ;  /* 0x0002c04601007387 */ /* 0x0009e20000100a00 */
[----:B0-----:R-:W-:-:S04]  /*3d590*/  IADD3 R68, P2, PT, R87, R2, RZ ;  /* 0x0000000257447210 */ /* 0x001fc80007f5e0ff */
[----:B------:R-:W-:Y:S01]  /*3d5a0*/  LEA.HI.X.SX32 R69, R87, R0, 0x1, P2 ;  /* 0x0000000057457211 */ /* 0x000fe200010f0eff */
[----:B------:R-:W-:Y:S01]  /*3d5b0*/  VIADD R87, R84, UR5 ;  /* 0x0000000554577c36 */ /* 0x000fe20008000000 */
[----:B----4-:R-:W-:-:S03]  /*3d5c0*/  IADD3 R70, P0, PT, R82, R2, RZ ;  /* 0x0000000252467210 */ /* 0x010fc60007f1e0ff */
[----:B------:R0:W-:Y:S01]  /*3d5d0*/  STL.64 [R1+0x2d0], R68 ;  /* 0x0002d04401007387 */ /* 0x0001e20000100a00 */
[----:B------:R-:W-:Y:S01]  /*3d5e0*/  LEA.HI.X.SX32 R71, R82, R0, 0x1, P0 ;  /* 0x0000000052477211 */ /* 0x000fe200000f0eff */
[----:B------:R-:W-:-:S04]  /*3d5f0*/  VIADD R82, R87, UR5 ;  /* 0x0000000557527c36 */ /* 0x000fc80008000000 */
[----:B------:R4:W-:Y:S01]  /*3d600*/  STL.64 [R1+0x2f0], R70 ;  /* 0x0002f04601007387 */ /* 0x0009e20000100a00 */
[----:B0-----:R-:W-:-:S04]  /*3d610*/  IADD3 R68, P2, PT, R86, R2, RZ ;  /* 0x0000000256447210 */ /* 0x001fc80007f5e0ff */
[----:B------:R-:W-:Y:S01]  /*3d620*/  LEA.HI.X.SX32 R69, R86, R0, 0x1, P2 ;  /* 0x0000000056457211 */ /* 0x000fe200010f0eff */
[----:B------:R-:W-:Y:S01]  /*3d630*/  VIADD R86, R82, UR5 ;  /* 0x0000000552567c36 */ /* 0x000fe20008000000 */
[----:B----4-:R-:W-:-:S03]  /*3d640*/  IADD3 R70, P0, PT, R89, R2, RZ ;  /* 0x0000000259467210 */ /* 0x010fc60007f1e0ff */
[----:B------:R0:W-:Y:S01]  /*3d650*/  STL.64 [R1+0x310], R68 ;  /* 0x0003104401007387 */ /* 0x0001e20000100a00 */
[----:B------:R-:W-:-:S05]  /*3d660*/  LEA.HI.X.SX32 R71, R89, R0, 0x1, P0 ;  /* 0x0000000059477211 */ /* 0x000fca00000f0eff */
[----:B------:R4:W-:Y:S01]  /*3d670*/  STL.64 [R1+0x330], R70 ;  /* 0x0003304601007387 */ /* 0x0009e20000100a00 */
[----:B0-----:R-:W-:-:S04]  /*3d680*/  IADD3 R68, P2, PT, R83, R2, RZ ;  /* 0x0000000253447210 */ /* 0x001fc80007f5e0ff */
[----:B------:R-:W-:Y:S02]  /*3d690*/  LEA.HI.X.SX32 R69, R83, R0, 0x1, P2 ;  /* 0x0000000053457211 */ /* 0x000fe400010f0eff */
[----:B----4-:R-:W-:-:S03]  /*3d6a0*/  IADD3 R70, P0, PT, R85, R2, RZ ;  /* 0x0000000255467210 */ /* 0x010fc60007f1e0ff */
[----:B------:R0:W-:Y:S01]  /*3d6b0*/  STL.64 [R1+0x340], R68 ;  /* 0x0003404401007387 */ /* 0x0001e20000100a00 */
[----:B------:R-:W-:Y:S02]  /*3d6c0*/  LEA.HI.X.SX32 R71, R85, R0, 0x1, P0 ;  /* 0x0000000055477211 */ /* 0x000fe400000f0eff */
[----:B------:R-:W-:-:S03]  /*3d6d0*/  IADD3 R90, P0, PT, R3, R2, RZ ;  /* 0x00000002035a7210 */ /* 0x000fc60007f1e0ff */
[----:B------:R4:W-:Y:S01]  /*3d6e0*/  STL.64 [R1+0x348], R70 ;  /* 0x0003484601007387 */ /* 0x0009e20000100a00 */
[----:B0-----:R-:W-:-:S04]  /*3d6f0*/  IADD3 R68, P2, PT, R92, R2, RZ ;  /* 0x000000025c447210 */ /* 0x001fc80007f5e0ff */
[-C--:B------:R-:W-:Y:S01]  /*3d700*/  LEA.HI.X.SX32 R69, R92, R0.reuse, 0x1, P2 ;  /* 0x000000005c457211 */ /* 0x080fe200010f0eff */
[----:B----4-:R-:W4:Y:S01]  /*3d710*/  LDL.LU.64 R70, [R1+0x13b0] ;  /* 0x0013b00001467983 */ /* 0x010f220000300a00 */
[----:B------:R-:W-:Y:S02]  /*3d720*/  IMAD.MOV.U32 R92, RZ, RZ, R90 ;  /* 0x000000ffff5c7224 */ /* 0x000fe400078e005a */
[----:B------:R-:W-:Y:S01]  /*3d730*/  VIADD R83, R86, UR5 ;  /* 0x0000000556537c36 */ /* 0x000fe20008000000 */
[----:B------:R0:W-:Y:S01]  /*3d740*/  STL.64 [R1+0x338], R68 ;  /* 0x0003384401007387 */ /* 0x0001e20000100a00 */
[----:B------:R-:W-:Y:S02]  /*3d750*/  LEA.HI.X.SX32 R93, R3, R0, 0x1, P0 ;  /* 0x00000000035d7211 */ /* 0x000fe400000f0eff */
[----:B------:R-:W-:Y:S01]  /*3d760*/  IADD3 R92, P0, PT, R84, R2, RZ ;  /* 0x00000002545c7210 */ /* 0x000fe20007f1e0ff */
[----:B0-----:R-:W2:Y:S01]  /*3d770*/  LDL.LU.64 R68, [R1+0x13a8] ;  /* 0x0013a80001447983 */ /* 0x001ea20000300a00 */
[----:B------:R-:W-:-:S03]  /*3d780*/  VIADD R85, R83, UR5 ;  /* 0x0000000553557c36 */ /* 0x000fc60008000000 */
[----:B------:R0:W-:Y:S01]  /*3d790*/  STL [R1+0x328], R90 ;  /* 0x0003285a01007387 */ /* 0x0001e20000100800 */
[----:B------:R-:W-:-:S03]  /*3d7a0*/  VIADD R3, R85, UR5 ;  /* 0x0000000555037c36 */ /* 0x000fc60008000000 */
[----:B------:R1:W-:Y:S01]  /*3d7b0*/  STL [R1+0x32c], R93 ;  /* 0x00032c5d01007387 */ /* 0x0003e20000100800 */
[----:B0-----:R-:W-:-:S04]  /*3d7c0*/  IADD3 R90, P2, PT, R88, R2, RZ ;  /* 0x00000002585a7210 */ /* 0x001fc80007f5e0ff */
[-C--:B------:R-:W-:Y:S02]  /*3d7d0*/  LEA.HI.X.SX32 R91, R88, R0.reuse, 0x1, P2 ;  /* 0x00000000585b7211 */ /* 0x080fe400010f0eff */
[----:B-1----:R-:W-:Y:S01]  /*3d7e0*/  LEA.HI.X.SX32 R93, R84, R0, 0x1, P0 ;  /* 0x00000000545d7211 */ /* 0x002fe200000f0eff */
[----:B------:R-:W-:Y:S01]  /*3d7f0*/  VIADD R84, R3, UR5 ;  /* 0x0000000503547c36 */ /* 0x000fe20008000000 */
[C---:B------:R-:W-:Y:S01]  /*3d800*/  IADD3 R88, P0, PT, R82.reuse, R2, RZ ;  /* 0x0000000252587210 */ /* 0x040fe20007f1e0ff */
[----:B------:R0:W-:Y:S03]  /*3d810*/  STL.64 [R1+0x320], R90 ;  /* 0x0003205a01007387 */ /* 0x0001e60000100a00 */
[----:B------:R-:W-:Y:S01]  /*3d820*/  LEA.HI.X.SX32 R89, R82, R0, 0x1, P0 ;  /* 0x0000000052597211 */ /* 0x000fe200000f0eff */
[----:B------:R-:W-:Y:S01]  /*3d830*/  STL.64 [R1+0x318], R92 ;  /* 0x0003185c01007387 */ /* 0x000fe20000100a00 */
[----:B------:R-:W-:Y:S01]  /*3d840*/  VIADD R82, R84, UR5 ;  /* 0x0000000554527c36 */ /* 0x000fe20008000000 */
[----:B0-----:R-:W-:-:S04]  /*3d850*/  IADD3 R90, P2, PT, R87, R2, RZ ;  /* 0x00000002575a7210 */ /* 0x001fc80007f5e0ff */
[----:B------:R-:W-:-:S05]  /*3d860*/  LEA.HI.X.SX32 R91, R87, R0, 0x1, P2 ;  /* 0x00000000575b7211 */ /* 0x000fca00010f0eff */
[----:B------:R0:W-:Y:S04]  /*3d870*/  STL.64 [R1+0x308], R90 ;  /* 0x0003085a01007387 */ /* 0x0001e80000100a00 */
[----:B------:R1:W-:Y:S01]  /*3d880*/  STL.64 [R1+0x300], R88 ;  /* 0x0003005801007387 */ /* 0x0003e20000100a00 */
[CC--:B0-----:R-:W-:Y:S02]  /*3d890*/  IADD3 R90, P2, PT, R86.reuse, R2.reuse, RZ ;  /* 0x00000002565a7210 */ /* 0x0c1fe40007f5e0ff */
[C---:B-1----:R-:W-:Y:S02]  /*3d8a0*/  IADD3 R88, P0, PT, R83.reuse, R2, RZ ;  /* 0x0000000253587210 */ /* 0x042fe40007f1e0ff */
[-C--:B------:R-:W-:Y:S01]  /*3d8b0*/  LEA.HI.X.SX32 R91, R86, R0.reuse, 0x1, P2 ;  /* 0x00000000565b7211 */ /* 0x080fe200010f0eff */
[----:B------:R-:W-:Y:S01]  /*3d8c0*/  VIADD R86, R82, UR5 ;  /* 0x0000000552567c36 */ /* 0x000fe20008000000 */
[----:B------:R-:W-:-:S03]  /*3d8d0*/  LEA.HI.X.SX32 R89, R83, R0, 0x1, P0 ;  /* 0x0000000053597211 */ /* 0x000fc600000f0eff */
[----:B------:R0:W-:Y:S01]  /*3d8e0*/  STL.64 [R1+0x2f8], R90 ;  /* 0x0002f85a01007387 */ /* 0x0001e20000100a00 */
[----:B------:R-:W-:-:S03]  /*3d8f0*/  VIADD R83, R86, UR5 ;  /* 0x0000000556537c36 */ /* 0x000fc60008000000 */
[----:B------:R1:W-:Y:S01]  /*3d900*/  STL.64 [R1+0x2e8], R88 ;  /* 0x0002e85801007387 */ /* 0x0003e20000100a00 */
[-C--:B0-----:R-:W-:Y:S02]  /*3d910*/  IADD3 R90, P2, PT, R85, R2.reuse, RZ ;  /* 0x00000002555a7210 */ /* 0x081fe40007f5e0ff */
[----:B-1----:R-:W-:Y:S02]  /*3d920*/  IADD3 R88, P0, PT, R3, R2, RZ ;  /* 0x0000000203587210 */ /* 0x002fe40007f1e0ff */
[-C--:B------:R-:W-:Y:S02]  /*3d930*/  LEA.HI.X.SX32 R91, R85, R0.reuse, 0x1, P2 ;  /* 0x00000000555b7211 */ /* 0x080fe400010f0eff */
[----:B------:R-:W-:Y:S02]  /*3d940*/  LEA.HI.X.SX32 R89, R3, R0, 0x1, P0 ;  /* 0x0000000003597211 */ /* 0x000fe400000f0eff */
[-C--:B------:R-:W-:Y:S01]  /*3d950*/  IADD3 R92, P2, PT, R84, R2.reuse, RZ ;  /* 0x00000002545c7210 */ /* 0x080fe20007f5e0ff */
[----:B------:R-:W-:Y:S04]  /*3d960*/  STL.64 [R1+0x2e0], R90 ;  /* 0x0002e05a01007387 */ /* 0x000fe80000100a00 */
[----:B------:R0:W-:Y:S04]  /*3d970*/  STL.64 [R1+0x2d8], R88 ;  /* 0x0002d85801007387 */ /* 0x0001e80000100a00 */
[----:B0-----:R-:W2:Y:S04]  /*3d980*/  LDL.LU R89, [R1+0xf54] ;  /* 0x000f540001597983 */ /* 0x001ea80000300800 */
[----:B------:R-:W4:Y:S04]  /*3d990*/  LDL.LU R88, [R1+0xf50] ;  /* 0x000f500001587983 */ /* 0x000f280000300800 */
[----:B------:R-:W5:Y:S01]  /*3d9a0*/  LDL.LU R85, [R1+0xf4c] ;  /* 0x000f4c0001557983 */ /* 0x000f620000300800 */
[----:B------:R-:W-:Y:S01]  /*3d9b0*/  IADD3 R90, P0, PT, R82, R2, RZ ;  /* 0x00000002525a7210 */ /* 0x000fe20007f1e0ff */
[----:B------:R-:W-:Y:S01]  /*3d9c0*/  VIADD R3, R83, UR5 ;  /* 0x0000000553037c36 */ /* 0x000fe20008000000 */
[----:B------:R-:W-:-:S02]  /*3d9d0*/  LEA.HI.X.SX32 R93, R84, R0, 0x1, P2 ;  /* 0x00000000545d7211 */ /* 0x000fc400010f0eff */
[----:B------:R-:W-:Y:S01]  /*3d9e0*/  LEA.HI.X.SX32 R91, R82, R0, 0x1, P0 ;  /* 0x00000000525b7211 */ /* 0x000fe200000f0eff */
[----:B------:R-:W-:Y:S02]  /*3d9f0*/  VIADD R82, R3, UR5 ;  /* 0x0000000503527c36 */ /* 0x000fe40008000000 */
[----:B------:R0:W-:Y:S02]  /*3da00*/  STL.64 [R1+0x2c8], R92 ;  /* 0x0002c85c01007387 */ /* 0x0001e40000100a00 */
[----:B------:R-:W-:Y:S02]  /*3da10*/  VIADD R84, R82, UR5 ;  /* 0x0000000552547c36 */ /* 0x000fe40008000000 */
[----:B------:R1:W-:Y:S01]  /*3da20*/  STL.64 [R1+0x2b8], R90 ;  /* 0x0002b85a01007387 */ /* 0x0003e20000100a00 */
[-C--:B0-----:R-:W-:Y:S02]  /*3da30*/  IADD3 R92, P2, PT, R86, R2.reuse, RZ ;  /* 0x00000002565c7210 */ /* 0x081fe40007f5e0ff */
[----:B-1----:R-:W-:-:S02]  /*3da40*/  IADD3 R90, P0, PT, R83, R2, RZ ;  /* 0x00000002535a7210 */ /* 0x002fc40007f1e0ff */
[-C--:B------:R-:W-:Y:S02]  /*3da50*/  LEA.HI.X.SX32 R93, R86, R0.reuse, 0x1, P2 ;  /* 0x00000000565d7211 */ /* 0x080fe400010f0eff */
[----:B------:R-:W-:Y:S02]  /*3da60*/  LEA.HI.X.SX32 R91, R83, R0, 0x1, P0 ;  /* 0x00000000535b7211 */ /* 0x000fe400000f0eff */
[C---:B------:R-:W-:Y:S01]  /*3da70*/  IADD3 R86, P4, PT, R84.reuse, R2, RZ ;  /* 0x0000000254567210 */ /* 0x040fe20007f9e0ff */
[----:B------:R0:W-:Y:S01]  /*3da80*/  STL.64 [R1+0x2b0], R92 ;  /* 0x0002b05c01007387 */ /* 0x0001e20000100a00 */
[----:B---3--:R-:W-:Y:S02]  /*3da90*/  F2FP.SATFINITE.E5M2.F32.PACK_AB_MERGE_C R83, R7, R6, RZ ;  /* 0x000000060753723e */ /* 0x008fe400048060ff */
[----:B------:R-:W-:Y:S01]  /*3daa0*/  LEA.HI.X.SX32 R87, R84, R0, 0x1, P4 ;  /* 0x0000000054577211 */ /* 0x000fe200020f0eff */
[----:B------:R1:W-:Y:S01]  /*3dab0*/  STL.64 [R1+0x2a8], R90 ;  /* 0x0002a85a01007387 */ /* 0x0003e20000100a00 */
[----:B0-----:R-:W-:-:S02]  /*3dac0*/  IADD3 R92, P2, PT, R3, R2, RZ ;  /* 0x00000002035c7210 */ /* 0x001fc40007f5e0ff */
[C---:B-1----:R-:W-:Y:S02]  /*3dad0*/  IADD3 R90, P0, PT, R82.reuse, R2, RZ ;  /* 0x00000002525a7210 */ /* 0x042fe40007f1e0ff */
[-C--:B------:R-:W-:Y:S02]  /*3dae0*/  LEA.HI.X.SX32 R93, R3, R0.reuse, 0x1, P2 ;  /* 0x00000000035d7211 */ /* 0x080fe400010f0eff */
[----:B------:R-:W-:Y:S02]  /*3daf0*/  LEA.HI.X.SX32 R91, R82, R0, 0x1, P0 ;  /* 0x00000000525b7211 */ /* 0x000fe400000f0eff */
[----:B------:R-:W-:Y:S01]  /*3db00*/  F2FP.SATFINITE.E5M2.F32.PACK_AB_MERGE_C R3, R15, R14, RZ ;  /* 0x0000000e0f03723e */ /* 0x000fe200048060ff */
[----:B------:R-:W-:Y:S01]  /*3db10*/  STL.64 [R1+0x298], R92 ;  /* 0x0002985c01007387 */ /* 0x000fe20000100a00 */
[----:B------:R-:W-:Y:S02]  /*3db20*/  F2FP.SATFINITE.E5M2.F32.PACK_AB_MERGE_C R82, R5, R4, RZ ;  /* 0x000000040552723e */ /* 0x000fe400048060ff */
[----:B------:R-:W-:Y:S01]  /*3db30*/  F2FP.SATFINITE.E5M2.F32.PACK_AB_MERGE_C R5, R17, R16, RZ ;  /* 0x000000101105723e */ /* 0x000fe200048060ff */
[----:B------:R-:W-:Y:S01]  /*3db40*/  STL.64 [R1+0x290], R90 ;  /* 0x0002905a01007387 */ /* 0x000fe20000100a00 */
[----:B------:R-:W-:-:S03]  /*3db50*/  F2FP.SATFINITE.E5M2.F32.PACK_AB_MERGE_C R4, R19, R18, RZ ;  /* 0x000000121304723e */ /* 0x000fc600048060ff */
[----:B------:R0:W-:Y:S04]  /*3db60*/  STL.64 [R1+0x288], R86 ;  /* 0x0002885601007387 */ /* 0x0001e80000100a00 */
[----:B------:R1:W-:Y:S04]  /*3db70*/  STL [R1+0x354], R3 ;  /* 0x0003540301007387 */ /* 0x0003e80000100800 */
[----:B------:R3:W-:Y:S04]  /*3db80*/  STL [R1+0x358], R5 ;  /* 0x0003580501007387 */ /* 0x0007e80000100800 */
[----:B------:R3:W-:Y:S01]  /*3db90*/  STL [R1+0x35c], R4 ;  /* 0x00035c0401007387 */ /* 0x0007e20000100800 */
[----:B0-----:R-:W-:-:S02]  /*3dba0*/  F2FP.SATFINITE.E5M2.F32.PACK_AB_MERGE_C R86, R11, R10, RZ ;  /* 0x0000000a0b56723e */ /* 0x001fc400048060ff */
[----:B-1----:R-:W-:Y:S02]  /*3dbb0*/  F2FP.SATFINITE.E5M2.F32.PACK_AB_MERGE_C R3, R21, R20, RZ ;  /* 0x000000141503723e */ /* 0x002fe400048060ff */
[----:B------:R-:W-:Y:S02]  /*3dbc0*/  F2FP.SATFINITE.E5M2.F32.PACK_AB_MERGE_C R87, R13, R12, RZ ;  /* 0x0000000c0d57723e */ /* 0x000fe400048060ff */
[----:B---3--:R-:W-:Y:S01]  /*3dbd0*/  F2FP.SATFINITE.E5M2.F32.PACK_AB_MERGE_C R5, R23, R22, RZ ;  /* 0x000000161705723e */ /* 0x008fe200048060ff */
[----:B------:R0:W-:Y:S01]  /*3dbe0*/  STL [R1+0x360], R3 ;  /* 0x0003600301007387 */ /* 0x0001e20000100800 */
[----:B------:R-:W-:-:S03]  /*3dbf0*/  F2FP.SATFINITE.E5M2.F32.PACK_AB_MERGE_C R4, R25, R24, RZ ;  /* 0x000000181904723e */ /* 0x000fc600048060ff */
[----:B------:R1:W-:Y:S04]  /*3dc00*/  STL [R1+0x364], R5 ;  /* 0x0003640501007387 */ /* 0x0003e80000100800 */
[----:B------:R3:W-:Y:S01]  /*3dc10*/  STL [R1+0x368], R4 ;  /* 0x0003680401007387 */ /* 0x0007e20000100800 */
[----:B0-----:R-:W-:Y:S02]  /*3dc20*/  F2FP.SATFINITE.E5M2.F32.PACK_AB_MERGE_C R3, R27, R26, RZ ;  /* 0x0000001a1b03723e */ /* 0x001fe400048060ff */
[----:B-1----:R-:W-:-:S03]  /*3dc30*/  F2FP.SATFINITE.E5M2.F32.PACK_AB_MERGE_C R5, R29, R28, RZ ;  /* 0x0000001c1d05723e */ /* 0x002fc600048060ff */
[----:B------:R0:W-:Y:S01]  /*3dc40*/  STL [R1+0x36c], R3 ;  /* 0x00036c0301007387 */ /* 0x0001e20000100800 */
[----:B---3--:R-:W-:-:S03]  /*3dc50*/  F2FP.SATFINITE.E5M2.F32.PACK_AB_MERGE_C R4, R31, R30, RZ ;  /* 0x0000001e1f04723e */ /* 0x008fc600048060ff */
        /* <DEDUP_REMOVED lines=18> */
[----:B------:R1:W-:Y:S01]  /*3dd80*/  STL [R1+0x394], R5 ;  /* 0x0003940501007387 */ /* 0x0003e20000100800 */
[----:B0-----:R-:W-:Y:S02]  /*3dd90*/  F2FP.SATFINITE.E5M2.F32.PACK_AB_MERGE_C R3, R49, R48, RZ ;  /* 0x000000303103723e */ /* 0x001fe400048060ff */
[----:B-1----:R-:W-:-:S03]  /*3dda0*/  F2FP.SATFINITE.E5M2.F32.PACK_AB_MERGE_C R5, R53, R52, RZ ;  /* 0x000000343505723e */ /* 0x002fc600048060ff */
[----:B------:R0:W-:Y:S04]  /*3ddb0*/  STL [R1+0x398], R3 ;  /* 0x0003980301007387 */ /* 0x0001e80000100800 */
[----:B------:R1:W-:Y:S04]  /*3ddc0*/  STL [R1+0x39c], R4 ;  /* 0x00039c0401007387 */ /* 0x0003e80000100800 */
[----:B------:R3:W-:Y:S01]  /*3ddd0*/  STL [R1+0x3a0], R5 ;  /* 0x0003a00501007387 */ /* 0x0007e20000100800 */
[----:B0-----:R-:W-:Y:S02]  /*3dde0*/  F2FP.SATFINITE.E5M2.F32.PACK_AB_MERGE_C R3, R55, R54, RZ ;  /* 0x000000363703723e */ /* 0x001fe400048060ff */
[----:B-1----:R-:W-:-:S03]  /*3ddf0*/  F2FP.SATFINITE.E5M2.F32.PACK_AB_MERGE_C R4, R57, R56, RZ ;  /* 0x000000383904723e */ /* 0x002fc600048060ff */
[----:B------:R0:W-:Y:S01]  /*3de00*/  STL [R1+0x3a4], R3 ;  /* 0x0003a40301007387 */ /* 0x0001e20000100800 */
[----:B---3--:R-:W-:-:S03]  /*3de10*/  F2FP.SATFINITE.E5M2.F32.PACK_AB_MERGE_C R5, R59, R58, RZ ;  /* 0x0000003a3b05723e */ /* 0x008fc600048060ff */
[----:B------:R1:W-:Y:S04]  /*3de20*/  STL [R1+0x3a8], R4 ;  /* 0x0003a80401007387 */ /* 0x0003e80000100800 */
[----:B------:R-:W-:Y:S01]  /*3de30*/  STL [R1+0x3ac], R5 ;  /* 0x0003ac0501007387 */ /* 0x000fe20000100800 */
[----:B0-----:R-:W-:Y:S02]  /*3de40*/  F2FP.SATFINITE.E5M2.F32.PACK_AB_MERGE_C R3, R61, R60, RZ ;  /* 0x0000003c3d03723e */ /* 0x001fe400048060ff */
[----:B-1----:R-:W-:-:S03]  /*3de50*/  F2FP.SATFINITE.E5M2.F32.PACK_AB_MERGE_C R4, R63, R62, RZ ;  /* 0x0000003e3f04723e */ /* 0x002fc600048060ff */
[----:B------:R0:W-:Y:S04]  /*3de60*/  STL [R1+0x3b0], R3 ;  /* 0x0003b00301007387 */ /* 0x0001e80000100800 */
[----:B------:R1:W-:Y:S01]  /*3de70*/  STL [R1+0x3b4], R4 ;  /* 0x0003b40401007387 */ /* 0x0003e20000100800 */
[----:B0-----:R-:W-:Y:S02]  /*3de80*/  F2FP.SATFINITE.E5M2.F32.PACK_AB_MERGE_C R3, R67, R66, RZ ;  /* 0x000000424303723e */ /* 0x001fe400048060ff */
[----:B--2---:R-:W-:Y:S02]  /*3de90*/  ISETP.LT.AND P2, PT, R89, UR16, !P1 ;  /* 0x0000001059007c0c */ /* 0x004fe4000cf41270 */
[----:B----4-:R-:W-:Y:S02]  /*3dea0*/  ISETP.LT.AND P0, PT, R88, UR17, !P1 ;  /* 0x0000001158007c0c */ /* 0x010fe4000cf01270 */
[----:B------:R-:W-:-:S02]  /*3deb0*/  F2FP.SATFINITE.E5M2.F32.PACK_AB_MERGE_C R88, R65, R64, RZ ;  /* 0x000000404158723e */ /* 0x000fc400048060ff */
[----:B-----5:R-:W-:Y:S02]  /*3dec0*/  ISETP.LT.AND P4, PT, R85, UR14, !P1 ;  /* 0x0000000e55007c0c */ /* 0x020fe4000cf81270 */
[----:B------:R-:W-:Y:S01]  /*3ded0*/  F2FP.SATFINITE.E5M2.F32.PACK_AB_MERGE_C R85, R9, R8, RZ ;  /* 0x000000080955723e */ /* 0x000fe200048060ff */
[----:B------:R-:W-:Y:S01]  /*3dee0*/  STL [R1+0x3bc], R88 ;  /* 0x0003bc5801007387 */ /* 0x000fe20000100800 */
[----:B-1----:R-:W0:Y:S03]  /*3def0*/  LDTM.x64 R4, tmem[UR10+0x40] ;  /* 0x0000400a000479ee */ /* 0x002e260008340000 */
[----:B0-----:R-:W-:Y:S04]  /*3df00*/  STL.64 [R1+0x100], R4 ;  /* 0x0001000401007387 */ /* 0x001fe80000100a00 */
        /* <DEDUP_REMOVED lines=31> */
[----:B------:R1:W-:Y:S04]  /*3e100*/  STL.64 [R1+0x1f8], R66 ;  /* 0x0001f84201007387 */ /* 0x0003e80000100a00 */
[----:B0-----:R-:W2:Y:S04]  /*3e110*/  LDL.LU R3, [R1+0xf58] ;  /* 0x000f580001037983 */ /* 0x001ea80000300800 */
[----:B------:R-:W3:Y:S01]  /*3e120*/  LDL.LU R89, [R1+0xf5c] ;  /* 0x000f5c0001597983 */ /* 0x000ee20000300800 */
[----:B-1----:R-:W0:Y:S03]  /*3e130*/  LDTM.x64 R4, tmem[UR10+0x80] ;  /* 0x0000800a000479ee */ /* 0x002e260008340000 */
[----:B0-----:R-:W-:Y:S04]  /*3e140*/  STL.64 [R1], R4 ;  /* 0x0000000401007387 */ /* 0x001fe80000100a00 */
        /* <DEDUP_REMOVED lines=31> */
[----:B------:R-:W4:Y:S01]  /*3e340*/  LDL.LU R88, [R1+0xe10] ;  /* 0x000e100001587983 */ /* 0x000f220000300800 */
[----:B0-----:R-:W0:Y:S01]  /*3e350*/  LDTM.x64 R4, tmem[UR10+0xc0] ;  /* 0x0000c00a000479ee */ /* 0x001e220008340000 */
[----:B------:R-:W-:Y:S01]  /*3e360*/  NOP ;  /* 0x0000000000007918 */ /* 0x000fe20000000000 */
[----:B------:R-:W1:Y:S01]  /*3e370*/  LDCU UR10, c[0x0][0x39c] ;  /* 0x00007380ff0a77ac */ /* 0x000e620008000800 */
[----:B0-----:R0:W-:Y:S04]  /*3e380*/  STL.64 [R1+0x13a0], R14 ;  /* 0x0013a00e01007387 */ /* 0x0011e80000100a00 */
[----:B------:R5:W-:Y:S04]  /*3e390*/  STL.64 [R1+0x1398], R16 ;  /* 0x0013981001007387 */ /* 0x000be80000100a00 */
[----:B------:R-:W-:Y:S04]  /*3e3a0*/  STL.64 [R1+0x1390], R18 ;  /* 0x0013901201007387 */ /* 0x000fe80000100a00 */
[----:B------:R-:W-:Y:S04]  /*3e3b0*/  STL.64 [R1+0x1388], R20 ;  /* 0x0013881401007387 */ /* 0x000fe80000100a00 */
[----:B------:R-:W-:Y:S04]  /*3e3c0*/  STL [R1+0x1380], R23 ;  /* 0x0013801701007387 */ /* 0x000fe80000100800 */
[----:B------:R-:W-:Y:S04]  /*3e3d0*/  STL.64 [R1+0x1378], R24 ;  /* 0x0013781801007387 */ /* 0x000fe80000100a00 */
[----:B------:R-:W-:Y:S04]  /*3e3e0*/  STL.64 [R1+0x1370], R26 ;  /* 0x0013701a01007387 */ /* 0x000fe80000100a00 */
[----:B------:R-:W-:Y:S04]  /*3e3f0*/  STL.64 [R1+0x1368], R28 ;  /* 0x0013681c01007387 */ /* 0x000fe80000100a00 */
[----:B------:R-:W-:Y:S04]  /*3e400*/  STL [R1+0x1360], R44 ;  /* 0x0013602c01007387 */ /* 0x000fe80000100800 */
        /* <DEDUP_REMOVED lines=8> */
[----:B------:R-:W-:Y:S04]  /*3e490*/  STL.64 [R1+0x1318], R46 ;  /* 0x0013182e01007387 */ /* 0x000fe80000100a00 */
[----:B------:R-:W-:Y:S04]  /*3e4a0*/  STL.64 [R1+0x1310], R48 ;  /* 0x0013103001007387 */ /* 0x000fe80000100a00 */
[----:B------:R-:W-:Y:S04]  /*3e4b0*/  STL [R1+0x1308], R54 ;  /* 0x0013083601007387 */ /* 0x000fe80000100800 */
[----:B------:R-:W-:Y:S04]  /*3e4c0*/  STL.64 [R1+0x1300], R50 ;  /* 0x0013003201007387 */ /* 0x000fe80000100a00 */
[----:B------:R-:W-:Y:S04]  /*3e4d0*/  STL.64 [R1+0x12f8], R52 ;  /* 0x0012f83401007387 */ /* 0x000fe80000100a00 */
[----:B------:R-:W-:Y:S04]  /*3e4e0*/  STL [R1+0x12f4], R55 ;  /* 0x0012f43701007387 */ /* 0x000fe80000100800 */
[----:B------:R-:W-:Y:S04]  /*3e4f0*/  STL [R1+0x12f0], R58 ;  /* 0x0012f03a01007387 */ /* 0x000fe80000100800 */
[----:B------:R-:W-:Y:S04]  /*3e500*/  STL.64 [R1+0x12e8], R56 ;  /* 0x0012e83801007387 */ /* 0x000fe80000100a00 */
[----:B------:R-:W-:Y:S04]  /*3e510*/  STL [R1+0x12e0], R59 ;  /* 0x0012e03b01007387 */ /* 0x000fe80000100800 */
[----:B------:R-:W-:Y:S04]  /*3e520*/  STL.64 [R1+0x12d8], R60 ;  /* 0x0012d83c01007387 */ /* 0x000fe80000100a00 */
[----:B------:R-:W-:Y:S04]  /*3e530*/  STL [R1+0x12d4], R62 ;  /* 0x0012d43e01007387 */ /* 0x000fe80000100800 */
[----:B------:R-:W-:Y:S04]  /*3e540*/  STL [R1+0x12d0], R63 ;  /* 0x0012d03f01007387 */ /* 0x000fe80000100800 */
[----:B------:R-:W-:Y:S04]  /*3e550*/  STL.64 [R1+0x12c8], R64 ;  /* 0x0012c84001007387 */ /* 0x000fe80000100a00 */
[----:B------:R-:W-:Y:S04]  /*3e560*/  STL [R1+0x12c0], R66 ;  /* 0x0012c04201007387 */ /* 0x000fe80000100800 */
[----:B------:R-:W-:Y:S04]  /*3e570*/  STL [R1+0x12bc], R67 ;  /* 0x0012bc4301007387 */ /* 0x000fe80000100800 */
[----:B0-----:R-:W4:Y:S04]  /*3e580*/  LDL.LU R14, [R1+0xf60] ;  /* 0x000f6000010e7983 */ /* 0x001f280000300800 */
[----:B------:R-:W4:Y:S04]  /*3e590*/  LDL.LU R15, [R1+0xf64] ;  /* 0x000f6400010f7983 */ /* 0x000f280000300800 */
[----:B------:R0:W-:Y:S01]  /*3e5a0*/  @P3 STG.E.U8 desc[UR18][R68.64], R82 ;  /* 0x0000005244003986 */ /* 0x0001e2000c101112 */
[----:B--2---:R-:W-:Y:S01]  /*3e5b0*/  ISETP.LT.AND P3, PT, R3, UR4, !P1 ;  /* 0x0000000403007c0c */ /* 0x004fe2000cf61270 */
[----:B------:R-:W3:Y:S02]  /*3e5c0*/  LDCU UR4, c[0x0][0x39c] ;  /* 0x00007380ff0477ac */ /* 0x000ee40008000800 */
[----:B-----5:R-:W2:Y:S01]  /*3e5d0*/  LDL.LU R16, [R1+0xf68] ;  /* 0x000f680001107983 */ /* 0x020ea20000300800 */
[----:B0-----:R-:W-:-:S04]  /*3e5e0*/  PRMT R68, R82, 0x9910, RZ ;  /* 0x0000991052447816 */ /* 0x001fc800000000ff */
[----:B------:R-:W-:-:S05]  /*3e5f0*/  SHF.R.S32.HI R68, RZ, 0x8, R68 ;  /* 0x00000008ff447819 */ /* 0x000fca0000011444 */
[----:B------:R0:W-:Y:S01]  /*3e600*/  @P5 STG.E.U8 desc[UR18][R70.64], R68 ;  /* 0x0000004446005986 */ /* 0x0001e2000c101112 */
[----:B---3--:R-:W-:Y:S01]  /*3e610*/  ISETP.LT.AND P5, PT, R89, UR4, !P1 ;  /* 0x0000000459007c0c */ /* 0x008fe2000cfa1270 */
[----:B------:R-:W4:Y:S02]  /*3e620*/  LDCU UR4, c[0x0][0x39c] ;  /* 0x00007380ff0477ac */ /* 0x000f240008000800 */
[----:B------:R-:W-:Y:S01]  /*3e630*/  @P2 STG.E.U8 desc[UR18][R72.64], R83 ;  /* 0x0000005348002986 */ /* 0x000fe2000c101112 */
[----:B0-----:R-:W-:-:S04]  /*3e640*/  PRMT R68, R83, 0x9910, RZ ;  /* 0x0000991053447816 */ /* 0x001fc800000000ff */
[----:B------:R-:W-:-:S05]  /*3e650*/  SHF.R.S32.HI R68, RZ, 0x8, R68 ;  /* 0x00000008ff447819 */ /* 0x000fca0000011444 */
[----:B------:R0:W-:Y:S01]  /*3e660*/  @P0 STG.E.U8 desc[UR18][R74.64], R68 ;  /* 0x000000444a000986 */ /* 0x0001e2000c101112 */
[----:B----4-:R-:W-:Y:S01]  /*3e670*/  ISETP.LT.AND P2, PT, R88, UR4, !P1 ;  /* 0x0000000458007c0c */ /* 0x010fe2000cf41270 */
[----:B------:R-:W3:Y:S02]  /*3e680*/  LDCU UR4, c[0x0][0x39c] ;  /* 0x00007380ff0477ac */ /* 0x000ee40008000800 */
[----:B---3--:R-:W-:Y:S01]  /*3e690*/  ISETP.LT.AND P0, PT, R14, UR4, !P1 ;  /* 0x000000040e007c0c */ /* 0x008fe2000cf01270 */
[----:B------:R-:W3:Y:S01]  /*3e6a0*/  LDCU UR4, c[0x0][0x39c] ;  /* 0x00007380ff0477ac */ /* 0x000ee20008000800 */
[----:B------:R-:W4:Y:S04]  /*3e6b0*/  LDL.LU R14, [R1+0xf6c] ;  /* 0x000f6c00010e7983 */ /* 0x000f280000300800 */
[----:B------:R-:W-:Y:S04]  /*3e6c0*/  @P4 STG.E.U8 desc[UR18][R76.64], R85 ;  /* 0x000000554c004986 */ /* 0x000fe8000c101112 */
[----:B------:R-:W5:Y:S01]  /*3e6d0*/  LDL.LU.64 R88, [R1+0x200] ;  /* 0x0002000001587983 */ /* 0x000f620000300a00 */
[----:B---3--:R-:W-:Y:S01]  /*3e6e0*/  ISETP.LT.AND P4, PT, R15, UR4, !P1 ;  /* 0x000000040f007c0c */ /* 0x008fe2000cf81270 */
[----:B------:R-:W2:Y:S02]  /*3e6f0*/  LDCU UR4, c[0x0][0x39c] ;  /* 0x00007380ff0477ac */ /* 0x000ea40008000800 */
[----:B------:R-:W3:Y:S01]  /*3e700*/  LDL.LU R15, [R1+0xf70] ;  /* 0x000f7000010f7983 */ /* 0x000ee20000300800 */
[----:B0-----:R-:W-:-:S03]  /*3e710*/  PRMT R68, R85, 0x9910, RZ ;  /* 0x0000991055447816 */ /* 0x001fc600000000ff */
[----:B------:R-:W3:Y:S01]  /*3e720*/  LDL.LU.64 R92, [R1+0x208] ;  /* 0x00020800015c7983 */ /* 0x000ee20000300a00 */
[----:B------:R-:W-:-:S03]  /*3e730*/  SHF.R.S32.HI R68, RZ, 0x8, R68 ;  /* 0x00000008ff447819 */ /* 0x000fc60000011444 */
[----:B------:R-:W3:Y:S04]  /*3e740*/  LDL.LU R17, [R1+0xf74] ;  /* 0x000f740001117983 */ /* 0x000ee80000300800 */
[----:B------:R0:W-:Y:S04]  /*3e750*/  @P3 STG.E.U8 desc[UR18][R78.64], R68 ;  /* 0x000000444e003986 */ /* 0x0001e8000c101112 */
[----:B------:R-:W3:Y:S01]  /*3e760*/  LDL.LU.64 R90, [R1+0x280] ;  /* 0x00028000015a7983 */ /* 0x000ee20000300a00 */
[----:B--2---:R-:W-:Y:S01]  /*3e770*/  ISETP.LT.AND P3, PT, R16, UR4, !P1 ;  /* 0x0000000410007c0c */ /* 0x004fe2000cf61270 */
[----:B------:R-:W4:Y:S02]  /*3e780*/  LDCU UR4, c[0x0][0x39c] ;  /* 0x00007380ff0477ac */ /* 0x000f240008000800 */
[----:B------:R-:W-:Y:S01]  /*3e790*/  @P5 STG.E.U8 desc[UR18][R80.64], R86 ;  /* 0x0000005650005986 */ /* 0x000fe2000c101112 */
[----:B0-----:R-:W-:-:S04]  /*3e7a0*/  PRMT R68, R86, 0x9910, RZ ;  /* 0x0000991056447816 */ /* 0x001fc800000000ff */
[----:B------:R-:W-:Y:S02]  /*3e7b0*/  SHF.R.S32.HI R68, RZ, 0x8, R68 ;  /* 0x00000008ff447819 */ /* 0x000fe40000011444 */
[----:B----4-:R-:W-:Y:S01]  /*3e7c0*/  ISETP.LT.AND P5, PT, R14, UR4, !P1 ;  /* 0x000000040e007c0c */ /* 0x010fe2000cfa1270 */
[----:B------:R-:W3:Y:S01]  /*3e7d0*/  LDCU UR4, c[0x0][0x39c] ;  /* 0x00007380ff0477ac */ /* 0x000ee20008000800 */
[----:B------:R-:W2:Y:S04]  /*3e7e0*/  LDL.LU R14, [R1+0xf78] ;  /* 0x000f7800010e7983 */ /* 0x000ea80000300800 */
[----:B-----5:R0:W-:Y:S01]  /*3e7f0*/  @P2 STG.E.U8 desc[UR18][R88.64], R68 ;  /* 0x0000004458002986 */ /* 0x0201e2000c101112 */
[----:B---3--:R-:W-:-:S03]  /*3e800*/  ISETP.LT.AND P2, PT, R15, UR4, !P1 ;  /* 0x000000040f007c0c */ /* 0x008fc6000cf41270 */
[----:B0-----:R-:W3:Y:S01]  /*3e810*/  LDL.LU.64 R88, [R1+0x2a0] ;  /* 0x0002a00001587983 */ /* 0x001ee20000300a00 */
[----:B------:R-:W0:Y:S03]  /*3e820*/  LDCU UR4, c[0x0][0x39c] ;  /* 0x00007380ff0477ac */ /* 0x000e260008000800 */
[----:B------:R-:W4:Y:S04]  /*3e830*/  LDL.LU R16, [R1+0xf7c] ;  /* 0x000f7c0001107983 */ /* 0x000f280000300800 */
[----:B------:R-:W3:Y:S04]  /*3e840*/  LDL.LU R15, [R1+0x354] ;  /* 0x00035400010f7983 */ /* 0x000ee80000300800 */
[----:B------:R-:W-:Y:S04]  /*3e850*/  @P0 STG.E.U8 desc[UR18][R92.64], R87 ;  /* 0x000000575c000986 */ /* 0x000fe8000c101112 */
[----:B------:R-:W5:Y:S01]  /*3e860*/  LDL.LU.64 R18, [R1+0x2c0] ;  /* 0x0002c00001127983 */ /* 0x000f620000300a00 */
[----:B0-----:R-:W-:Y:S01]  /*3e870*/  ISETP.LT.AND P0, PT, R17, UR4, !P1 ;  /* 0x0000000411007c0c */ /* 0x001fe2000cf01270 */
[----:B------:R-:W2:Y:S02]  /*3e880*/  LDCU UR4, c[0x0][0x39c] ;  /* 0x00007380ff0477ac */ /* 0x000ea40008000800 */
[----:B------:R-:W5:Y:S01]  /*3e890*/  LDL.LU R17, [R1+0xf80] ;  /* 0x000f800001117983 */ /* 0x000f620000300800 */
[----:B------:R-:W-:-:S03]  /*3e8a0*/  PRMT R68, R87, 0x9910, RZ ;  /* 0x0000991057447816 */ /* 0x000fc600000000ff */
[----:B------:R-:W5:Y:S01]  /*3e8b0*/  LDL.LU.64 R24, [R1+0x2d0] ;  /* 0x0002d00001187983 */ /* 0x000f620000300a00 */
[----:B------:R-:W-:-:S03]  /*3e8c0*/  SHF.R.S32.HI R68, RZ, 0x8, R68 ;  /* 0x00000008ff447819 */ /* 0x000fc60000011444 */
[----:B------:R-:W5:Y:S04]  /*3e8d0*/  LDL.LU R23, [R1+0xf84] ;  /* 0x000f840001177983 */ /* 0x000f680000300800 */
[----:B------:R0:W-:Y:S01]  /*3e8e0*/  @P4 STG.E.U8 desc[UR18][R90.64], R68 ;  /* 0x000000445a004986 */ /* 0x0001e2000c101112 */
[----:B--2---:R-:W-:Y:S01]  /*3e8f0*/  ISETP.LT.AND P4, PT, R14, UR4, !P1 ;  /* 0x000000040e007c0c */ /* 0x004fe2000cf81270 */
[----:B------:R-:W4:Y:S02]  /*3e900*/  LDCU UR4, c[0x0][0x39c] ;  /* 0x00007380ff0477ac */ /* 0x000f240008000800 */
[----:B------:R-:W2:Y:S04]  /*3e910*/  LDL.LU R14, [R1+0x358] ;  /* 0x00035800010e7983 */ /* 0x000ea80000300800 */
[----:B------:R-:W2:Y:S04]  /*3e920*/  LDL.LU.64 R20, [R1+0x2f0] ;  /* 0x0002f00001147983 */ /* 0x000ea80000300a00 */
[----:B---3--:R3:W-:Y:S01]  /*3e930*/  @P3 STG.E.U8 desc[UR18][R88.64], R15 ;  /* 0x0000000f58003986 */ /* 0x0087e2000c101112 */
[----:B----4-:R-:W-:Y:S01]  /*3e940*/  ISETP.LT.AND P3, PT, R16, UR4, !P1 ;  /* 0x0000000410007c0c */ /* 0x010fe2000cf61270 */
[----:B------:R-:W4:Y:S02]  /*3e950*/  LDCU UR4, c[0x0][0x39c] ;  /* 0x00007380ff0477ac */ /* 0x000f240008000800 */
[----:B------:R-:W2:Y:S01]  /*3e960*/  LDL.LU R16, [R1+0xf8c] ;  /* 0x000f8c0001107983 */ /* 0x000ea20000300800 */
[----:B0-----:R-:W-:-:S04]  /*3e970*/  PRMT R68, R15, 0x9910, RZ ;  /* 0x000099100f447816 */ /* 0x001fc800000000ff */
[----:B------:R-:W-:Y:S01]  /*3e980*/  SHF.R.S32.HI R68, RZ, 0x8, R68 ;  /* 0x00000008ff447819 */ /* 0x000fe20000011444 */
[----:B---3--:R-:W3:Y:S04]  /*3e990*/  LDL.LU R15, [R1+0x35c] ;  /* 0x00035c00010f7983 */ /* 0x008ee80000300800 */
[----:B-----5:R0:W-:Y:S01]  /*3e9a0*/  @P5 STG.E.U8 desc[UR18][R18.64], R68 ;  /* 0x0000004412005986 */ /* 0x0201e2000c101112 */
[----:B----4-:R-:W-:Y:S01]  /*3e9b0*/  ISETP.LT.AND P5, PT, R17, UR4, !P1 ;  /* 0x0000000411007c0c */ /* 0x010fe2000cfa1270 */
[----:B------:R-:W4:Y:S02]  /*3e9c0*/  LDCU UR4, c[0x0][0x39c] ;  /* 0x00007380ff0477ac */ /* 0x000f240008000800 */
[----:B0-----:R-:W5:Y:S04]  /*3e9d0*/  LDL.LU.64 R18, [R1+0x310] ;  /* 0x0003100001127983 */ /* 0x001f680000300a00 */
[----:B------:R-:W5:Y:S04]  /*3e9e0*/  LDL.LU R17, [R1+0xf90] ;  /* 0x000f900001117983 */ /* 0x000f680000300800 */
[----:B------:R-:W5:Y:S04]  /*3e9f0*/  LDL.LU.64 R26, [R1+0x330] ;  /* 0x00033000011a7983 */ /* 0x000f680000300a00 */
[----:B--2---:R0:W-:Y:S01]  /*3ea00*/  @P2 STG.E.U8 desc[UR18][R24.64], R14 ;  /* 0x0000000e18002986 */ /* 0x0041e2000c101112 */
[----:B------:R-:W-:-:S03]  /*3ea10*/  PRMT R68, R14, 0x9910, RZ ;  /* 0x000099100e447816 */ /* 0x000fc600000000ff */
[----:B0-----:R-:W2:Y:S01]  /*3ea20*/  LDL.LU R14, [R1+0xf94] ;  /* 0x000f9400010e7983 */ /* 0x001ea20000300800 */
[----:B----4-:R-:W-:Y:S01]  /*3ea30*/  ISETP.LT.AND P2, PT, R23, UR4, !P1 ;  /* 0x0000000417007c0c */ /* 0x010fe2000cf41270 */
[----:B------:R-:W0:Y:S01]  /*3ea40*/  LDCU UR4, c[0x0][0x39c] ;  /* 0x00007380ff0477ac */ /* 0x000e220008000800 */
[----:B------:R-:W-:Y:S01]  /*3ea50*/  SHF.R.S32.HI R68, RZ, 0x8, R68 ;  /* 0x00000008ff447819 */ /* 0x000fe20000011444 */
[----:B------:R-:W4:Y:S04]  /*3ea60*/  LDL.LU.64 R24, [R1+0x340] ;  /* 0x0003400001187983 */ /* 0x000f280000300a00 */
[----:B------:R0:W-:Y:S02]  /*3ea70*/  @P0 STG.E.U8 desc[UR18][R20.64], R68 ;  /* 0x0000004414000986 */ /* 0x0001e4000c101112 */
[----:B0-----:R-:W-:-:S02]  /*3ea80*/  ISETP.LT.AND P0, PT, R16, UR4, !P1 ;  /* 0x0000000410007c0c */ /* 0x001fc4000cf01270 */
[----:B------:R-:W4:Y:S01]  /*3ea90*/  LDL.LU R21, [R1+0x360] ;  /* 0x0003600001157983 */ /* 0x000f220000300800 */
[----:B------:R-:W0:Y:S03]  /*3eaa0*/  LDCU UR4, c[0x0][0x39c] ;  /* 0x00007380ff0477ac */ /* 0x000e260008000800 */
[----:B------:R-:W4:Y:S04]  /*3eab0*/  LDL.LU R16, [R1+0xf98] ;  /* 0x000f980001107983 */ /* 0x000f280000300800 */
[----:B------:R-:W4:Y:S01]  /*3eac0*/  LDL.LU R20, [R1+0x350] ;  /* 0x0003500001147983 */ /* 0x000f220000300800 */
[----:B------:R-:W-:Y:S01]  /*3ead0*/  VIADD R3, R84, UR5 ;  /* 0x0000000554037c36 */ /* 0x000fe20008000000 */
[----:B---3--:R-:W-:-:S02]  /*3eae0*/  PRMT R68, R15, 0x9910, RZ ;  /* 0x000099100f447816 */ /* 0x008fc400000000ff */
[----:B------:R-:W3:Y:S04]  /*3eaf0*/  LDL.LU.64 R54, [R1+0x348] ;  /* 0x0003480001367983 */ /* 0x000ee80000300a00 */
[----:B-----5:R5:W-:Y:S01]  /*3eb00*/  @P4 STG.E.U8 desc[UR18][R18.64], R15 ;  /* 0x0000000f12004986 */ /* 0x020be2000c101112 */
[----:B0-----:R-:W-:Y:S01]  /*3eb10*/  ISETP.LT.AND P4, PT, R17, UR4, !P1 ;  /* 0x0000000411007c0c */ /* 0x001fe2000cf81270 */
[----:B------:R-:W2:Y:S01]  /*3eb20*/  LDCU UR4, c[0x0][0x39c] ;  /* 0x00007380ff0477ac */ /* 0x000ea20008000800 */
[C---:B------:R-:W-:Y:S01]  /*3eb30*/  IADD3 R28, P6, PT, R3.reuse, R2, RZ ;  /* 0x00000002031c7210 */ /* 0x040fe20007fde0ff */
[----:B------:R-:W3:Y:S01]  /*3eb40*/  LDL.LU R17, [R1+0x364] ;  /* 0x0003640001117983 */ /* 0x000ee20000300800 */
[----:B------:R-:W-:Y:S02]  /*3eb50*/  SHF.R.S32.HI R68, RZ, 0x8, R68 ;  /* 0x00000008ff447819 */ /* 0x000fe40000011444 */
[C---:B------:R-:W-:Y:S01]  /*3eb60*/  LEA.HI.X.SX32 R29, R3.reuse, R0, 0x1, P6 ;  /* 0x00000000031d7211 */ /* 0x040fe200030f0eff */
[----:B------:R-:W-:Y:S01]  /*3eb70*/  VIADD R3, R3, UR5 ;  /* 0x0000000503037c36 */ /* 0x000fe20008000000 */
[----:B-----5:R-:W5:Y:S04]  /*3eb80*/  LDL.LU.64 R18, [R1+0x338] ;  /* 0x0003380001127983 */ /* 0x020f680000300a00 */
[----:B------:R0:W-:Y:S01]  /*3eb90*/  @P3 STG.E.U8 desc[UR18][R26.64], R68 ;  /* 0x000000441a003986 */ /* 0x0001e2000c101112 */
[----:B------:R-:W-:-:S03]  /*3eba0*/  IADD3 R30, P6, PT, R3, R2, RZ ;  /* 0x00000002031e7210 */ /* 0x000fc60007fde0ff */
[----:B------:R-:W3:Y:S04]  /*3ebb0*/  LDL.LU.64 R44, [R1+0x328] ;  /* 0x00032800012c7983 */ /* 0x000ee80000300a00 */
[----:B------:R-:W3:Y:S01]  /*3ebc0*/  LDL.LU R15, [R1+0x368] ;  /* 0x00036800010f7983 */ /* 0x000ee20000300800 */
[C---:B------:R-:W-:Y:S01]  /*3ebd0*/  LEA.HI.X.SX32 R31, R3.reuse, R0, 0x1, P6 ;  /* 0x00000000031f7211 */ /* 0x040fe200030f0eff */
[----:B------:R-:W-:-:S05]  /*3ebe0*/  VIADD R3, R3, UR5 ;  /* 0x0000000503037c36 */ /* 0x000fca0008000000 */
[----:B------:R-:W-:-:S04]  /*3ebf0*/  IADD3 R32, P6, PT, R3, R2, RZ ;  /* 0x0000000203207210 */ /* 0x000fc80007fde0ff */
        /* <DEDUP_REMOVED lines=31> */
[----:B------:R-:W-:Y:S01]  /*3edf0*/  VIADD R3, R3, UR5 ;  /* 0x0000000503037c36 */ /* 0x000fe20008000000 */
[----:B--2---:R-:W-:Y:S01]  /*3ee00*/  ISETP.LT.AND P3, PT, R14, UR4, !P1 ;  /* 0x000000040e007c0c */ /* 0x004fe2000cf61270 */
[----:B------:R-:W2:Y:S01]  /*3ee10*/  LDCU UR4, c[0x0][0x39c] ;  /* 0x00007380ff0477ac */ /* 0x000ea20008000800 */
[----:B------:R-:W5:Y:S02]  /*3ee20*/  LDL.LU R14, [R1+0xfa0] ;  /* 0x000fa000010e7983 */ /* 0x000f640000300800 */
[C---:B------:R-:W-:Y:S02]  /*3ee30*/  IADD3 R56, P6, PT, R3.reuse, R2, RZ ;  /* 0x0000000203387210 */ /* 0x040fe40007fde0ff */
[----:B0-----:R-:W5:Y:S02]  /*3ee40*/  LDL.LU.64 R26, [R1+0x320] ;  /* 0x00032000011a7983 */ /* 0x001f640000300a00 */
        /* <DEDUP_REMOVED lines=26> */
[----:B----4-:R0:W-:Y:S04]  /*3eff0*/  @P5 STG.E.U8 desc[UR18][R24.64], R21 ;  /* 0x0000001518005986 */ /* 0x0101e8000c101112 */
[C---:B------:R-:W-:Y:S02]  /*3f000*/  IADD3 R80, P6, PT, R3.reuse, R2, RZ ;  /* 0x0000000203507210 */ /* 0x040fe40007fde0ff */
[----:B--2---:R-:W-:Y:S01]  /*3f010*/  ISETP.LT.AND P5, PT, R16, UR4, !P1 ;  /* 0x0000000410007c0c */ /* 0x004fe2000cfa1270 */
[----:B------:R-:W5:Y:S01]  /*3f020*/  LDCU UR4, c[0x0][0x39c] ;  /* 0x00007380ff0477ac */ /* 0x000f620008000800 */
[C---:B------:R-:W-:Y:S01]  /*3f030*/  LEA.HI.X.SX32 R81, R3.reuse, R0, 0x1, P6 ;  /* 0x0000000003517211 */ /* 0x040fe200030f0eff */
[----:B------:R-:W-:Y:S01]  /*3f040*/  VIADD R3, R3, UR5 ;  /* 0x0000000503037c36 */ /* 0x000fe20008000000 */
[----:B------:R-:W2:Y:S04]  /*3f050*/  LDL.LU R16, [R1+0xf9c] ;  /* 0x000f9c0001107983 */ /* 0x000ea80000300800 */
[C---:B------:R-:W-:Y:S01]  /*3f060*/  IADD3 R78, P6, PT, R3.reuse, R2, RZ ;  /* 0x00000002034e7210 */ /* 0x040fe20007fde0ff */
[----:B------:R-:W4:Y:S03]  /*3f070*/  LDL.LU.64 R58, [R1+0x318] ;  /* 0x00031800013a7983 */ /* 0x000f260000300a00 */
        /* <DEDUP_REMOVED lines=15> */
[----:B------:R-:W-:Y:S02]  /*3f170*/  LEA.HI.X.SX32 R69, R3, R0, 0x1, P6 ;  /* 0x0000000003457211 */ /* 0x000fe400030f0eff */
[----:B------:R-:W-:Y:S02]  /*3f180*/  ISETP.NE.AND P6, PT, R20, RZ, PT ;  /* 0x000000ff1400720c */ /* 0x000fe40003fc5270 */
[----:B------:R-:W-:Y:S02]  /*3f190*/  PRMT R20, R21, 0x9910, RZ ;  /* 0x0000991015147816 */ /* 0x000fe400000000ff */
[----:B0-----:R-:W4:Y:S02]  /*3f1a0*/  LDL.LU R21, [R1+0x36c] ;  /* 0x00036c0001157983 */ /* 0x001f240000300800 */
[----:B------:R-:W-:Y:S02]  /*3f1b0*/  SHF.R.S32.HI R23, RZ, 0x8, R20 ;  /* 0x00000008ff177819 */ /* 0x000fe40000011414 */
[----:B------:R-:W4:Y:S04]  /*3f1c0*/  LDL.LU R20, [R1+0xfa8] ;  /* 0x000fa80001147983 */ /* 0x000f280000300800 */
[----:B---3--:R0:W-:Y:S04]  /*3f1d0*/  @P2 STG.E.U8 desc[UR18][R54.64], R23 ;  /* 0x0000001736002986 */ /* 0x0081e8000c101112 */
[----:B------:R-:W3:Y:S01]  /*3f1e0*/  LDL.LU.64 R24, [R1+0x308] ;  /* 0x0003080001187983 */ /* 0x000ee20000300a00 */
[----:B-----5:R-:W-:Y:S01]  /*3f1f0*/  ISETP.LT.AND P2, PT, R14, UR4, !P1 ;  /* 0x000000040e007c0c */ /* 0x020fe2000cf41270 */
[----:B------:R-:W2:Y:S02]  /*3f200*/  LDCU UR4, c[0x0][0x39c] ;  /* 0x00007380ff0477ac */ /* 0x000ea40008000800 */
[----:B------:R-:W5:Y:S04]  /*3f210*/  LDL.LU R14, [R1+0xfa4] ;  /* 0x000fa400010e7983 */ /* 0x000f680000300800 */
[----:B------:R1:W-:Y:S04]  /*3f220*/  @P0 STG.E.U8 desc[UR18][R18.64], R17 ;  /* 0x0000001112000986 */ /* 0x0003e8000c101112 */
[----:B0-----:R-:W3:Y:S01]  /*3f230*/  LDL.LU.64 R54, [R1+0x300] ;  /* 0x0003000001367983 */ /* 0x001ee20000300a00 */
[----:B--2---:R-:W-:Y:S01]  /*3f240*/  ISETP.LT.AND P0, PT, R16, UR4, !P1 ;  /* 0x0000000410007c0c */ /* 0x004fe2000cf01270 */
[----:B------:R-:W4:Y:S01]  /*3f250*/  LDCU UR4, c[0x0][0x39c] ;  /* 0x00007380ff0477ac */ /* 0x000f220008000800 */
[----:B------:R-:W-:-:S02]  /*3f260*/  PRMT R16, R17, 0x9910, RZ ;  /* 0x0000991011107816 */ /* 0x000fc400000000ff */
[----:B-1----:R-:W2:Y:S02]  /*3f270*/  LDL.LU R17, [R1+0x370] ;  /* 0x0003700001117983 */ /* 0x002ea40000300800 */
[----:B------:R-:W-:Y:S02]  /*3f280*/  SHF.R.S32.HI R23, RZ, 0x8, R16 ;  /* 0x00000008ff177819 */ /* 0x000fe40000011410 */
[----:B------:R-:W2:Y:S04]  /*3f290*/  LDL.LU R16, [R1+0xfb0] ;  /* 0x000fb00001107983 */ /* 0x000ea80000300800 */
[----:B------:R0:W-:Y:S04]  /*3f2a0*/  @P4 STG.E.U8 desc[UR18][R44.64], R23 ;  /* 0x000000172c004986 */ /* 0x0001e8000c101112 */
[----:B------:R-:W2:Y:S04]  /*3f2b0*/  LDL.LU.64 R18, [R1+0x2f8] ;  /* 0x0002f80001127983 */ /* 0x000ea80000300a00 */
[----:B0-----:R-:W2:Y:S04]  /*3f2c0*/  LDL.LU R23, [R1+0xfac] ;  /* 0x000fac0001177983 */ /* 0x001ea80000300800 */
[----:B------:R0:W-:Y:S01]  /*3f2d0*/  @P3 STG.E.U8 desc[UR18][R26.64], R15 ;  /* 0x0000000f1a003986 */ /* 0x0001e2000c101112 */
[----:B----4-:R-:W-:Y:S01]  /*3f2e0*/  ISETP.LT.AND P4, PT, R20, UR4, !P1 ;  /* 0x0000000414007c0c */ /* 0x010fe2000cf81270 */
[----:B------:R-:W5:Y:S01]  /*3f2f0*/  LDCU UR4, c[0x0][0x39c] ;  /* 0x00007380ff0477ac */ /* 0x000f620008000800 */
[----:B------:R-:W-:-:S05]  /*3f300*/  PRMT R20, R15, 0x9910, RZ ;  /* 0x000099100f147816 */ /* 0x000fca00000000ff */
[----:B0-----:R-:W-:Y:S01]  /*3f310*/  IMAD.MOV.U32 R26, RZ, RZ, R20 ;  /* 0x000000ffff1a7224 */ /* 0x001fe200078e0014 */
[----:B-----5:R-:W-:Y:S01]  /*3f320*/  ISETP.LT.AND P3, PT, R14, UR4, !P1 ;  /* 0x000000040e007c0c */ /* 0x020fe2000cf61270 */
[----:B------:R-:W2:Y:S01]  /*3f330*/  LDCU UR4, c[0x0][0x39c] ;  /* 0x00007380ff0477ac */ /* 0x000ea20008000800 */
[----:B------:R-:W4:Y:S04]  /*3f340*/  LDL.LU.64 R14, [R1+0x2e8] ;  /* 0x0002e800010e7983 */ /* 0x000f280000300a00 */
[----:B------:R-:W5:Y:S04]  /*3f350*/  LDL.LU R44, [R1+0x374] ;  /* 0x00037400012c7983 */ /* 0x000f680000300800 */
[----:B------:R-:W4:Y:S01]  /*3f360*/  LDL.LU R20, [R1+0xfb8] ;  /* 0x000fb80001147983 */ /* 0x000f220000300800 */
[----:B------:R-:W-:-:S03]  /*3f370*/  SHF.R.S32.HI R26, RZ, 0x8, R26 ;  /* 0x00000008ff1a7819 */ /* 0x000fc6000001141a */
[----:B------:R-:W5:Y:S04]  /*3f380*/  LDL.LU.64 R62, [R1+0x2e0] ;  /* 0x0002e000013e7983 */ /* 0x000f680000300a00 */
[----:B------:R-:W-:Y:S04]  /*3f390*/  @P5 STG.E.U8 desc[UR18][R58.64], R26 ;  /* 0x0000001a3a005986 */ /* 0x000fe8000c101112 */
[----:B---3--:R0:W-:Y:S02]  /*3f3a0*/  @P2 STG.E.U8 desc[UR18][R24.64], R21 ;  /* 0x0000001518002986 */ /* 0x0081e4000c101112 */
[----:B0-----:R-:W-:-:S04]  /*3f3b0*/  PRMT R21, R21, 0x9910, RZ ;  /* 0x0000991015157816 */ /* 0x001fc800000000ff */
[----:B------:R-:W-:Y:S02]  /*3f3c0*/  SHF.R.S32.HI R26, RZ, 0x8, R21 ;  /* 0x00000008ff1a7819 */ /* 0x000fe40000011415 */
[----:B--2---:R-:W-:Y:S01]  /*3f3d0*/  ISETP.LT.AND P5, PT, R16, UR4, !P1 ;  /* 0x0000000410007c0c */ /* 0x004fe2000cfa1270 */
[----:B------:R-:W0:Y:S01]  /*3f3e0*/  LDCU UR4, c[0x0][0x39c] ;  /* 0x00007380ff0477ac */ /* 0x000e220008000800 */
[----:B------:R-:W2:Y:S04]  /*3f3f0*/  LDL.LU R16, [R1+0xfb4] ;  /* 0x000fb40001107983 */ /* 0x000ea80000300800 */
[----:B------:R-:W3:Y:S01]  /*3f400*/  LDL.LU.64 R58, [R1+0x2d8] ;  /* 0x0002d800013a7983 */ /* 0x000ee20000300a00 */
[----:B0-----:R-:W-:Y:S01]  /*3f410*/  ISETP.LT.AND P2, PT, R23, UR4, !P1 ;  /* 0x0000000417007c0c */ /* 0x001fe2000cf41270 */
[----:B------:R-:W4:Y:S02]  /*3f420*/  LDCU UR4, c[0x0][0x39c] ;  /* 0x00007380ff0477ac */ /* 0x000f240008000800 */
[----:B------:R-:W3:Y:S04]  /*3f430*/  LDL.LU R23, [R1+0x378] ;  /* 0x0003780001177983 */ /* 0x000ee80000300800 */
[----:B------:R-:W3:Y:S04]  /*3f440*/  LDL.LU R21, [R1+0xfc0] ;  /* 0x000fc00001157983 */ /* 0x000ee80000300800 */
[----:B------:R-:W-:Y:S04]  /*3f450*/  @P0 STG.E.U8 desc[UR18][R54.64], R26 ;  /* 0x0000001a36000986 */ /* 0x000fe8000c101112 */
[----:B------:R-:W3:Y:S01]  /*3f460*/  LDL.LU.64 R24, [R1+0x2c8] ;  /* 0x0002c80001187983 */ /* 0x000ee20000300a00 */
[----:B----4-:R-:W-:Y:S01]  /*3f470*/  ISETP.LT.AND P0, PT, R20, UR4, !P1 ;  /* 0x0000000414007c0c */ /* 0x010fe2000cf01270 */
[----:B------:R-:W2:Y:S02]  /*3f480*/  LDCU UR4, c[0x0][0x39c] ;  /* 0x00007380ff0477ac */ /* 0x000ea40008000800 */
[----:B------:R-:W4:Y:S04]  /*3f490*/  LDL.LU R20, [R1+0xfbc] ;  /* 0x000fbc0001147983 */ /* 0x000f280000300800 */
[----:B------:R0:W-:Y:S01]  /*3f4a0*/  @P4 STG.E.U8 desc[UR18][R18.64], R17 ;  /* 0x0000001112004986 */ /* 0x0001e2000c101112 */
[----:B--2---:R-:W-:Y:S01]  /*3f4b0*/  ISETP.LT.AND P4, PT, R16, UR4, !P1 ;  /* 0x0000000410007c0c */ /* 0x004fe2000cf81270 */
[----:B------:R-:W3:Y:S01]  /*3f4c0*/  LDCU UR4, c[0x0][0x39c] ;  /* 0x00007380ff0477ac */ /* 0x000ee20008000800 */
[----:B------:R-:W-:-:S05]  /*3f4d0*/  PRMT R16, R17, 0x9910, RZ ;  /* 0x0000991011107816 */ /* 0x000fca00000000ff */
[----:B0-----:R-:W-:Y:S02]  /*3f4e0*/  IMAD.MOV.U32 R18, RZ, RZ, R16 ;  /* 0x000000ffff127224 */ /* 0x001fe400078e0010 */
[----:B------:R-:W2:Y:S04]  /*3f4f0*/  LDL.LU.64 R16, [R1+0x2b8] ;  /* 0x0002b80001107983 */ /* 0x000ea80000300a00 */
[----:B------:R-:W2:Y:S04]  /*3f500*/  LDL.LU R54, [R1+0x37c] ;  /* 0x00037c0001367983 */ /* 0x000ea80000300800 */
[----:B------:R-:W2:Y:S01]  /*3f510*/  LDL.LU R27, [R1+0xfec] ;  /* 0x000fec00011b7983 */ /* 0x000ea20000300800 */
[----:B------:R-:W-:-:S03]  /*3f520*/  SHF.R.S32.HI R26, RZ, 0x8, R18 ;  /* 0x00000008ff1a7819 */ /* 0x000fc60000011412 */
[----:B------:R-:W2:Y:S04]  /*3f530*/  LDL.LU.64 R18, [R1+0x2b0] ;  /* 0x0002b00001127983 */ /* 0x000ea80000300a00 */
[----:B------:R0:W-:Y:S04]  /*3f540*/  @P3 STG.E.U8 desc[UR18][R14.64], R26 ;  /* 0x0000001a0e003986 */ /* 0x0001e8000c101112 */
[----:B0-----:R-:W2:Y:S04]  /*3f550*/  LDL.LU.64 R14, [R1+0x13a0] ;  /* 0x0013a000010e7983 */ /* 0x001ea80000300a00 */
[----:B------:R-:W2:Y:S01]  /*3f560*/  LDL.LU R26, [R1+0xfc4] ;  /* 0x000fc400011a7983 */ /* 0x000ea20000300800 */
[----:B---3--:R-:W-:Y:S01]  /*3f570*/  ISETP.LT.AND P3, PT, R21, UR4, !P1 ;  /* 0x0000000415007c0c */ /* 0x008fe2000cf61270 */
[----:B------:R-:W4:Y:S02]  /*3f580*/  LDCU UR4, c[0x0][0x39c] ;  /* 0x00007380ff0477ac */ /* 0x000f240008000800 */
[----:B-----5:R0:W-:Y:S02]  /*3f590*/  @P5 STG.E.U8 desc[UR18][R62.64], R44 ;  /* 0x0000002c3e005986 */ /* 0x0201e4000c101112 */
[----:B0-----:R-:W-:-:S04]  /*3f5a0*/  PRMT R44, R44, 0x9910, RZ ;  /* 0x000099102c2c7816 */ /* 0x001fc800000000ff */
[----:B------:R-:W-:-:S05]  /*3f5b0*/  SHF.R.S32.HI R44, RZ, 0x8, R44 ;  /* 0x00000008ff2c7819 */ /* 0x000fca000001142c */
[----:B------:R0:W-:Y:S01]  /*3f5c0*/  @P2 STG.E.U8 desc[UR18][R58.64], R44 ;  /* 0x0000002c3a002986 */ /* 0x0001e2000c101112 */
[----:B----4-:R-:W-:Y:S01]  /*3f5d0*/  ISETP.LT.AND P5, PT, R20, UR4, !P1 ;  /* 0x0000000414007c0c */ /* 0x010fe2000cfa1270 */
[----:B------:R-:W2:Y:S02]  /*3f5e0*/  LDCU UR4, c[0x0][0x39c] ;  /* 0x00007380ff0477ac */ /* 0x000ea40008000800 */
[----:B------:R-:W3:Y:S04]  /*3f5f0*/  LDL.LU.64 R20, [R1+0x2a8] ;  /* 0x0002a80001147983 */ /* 0x000ee80000300a00 */
[----:B------:R-:W4:Y:S04]  /*3f600*/  LDL.LU R45, [R1+0x380] ;  /* 0x00038000012d7983 */ /* 0x000f280000300800 */
[----:B------:R-:W4:Y:S04]  /*3f610*/  LDL.LU.64 R62, [R1+0x298] ;  /* 0x00029800013e7983 */ /* 0x000f280000300a00 */
[----:B------:R-:W5:Y:S04]  /*3f620*/  LDL.LU R55, [R1+0x100c] ;  /* 0x00100c0001377983 */ /* 0x000f680000300800 */
[----:B0-----:R-:W3:Y:S01]  /*3f630*/  LDL.LU R58, [R1+0xffc] ;  /* 0x000ffc00013a7983 */ /* 0x001ee20000300800 */
[----:B------:R-:W-:-:S03]  /*3f640*/  PRMT R59, R23, 0x9910, RZ ;  /* 0x00009910173b7816 */ /* 0x000fc600000000ff */
[----:B------:R0:W-:Y:S04]  /*3f650*/  @P0 STG.E.U8 desc[UR18][R24.64], R23 ;  /* 0x0000001718000986 */ /* 0x0001e8000c101112 */
[----:B0-----:R-:W4:Y:S04]  /*3f660*/  LDL.LU.64 R24, [R1+0x290] ;  /* 0x0002900001187983 */ /* 0x001f280000300a00 */
[----:B------:R-:W4:Y:S01]  /*3f670*/  LDL.LU R44, [R1+0x384] ;  /* 0x00038400012c7983 */ /* 0x000f220000300800 */
[----:B------:R-:W-:Y:S02]  /*3f680*/  SHF.R.S32.HI R59, RZ, 0x8, R59 ;  /* 0x00000008ff3b7819 */ /* 0x000fe4000001143b */
[----:B--2---:R-:W-:Y:S01]  /*3f690*/  ISETP.LT.AND P2, PT, R27, UR4, !P1 ;  /* 0x000000041b007c0c */ /* 0x004fe2000cf41270 */
[----:B------:R-:W0:Y:S02]  /*3f6a0*/  LDCU UR4, c[0x0][0x39c] ;  /* 0x00007380ff0477ac */ /* 0x000e240008000800 */
[----:B------:R1:W-:Y:S01]  /*3f6b0*/  @P4 STG.E.U8 desc[UR18][R16.64], R59 ;  /* 0x0000003b10004986 */ /* 0x0003e2000c101112 */
[----:B0-----:R-:W-:Y:S01]  /*3f6c0*/  ISETP.LT.AND P0, PT, R26, UR4, !P1 ;  /* 0x000000041a007c0c */ /* 0x001fe2000cf01270 */
[----:B------:R-:W5:Y:S02]  /*3f6d0*/  LDCU UR4, c[0x0][0x39c] ;  /* 0x00007380ff0477ac */ /* 0x000f640008000800 */
[----:B------:R-:W2:Y:S04]  /*3f6e0*/  LDL.LU.64 R26, [R1+0x288] ;  /* 0x00028800011a7983 */ /* 0x000ea80000300a00 */
[----:B------:R-:W2:Y:S04]  /*3f6f0*/  LDL.LU R23, [R1+0x1064] ;  /* 0x0010640001177983 */ /* 0x000ea80000300800 */
[----:B-1----:R-:W2:Y:S04]  /*3f700*/  LDL.LU.64 R16, [R1+0x1398] ;  /* 0x0013980001107983 */ /* 0x002ea80000300a00 */
[----:B------:R-:W2:Y:S04]  /*3f710*/  LDL.LU R59, [R1+0x105c] ;  /* 0x00105c00013b7983 */ /* 0x000ea80000300800 */
[----:B------:R0:W-:Y:S04]  /*3f720*/  @P3 STG.E.U8 desc[UR18][R18.64], R54 ;  /* 0x0000003612003986 */ /* 0x0001e8000c101112 */
[----:B0-----:R-:W2:Y:S01]  /*3f730*/  LDL.LU.64 R18, [R1+0x1390] ;  /* 0x0013900001127983 */ /* 0x001ea20000300a00 */
[----:B------:R-:W-:-:S04]  /*3f740*/  PRMT R54, R54, 0x9910, RZ ;  /* 0x0000991036367816 */ /* 0x000fc800000000ff */
[----:B------:R-:W-:Y:S02]  /*3f750*/  SHF.R.S32.HI R54, RZ, 0x8, R54 ;  /* 0x00000008ff367819 */ /* 0x000fe40000011436 */
[----:B-----5:R-:W-:Y:S01]  /*3f760*/  ISETP.LT.AND P4, PT, R55, UR4, !P1 ;  /* 0x0000000437007c0c */ /* 0x020fe2000cf81270 */
[----:B------:R-:W3:Y:S01]  /*3f770*/  LDCU UR4, c[0x0][0x39c] ;  /* 0x00007380ff0477ac */ /* 0x000ee20008000800 */
[----:B------:R-:W5:Y:S01]  /*3f780*/  LDL.LU R55, [R1+0x388] ;  /* 0x0003880001377983 */ /* 0x000f620000300800 */
[----:B---3--:R-:W-:-:S03]  /*3f790*/  ISETP.LT.AND P3, PT, R58, UR4, !P1 ;  /* 0x000000043a007c0c */ /* 0x008fc6000cf61270 */
[----:B------:R0:W-:Y:S01]  /*3f7a0*/  @P5 STG.E.U8 desc[UR18][R20.64], R54 ;  /* 0x0000003614005986 */ /* 0x0001e2000c101112 */
[----:B------:R-:W2:Y:S03]  /*3f7b0*/  LDCU UR4, c[0x0][0x39c] ;  /* 0x00007380ff0477ac */ /* 0x000ea60008000800 */
[----:B------:R-:W3:Y:S04]  /*3f7c0*/  LDL.LU R58, [R1+0x10a4] ;  /* 0x0010a400013a7983 */ /* 0x000ee80000300800 */
[----:B0-----:R-:W5:Y:S04]  /*3f7d0*/  LDL.LU.64 R20, [R1+0x1388] ;  /* 0x0013880001147983 */ /* 0x001f680000300a00 */
[----:B------:R-:W5:Y:S04]  /*3f7e0*/  LDL.LU R54, [R1+0x10a0] ;  /* 0x0010a00001367983 */ /* 0x000f680000300800 */
[----:B----4-:R0:W-:Y:S02]  /*3f7f0*/  @P2 STG.E.U8 desc[UR18][R62.64], R45 ;  /* 0x0000002d3e002986 */ /* 0x0101e4000c101112 */
[----:B0-----:R-:W-:-:S04]  /*3f800*/  PRMT R45, R45, 0x9910, RZ ;  /* 0x000099102d2d7816 */ /* 0x001fc800000000ff */
[----:B------:R-:W-:Y:S02]  /*3f810*/  SHF.R.S32.HI R63, RZ, 0x8, R45 ;  /* 0x00000008ff3f7819 */ /* 0x000fe4000001142d */
[----:B--2---:R-:W-:Y:S01]  /*3f820*/  ISETP.LT.AND P5, PT, R23, UR4, !P1 ;  /* 0x0000000417007c0c */ /* 0x004fe2000cfa1270 */
[----:B------:R-:W0:Y:S01]  /*3f830*/  LDCU UR4, c[0x0][0x39c] ;  /* 0x00007380ff0477ac */ /* 0x000e220008000800 */
[----:B------:R-:W2:Y:S04]  /*3f840*/  LDL.LU R23, [R1+0x1380] ;  /* 0x0013800001177983 */ /* 0x000ea80000300800 */
[----:B------:R-:W4:Y:S01]  /*3f850*/  LDL.LU R62, [R1+0x38c] ;  /* 0x00038c00013e7983 */ /* 0x000f220000300800 */
[----:B0-----:R-:W-:Y:S01]  /*3f860*/  ISETP.LT.AND P2, PT, R59, UR4, !P1 ;  /* 0x000000043b007c0c */ /* 0x001fe2000cf41270 */
[----:B------:R-:W3:Y:S02]  /*3f870*/  LDCU UR4, c[0x0][0x39c] ;  /* 0x00007380ff0477ac */ /* 0x000ee40008000800 */
[----:B------:R-:W2:Y:S04]  /*3f880*/  LDL.LU R59, [R1+0x10fc] ;  /* 0x0010fc00013b7983 */ /* 0x000ea80000300800 */
[----:B------:R-:W4:Y:S04]  /*3f890*/  LDL.LU R45, [R1+0x10b4] ;  /* 0x0010b400012d7983 */ /* 0x000f280000300800 */
[----:B------:R0:W-:Y:S04]  /*3f8a0*/  @P0 STG.E.U8 desc[UR18][R24.64], R63 ;  /* 0x0000003f18000986 */ /* 0x0001e8000c101112 */
[----:B------:R1:W-:Y:S04]  /*3f8b0*/  @P4 STG.E.U8 desc[UR18][R26.64], R44 ;  /* 0x0000002c1a004986 */ /* 0x0003e8000c101112 */
[----:B0-----:R-:W4:Y:S04]  /*3f8c0*/  LDL.LU.64 R24, [R1+0x1378] ;  /* 0x0013780001187983 */ /* 0x001f280000300a00 */
[----:B-1----:R-:W4:Y:S01]  /*3f8d0*/  LDL.LU.64 R26, [R1+0x1370] ;  /* 0x00137000011a7983 */ /* 0x002f220000300a00 */
[----:B---3--:R-:W-:Y:S01]  /*3f8e0*/  ISETP.LT.AND P0, PT, R58, UR4, !P1 ;  /* 0x000000043a007c0c */ /* 0x008fe2000cf01270 */
[----:B------:R-:W5:Y:S02]  /*3f8f0*/  LDCU UR4, c[0x0][0x39c] ;  /* 0x00007380ff0477ac */ /* 0x000f640008000800 */
[----:B------:R-:W3:Y:S04]  /*3f900*/  LDL.LU R58, [R1+0x390] ;  /* 0x00039000013a7983 */ /* 0x000ee80000300800 */
[----:B------:R-:W3:Y:S01]  /*3f910*/  LDL.LU R63, [R1+0x1118] ;  /* 0x00111800013f7983 */ /* 0x000ee20000300800 */
[----:B-----5:R-:W-:Y:S01]  /*3f920*/  ISETP.LT.AND P4, PT, R54, UR4, !P1 ;  /* 0x0000000436007c0c */ /* 0x020fe2000cf81270 */
[----:B------:R-:W2:Y:S02]  /*3f930*/  LDCU UR4, c[0x0][0x39c] ;  /* 0x00007380ff0477ac */ /* 0x000ea40008000800 */
[----:B------:R-:W5:Y:S01]  /*3f940*/  LDL.LU R54, [R1+0x1114] ;  /* 0x0011140001367983 */ /* 0x000f620000300800 */
[----:B------:R-:W-:-:S04]  /*3f950*/  PRMT R44, R44, 0x9910, RZ ;  /* 0x000099102c2c7816 */ /* 0x000fc800000000ff */
[----:B------:R-:W-:-:S05]  /*3f960*/  SHF.R.S32.HI R44, RZ, 0x8, R44 ;  /* 0x00000008ff2c7819 */ /* 0x000fca000001142c */
[----:B------:R0:W-:Y:S04]  /*3f970*/  @P3 STG.E.U8 desc[UR18][R28.64], R44 ;  /* 0x0000002c1c003986 */ /* 0x0001e8000c101112 */
[----:B------:R1:W-:Y:S04]  /*3f980*/  @P5 STG.E.U8 desc[UR18][R30.64], R55 ;  /* 0x000000371e005986 */ /* 0x0003e8000c101112 */
[----:B0-----:R-:W5:Y:S04]  /*3f990*/  LDL.LU.64 R28, [R1+0x1368] ;  /* 0x00136800011c7983 */ /* 0x001f680000300a00 */
[----:B------:R-:W5:Y:S04]  /*3f9a0*/  LDL.LU R44, [R1+0x1360] ;  /* 0x00136000012c7983 */ /* 0x000f680000300800 */
[----:B-1----:R-:W5:Y:S01]  /*3f9b0*/  LDL.LU.64 R30, [R1+0x1358] ;  /* 0x00135800011e7983 */ /* 0x002f620000300a00 */
[----:B--2---:R-:W-:Y:S01]  /*3f9c0*/  ISETP.LT.AND P3, PT, R59, UR4, !P1 ;  /* 0x000000043b007c0c */ /* 0x004fe2000cf61270 */
[----:B------:R-:W4:Y:S01]  /*3f9d0*/  LDCU UR4, c[0x0][0x39c] ;  /* 0x00007380ff0477ac */ /* 0x000f220008000800 */
[----:B------:R-:W-:-:S02]  /*3f9e0*/  PRMT R59, R55, 0x9910, RZ ;  /* 0x00009910373b7816 */ /* 0x000fc400000000ff */
[----:B----4-:R-:W-:Y:S01]  /*3f9f0*/  ISETP.LT.AND P5, PT, R45, UR4, !P1 ;  /* 0x000000042d007c0c */ /* 0x010fe2000cfa1270 */
[----:B------:R-:W3:Y:S01]  /*3fa00*/  LDCU UR4, c[0x0][0x39c] ;  /* 0x00007380ff0477ac */ /* 0x000ee20008000800 */
[----:B------:R-:W2:Y:S04]  /*3fa10*/  LDL.LU R45, [R1+0x394] ;  /* 0x00039400012d7983 */ /* 0x000ea80000300800 */
[----:B------:R-:W4:Y:S01]  /*3fa20*/  LDL.LU R55, [R1+0x1120] ;  /* 0x0011200001377983 */ /* 0x000f220000300800 */
[----:B------:R-:W-:-:S05]  /*3fa30*/  SHF.R.S32.HI R59, RZ, 0x8, R59 ;  /* 0x00000008ff3b7819 */ /* 0x000fca000001143b */
[----:B------:R0:W-:Y:S04]  /*3fa40*/  @P2 STG.E.U8 desc[UR18][R32.64], R59 ;  /* 0x0000003b20002986 */ /* 0x0001e8000c101112 */
[----:B0-----:R-:W2:Y:S04]  /*3fa50*/  LDL.LU.64 R32, [R1+0x1350] ;  /* 0x0013500001207983 */ /* 0x001ea80000300a00 */
[----:B------:R-:W2:Y:S04]  /*3fa60*/  LDL.LU R59, [R1+0x10e8] ;  /* 0x0010e800013b7983 */ /* 0x000ea80000300800 */
[----:B------:R0:W-:Y:S04]  /*3fa70*/  @P0 STG.E.U8 desc[UR18][R34.64], R62 ;  /* 0x0000003e22000986 */ /* 0x0001e8000c101112 */
[----:B0-----:R-:W2:Y:S01]  /*3fa80*/  LDL.LU.64 R34, [R1+0x1348] ;  /* 0x0013480001227983 */ /* 0x001ea20000300a00 */
[----:B---3--:R-:W-:Y:S01]  /*3fa90*/  ISETP.LT.AND P2, PT, R63, UR4, !P1 ;  /* 0x000000043f007c0c */ /* 0x008fe2000cf41270 */
[----:B------:R-:W5:Y:S01]  /*3faa0*/  LDCU UR4, c[0x0][0x39c] ;  /* 0x00007380ff0477ac */ /* 0x000f620008000800 */
[----:B------:R-:W-:-:S02]  /*3fab0*/  PRMT R63, R62, 0x9910, RZ ;  /* 0x000099103e3f7816 */ /* 0x000fc400000000ff */
[----:B-----5:R-:W-:Y:S01]  /*3fac0*/  ISETP.LT.AND P0, PT, R54, UR4, !P1 ;  /* 0x0000000436007c0c */ /* 0x020fe2000cf01270 */
[----:B------:R-:W4:Y:S01]  /*3fad0*/  LDCU UR4, c[0x0][0x39c] ;  /* 0x00007380ff0477ac */ /* 0x000f220008000800 */
[----:B------:R-:W3:Y:S04]  /*3fae0*/  LDL.LU R54, [R1+0x398] ;  /* 0x0003980001367983 */ /* 0x000ee80000300800 */
[----:B------:R-:W5:Y:S01]  /*3faf0*/  LDL.LU R62, [R1+0x10f8] ;  /* 0x0010f800013e7983 */ /* 0x000f620000300800 */
[----:B------:R-:W-:-:S05]  /*3fb00*/  SHF.R.S32.HI R63, RZ, 0x8, R63 ;  /* 0x00000008ff3f7819 */ /* 0x000fca000001143f */
[----:B------:R0:W-:Y:S04]  /*3fb10*/  @P4 STG.E.U8 desc[UR18][R36.64], R63 ;  /* 0x0000003f24004986 */ /* 0x0001e8000c101112 */
[----:B0-----:R-:W3:Y:S04]  /*3fb20*/  LDL.LU.64 R36, [R1+0x1340] ;  /* 0x0013400001247983 */ /* 0x001ee80000300a00 */
[----:B------:R-:W3:Y:S04]  /*3fb30*/  LDL.LU R63, [R1+0x10f4] ;  /* 0x0010f400013f7983 */ /* 0x000ee80000300800 */
[----:B------:R0:W-:Y:S04]  /*3fb40*/  @P3 STG.E.U8 desc[UR18][R38.64], R58 ;  /* 0x0000003a26003986 */ /* 0x0001e8000c101112 */
[----:B0-----:R-:W3:Y:S01]  /*3fb50*/  LDL.LU.64 R38, [R1+0x1338] ;  /* 0x0013380001267983 */ /* 0x001ee20000300a00 */
[----:B------:R-:W-:-:S04]  /*3fb60*/  PRMT R58, R58, 0x9910, RZ ;  /* 0x000099103a3a7816 */ /* 0x000fc800000000ff */
[----:B------:R-:W-:-:S05]  /*3fb70*/  SHF.R.S32.HI R58, RZ, 0x8, R58 ;  /* 0x00000008ff3a7819 */ /* 0x000fca000001143a */
[----:B------:R0:W-:Y:S01]  /*3fb80*/  @P5 STG.E.U8 desc[UR18][R40.64], R58 ;  /* 0x0000003a28005986 */ /* 0x0001e2000c101112 */
[----:B----4-:R-:W-:Y:S01]  /*3fb90*/  ISETP.LT.AND P4, PT, R55, UR4, !P1 ;  /* 0x0000000437007c0c */ /* 0x010fe2000cf81270 */
[----:B------:R-:W2:Y:S02]  /*3fba0*/  LDCU UR4, c[0x0][0x39c] ;  /* 0x00007380ff0477ac */ /* 0x000ea40008000800 */
[----:B------:R-:W4:Y:S01]  /*3fbb0*/  LDL.LU R55, [R1+0x39c] ;  /* 0x00039c0001377983 */ /* 0x000f220000300800 */
[----:B--2---:R-:W-:Y:S01]  /*3fbc0*/  ISETP.LT.AND P3, PT, R59, UR4, !P1 ;  /* 0x000000043b007c0c */ /* 0x004fe2000cf61270 */
[----:B------:R-:W5:Y:S02]  /*3fbd0*/  LDCU UR4, c[0x0][0x39c] ;  /* 0x00007380ff0477ac */ /* 0x000f640008000800 */
[----:B------:R-:W2:Y:S04]  /*3fbe0*/  LDL.LU R59, [R1+0x10d8] ;  /* 0x0010d800013b7983 */ /* 0x000ea80000300800 */
[----:B0-----:R-:W4:Y:S04]  /*3fbf0*/  LDL.LU.64 R40, [R1+0x1330] ;  /* 0x0013300001287983 */ /* 0x001f280000300a00 */
[----:B------:R-:W4:Y:S04]  /*3fc00*/  LDL.LU R58, [R1+0x10cc] ;  /* 0x0010cc00013a7983 */ /* 0x000f280000300800 */
[----:B------:R0:W-:Y:S01]  /*3fc10*/  @P2 STG.E.U8 desc[UR18][R66.64], R45 ;  /* 0x0000002d42002986 */ /* 0x0001e2000c101112 */
[----:B-----5:R-:W-:Y:S01]  /*3fc20*/  ISETP.LT.AND P5, PT, R62, UR4, !P1 ;  /* 0x000000043e007c0c */ /* 0x020fe2000cfa1270 */
[----:B------:R-:W3:Y:S02]  /*3fc30*/  LDCU UR4, c[0x0][0x39c] ;  /* 0x00007380ff0477ac */ /* 0x000ee40008000800 */
[----:B------:R-:W5:Y:S01]  /*3fc40*/  LDL.LU R62, [R1+0x3a0] ;  /* 0x0003a000013e7983 */ /* 0x000f620000300800 */
[----:B---3--:R-:W-:Y:S01]  /*3fc50*/  ISETP.LT.AND P2, PT, R63, UR4, !P1 ;  /* 0x000000043f007c0c */ /* 0x008fe2000cf41270 */
[----:B------:R-:W2:Y:S02]  /*3fc60*/  LDCU UR4, c[0x0][0x39c] ;  /* 0x00007380ff0477ac */ /* 0x000ea40008000800 */
[----:B------:R-:W3:Y:S04]  /*3fc70*/  LDL.LU R63, [R1+0x109c] ;  /* 0x00109c00013f7983 */ /* 0x000ee80000300800 */
[----:B0-----:R-:W5:Y:S01]  /*3fc80*/  LDL.LU R67, [R1+0x1090] ;  /* 0x0010900001437983 */ /* 0x001f620000300800 */
[----:B------:R-:W-:-:S03]  /*3fc90*/  PRMT R45, R45, 0x9910, RZ ;  /* 0x000099102d2d7816 */ /* 0x000fc600000000ff */
[----:B------:R-:W5:Y:S01]  /*3fca0*/  LDL.LU R66, [R1+0x3a4] ;  /* 0x0003a40001427983 */ /* 0x000f620000300800 */
[----:B------:R-:W-:-:S05]  /*3fcb0*/  SHF.R.S32.HI R45, RZ, 0x8, R45 ;  /* 0x00000008ff2d7819 */ /* 0x000fca000001142d */
[----:B------:R0:W-:Y:S04]  /*3fcc0*/  @P0 STG.E.U8 desc[UR18][R42.64], R45 ;  /* 0x0000002d2a000986 */ /* 0x0001e8000c101112 */
[----:B------:R1:W-:Y:S04]  /*3fcd0*/  @P4 STG.E.U8 desc[UR18][R46.64], R54 ;  /* 0x000000362e004986 */ /* 0x0003e8000c101112 */
[----:B0-----:R-:W5:Y:S04]  /*3fce0*/  LDL.LU.64 R42, [R1+0x1328] ;  /* 0x00132800012a7983 */ /* 0x001f680000300a00 */
[----:B------:R-:W5:Y:S04]  /*3fcf0*/  LDL.LU R45, [R1+0x1320] ;  /* 0x00132000012d7983 */ /* 0x000f680000300800 */
[----:B-1----:R-:W5:Y:S01]  /*3fd00*/  LDL.LU.64 R46, [R1+0x1318] ;  /* 0x00131800012e7983 */ /* 0x002f620000300a00 */
[----:B------:R-:W-:-:S04]  /*3fd10*/  PRMT R54, R54, 0x9910, RZ ;  /* 0x0000991036367816 */ /* 0x000fc800000000ff */
[----:B------:R-:W-:-:S05]  /*3fd20*/  SHF.R.S32.HI R54, RZ, 0x8, R54 ;  /* 0x00000008ff367819 */ /* 0x000fca0000011436 */
[----:B------:R0:W-:Y:S01]  /*3fd30*/  @P3 STG.E.U8 desc[UR18][R48.64], R54 ;  /* 0x0000003630003986 */ /* 0x0001e2000c101112 */
[----:B--2---:R-:W-:Y:S01]  /*3fd40*/  ISETP.LT.AND P0, PT, R59, UR4, !P1 ;  /* 0x000000043b007c0c */ /* 0x004fe2000cf01270 */
[----:B------:R-:W4:Y:S02]  /*3fd50*/  LDCU UR4, c[0x0][0x39c] ;  /* 0x00007380ff0477ac */ /* 0x000f240008000800 */
[----:B----4-:R-:W-:Y:S01]  /*3fd60*/  ISETP.LT.AND P4, PT, R58, UR4, !P1 ;  /* 0x000000043a007c0c */ /* 0x010fe2000cf81270 */
[----:B------:R-:W3:Y:S01]  /*3fd70*/  LDCU UR4, c[0x0][0x39c] ;  /* 0x00007380ff0477ac */ /* 0x000ee20008000800 */
[----:B------:R-:W2:Y:S04]  /*3fd80*/  LDL.LU R58, [R1+0x10ac] ;  /* 0x0010ac00013a7983 */ /* 0x000ea80000300800 */
[----:B------:R-:W4:Y:S04]  /*3fd90*/  LDL.LU R59, [R1+0x1074] ;  /* 0x00107400013b7983 */ /* 0x000f280000300800 */
[----:B0-----:R-:W4:Y:S04]  /*3fda0*/  LDL.LU.64 R48, [R1+0x1310] ;  /* 0x0013100001307983 */ /* 0x001f280000300a00 */
[----:B------:R-:W4:Y:S04]  /*3fdb0*/  LDL.LU R54, [R1+0x1308] ;  /* 0x0013080001367983 */ /* 0x000f280000300800 */
[----:B------:R0:W-:Y:S04]  /*3fdc0*/  @P5 STG.E.U8 desc[UR18][R50.64], R55 ;  /* 0x0000003732005986 */ /* 0x0001e8000c101112 */
[----:B0-----:R-:W4:Y:S01]  /*3fdd0*/  LDL.LU.64 R50, [R1+0x1300] ;  /* 0x0013000001327983 */ /* 0x001f220000300a00 */
[----:B---3--:R-:W-:Y:S01]  /*3fde0*/  ISETP.LT.AND P3, PT, R63, UR4, !P1 ;  /* 0x000000043f007c0c */ /* 0x008fe2000cf61270 */
[----:B------:R-:W5:Y:S02]  /*3fdf0*/  LDCU UR4, c[0x0][0x39c] ;  /* 0x00007380ff0477ac */ /* 0x000f640008000800 */
        /* <DEDUP_REMOVED lines=8> */
[----:B0-----:R-:W5:Y:S01]  /*3fe80*/  LDL.LU.64 R52, [R1+0x12f8] ;  /* 0x0012f80001347983 */ /* 0x001f620000300a00 */
[----:B-1----:R-:W-:-:S03]  /*3fe90*/  PRMT R62, R62, 0x9910, RZ ;  /* 0x000099103e3e7816 */ /* 0x002fc600000000ff */
[----:B------:R-:W5:Y:S01]  /*3fea0*/  LDL.LU R55, [R1+0x12f4] ;  /* 0x0012f40001377983 */ /* 0x000f620000300800 */
[----:B------:R-:W-:-:S05]  /*3feb0*/  SHF.R.S32.HI R62, RZ, 0x8, R62 ;  /* 0x00000008ff3e7819 */ /* 0x000fca000001143e */
[----:B------:R-:W-:Y:S04]  /*3fec0*/  @P4 STG.E.U8 desc[UR18][R60.64], R62 ;  /* 0x0000003e3c004986 */ /* 0x000fe8000c101112 */
[----:B------:R0:W-:Y:S02]  /*3fed0*/  @P3 STG.E.U8 desc[UR18][R64.64], R66 ;  /* 0x0000004240003986 */ /* 0x0001e4000c101112 */
[----:B0-----:R-:W-:-:S04]  /*3fee0*/  PRMT R66, R66, 0x9910, RZ ;  /* 0x0000991042427816 */ /* 0x001fc800000000ff */
[----:B------:R-:W-:Y:S02]  /*3fef0*/  SHF.R.S32.HI R66, RZ, 0x8, R66 ;  /* 0x00000008ff427819 */ /* 0x000fe40000011442 */
[----:B--2---:R-:W-:Y:S01]  /*3ff00*/  ISETP.LT.AND P2, PT, R58, UR4, !P1 ;  /* 0x000000043a007c0c */ /* 0x004fe2000cf41270 */
[----:B------:R-:W4:Y:S01]  /*3ff10*/  LDCU UR4, c[0x0][0x39c] ;  /* 0x00007380ff0477ac */ /* 0x000f220008000800 */
[----:B------:R-:W2:Y:S04]  /*3ff20*/  LDL.LU R58, [R1+0x12f0] ;  /* 0x0012f000013a7983 */ /* 0x000ea80000300800 */
[----:B------:R-:W2:Y:S01]  /*3ff30*/  LDL.LU.64 R56, [R1+0x12e8] ;  /* 0x0012e80001387983 */ /* 0x000ea20000300a00 */
[----:B----4-:R-:W-:Y:S01]  /*3ff40*/  ISETP.LT.AND P0, PT, R59, UR4, !P1 ;  /* 0x000000043b007c0c */ /* 0x010fe2000cf01270 */
[----:B------:R-:W3:Y:S02]  /*3ff50*/  LDCU UR4, c[0x0][0x39c] ;  /* 0x00007380ff0477ac */ /* 0x000ee40008000800 */
[----:B------:R-:W4:Y:S04]  /*3ff60*/  LDL.LU R59, [R1+0x12e0] ;  /* 0x0012e000013b7983 */ /* 0x000f280000300800 */
[----:B------:R-:W2:Y:S04]  /*3ff70*/  LDL.LU.64 R60, [R1+0x12d8] ;  /* 0x0012d800013c7983 */ /* 0x000ea80000300a00 */
[----:B------:R-:W2:Y:S04]  /*3ff80*/  LDL.LU R62, [R1+0x12d4] ;  /* 0x0012d400013e7983 */ /* 0x000ea80000300800 */
[----:B------:R0:W-:Y:S01]  /*3ff90*/  @P5 STG.E.U8 desc[UR18][R92.64], R66 ;  /* 0x000000425c005986 */ /* 0x0001e2000c101112 */
[----:B---3--:R-:W-:Y:S01]  /*3ffa0*/  ISETP.LT.AND P4, PT, R63, UR4, !P1 ;  /* 0x000000043f007c0c */ /* 0x008fe2000cf81270 */
[----:B------:R-:W5:Y:S02]  /*3ffb0*/  LDCU UR4, c[0x0][0x39c] ;  /* 0x00007380ff0477ac */ /* 0x000f640008000800 */
[----:B------:R-:W3:Y:S04]  /*3ffc0*/  LDL.LU R63, [R1+0x12d0] ;  /* 0x0012d000013f7983 */ /* 0x000ee80000300800 */
[----:B------:R-:W2:Y:S01]  /*3ffd0*/  LDL.LU.64 R64, [R1+0x12c8] ;  /* 0x0012c80001407983 */ /* 0x000ea20000300a00 */
[----:B-----5:R-:W-:Y:S01]  /*3ffe0*/  ISETP.LT.AND P3, PT, R67, UR4, !P1 ;  /* 0x0000000443007c0c */ /* 0x020fe2000cf61270 */
[----:B------:R-:W1:Y:S02]  /*3fff0*/  LDCU UR4, c[0x0][0x39c] ;  /* 0x00007380ff0477ac */ /* 0x000e640008000800 */
[----:B------:R-:W5:Y:S04]  /*40000*/  LDL.LU R67, [R1+0x1030] ;  /* 0x0010300001437983 */ /* 0x000f680000300800 */
[----:B0-----:R-:W2:Y:S04]  /*40010*/  LDL.LU R66, [R1+0x12c0] ;  /* 0x0012c00001427983 */ /* 0x001ea80000300800 */
[----:B------:R-:W1:Y:S04]  /*40020*/  LDL.LU R92, [R1+0x1058] ;  /* 0x00105800015c7983 */ /* 0x000e680000300800 */
[----:B------:R-:W2:Y:S01]  /*40030*/  LDL.LU R93, [R1+0x3a8] ;  /* 0x0003a800015d7983 */ /* 0x000ea20000300800 */
[----:B-1----:R-:W-:Y:S01]  /*40040*/  ISETP.LT.AND P5, PT, R92, UR4, !P1 ;  /* 0x000000045c007c0c */ /* 0x002fe2000cfa1270 */
[----:B------:R-:W0:Y:S02]  /*40050*/  LDCU UR4, c[0x0][0x39c] ;  /* 0x00007380ff0477ac */ /* 0x000e240008000800 */
[----:B------:R-:W3:Y:S04]  /*40060*/  LDL.LU R92, [R1+0x1028] ;  /* 0x00102800015c7983 */ /* 0x000ee80000300800 */
[----:B--2---:R1:W-:Y:S04]  /*40070*/  @P2 STG.E.U8 desc[UR18][R90.64], R93 ;  /* 0x0000005d5a002986 */ /* 0x0043e8000c101112 */
[----:B-1----:R-:W0:Y:S01]  /*40080*/  LDL.LU R91, [R1+0x1054] ;  /* 0x00105400015b7983 */ /* 0x002e220000300800 */
[----:B------:R-:W-:-:S04]  /*40090*/  PRMT R90, R93, 0x9910, RZ ;  /* 0x000099105d5a7816 */ /* 0x000fc800000000ff */
[----:B------:R-:W-:-:S05]  /*400a0*/  SHF.R.S32.HI R90, RZ, 0x8, R90 ;  /* 0x00000008ff5a7819 */ /* 0x000fca000001145a */
[----:B------:R1:W-:Y:S01]  /*400b0*/  @P0 STG.E.U8 desc[UR18][R88.64], R90 ;  /* 0x0000005a58000986 */ /* 0x0003e2000c101112 */
[----:B0-----:R-:W-:Y:S01]  /*400c0*/  ISETP.LT.AND P2, PT, R91, UR4, !P1 ;  /* 0x000000045b007c0c */ /* 0x001fe2000cf41270 */
[----:B------:R-:W5:Y:S02]  /*400d0*/  LDCU UR4, c[0x0][0x39c] ;  /* 0x00007380ff0477ac */ /* 0x000f640008000800 */
[----:B------:R-:W2:Y:S04]  /*400e0*/  LDL.LU R91, [R1+0x3b4] ;  /* 0x0003b400015b7983 */ /* 0x000ea80000300800 */
[----:B------:R-:W2:Y:S04]  /*400f0*/  LDL.LU R93, [R1+0x1008] ;  /* 0x00100800015d7983 */ /* 0x000ea80000300800 */
[----:B-1----:R-:W2:Y:S04]  /*40100*/  LDL.LU R90, [R1+0x3ac] ;  /* 0x0003ac00015a7983 */ /* 0x002ea80000300800 */
[----:B------:R-:W4:Y:S04]  /*40110*/  LDL.LU R88, [R1+0xff8] ;  /* 0x000ff80001587983 */ /* 0x000f280000300800 */
[----:B------:R-:W4:Y:S01]  /*40120*/  LDL.LU R89, [R1+0x3b0] ;  /* 0x0003b00001597983 */ /* 0x000f220000300800 */
[----:B-----5:R-:W-:Y:S01]  /*40130*/  ISETP.LT.AND P0, PT, R67, UR4, !P1 ;  /* 0x0000000443007c0c */ /* 0x020fe2000cf01270 */
[----:B------:R-:W3:Y:S02]  /*40140*/  LDCU UR4, c[0x0][0x39c] ;  /* 0x00007380ff0477ac */ /* 0x000ee40008000800 */
[----:B------:R-:W5:Y:S04]  /*40150*/  LDL.LU R67, [R1+0x12bc] ;  /* 0x0012bc0001437983 */ /* 0x000f680000300800 */
[----:B--2---:R0:W-:Y:S01]  /*40160*/  @P4 STG.E.U8 desc[UR18][R86.64], R90 ;  /* 0x0000005a56004986 */ /* 0x0041e2000c101112 */
[----:B---3--:R-:W-:Y:S01]  /*40170*/  ISETP.LT.AND P4, PT, R92, UR4, !P1 ;  /* 0x000000045c007c0c */ /* 0x008fe2000cf81270 */
[----:B------:R-:W1:Y:S02]  /*40180*/  LDCU UR4, c[0x0][0x39c] ;  /* 0x00007380ff0477ac */ /* 0x000e640008000800 */
[----:B------:R-:W2:Y:S04]  /*40190*/  LDL.LU R92, [R1+0x3bc] ;  /* 0x0003bc00015c7983 */ /* 0x000ea80000300800 */
[----:B0-----:R-:W3:Y:S01]  /*401a0*/  LDL.LU R87, [R1+0x1018] ;  /* 0x0010180001577983 */ /* 0x001ee20000300800 */
[----:B------:R-:W-:-:S04]  /*401b0*/  PRMT R86, R90, 0x9910, RZ ;  /* 0x000099105a567816 */ /* 0x000fc800000000ff */
[----:B------:R-:W-:-:S05]  /*401c0*/  SHF.R.S32.HI R86, RZ, 0x8, R86 ;  /* 0x00000008ff567819 */ /* 0x000fca0000011456 */
[----:B------:R0:W-:Y:S04]  /*401d0*/  @P3 STG.E.U8 desc[UR18][R84.64], R86 ;  /* 0x0000005654003986 */ /* 0x0001e8000c101112 */
[----:B0-----:R-:W5:Y:S01]  /*401e0*/  LDL.LU R85, [R1+0xfdc] ;  /* 0x000fdc0001557983 */ /* 0x001f620000300800 */
[----:B-1----:R-:W-:Y:S01]  /*401f0*/  ISETP.LT.AND P3, PT, R93, UR4, !P1 ;  /* 0x000000045d007c0c */ /* 0x002fe2000cf61270 */
[----:B------:R-:W0:Y:S02]  /*40200*/  LDCU UR4, c[0x0][0x39c] ;  /* 0x00007380ff0477ac */ /* 0x000e240008000800 */
[----:B----4-:R1:W-:Y:S04]  /*40210*/  @P5 STG.E.U8 desc[UR18][R82.64], R89 ;  /* 0x0000005952005986 */ /* 0x0103e8000c101112 */
[----:B------:R-:W4:Y:S01]  /*40220*/  LDL.LU R93, [R1+0x3b8] ;  /* 0x0003b800015d7983 */ /* 0x000f220000300800 */
[----:B0-----:R-:W-:Y:S01]  /*40230*/  ISETP.LT.AND P5, PT, R88, UR4, !P1 ;  /* 0x0000000458007c0c */ /* 0x001fe2000cfa1270 */
[----:B------:R-:W3:Y:S01]  /*40240*/  LDCU UR4, c[0x0][0x39c] ;  /* 0x00007380ff0477ac */ /* 0x000ee20008000800 */
[----:B-1----:R-:W-:-:S02]  /*40250*/  PRMT R82, R89, 0x9910, RZ ;  /* 0x0000991059527816 */ /* 0x002fc400000000ff */
[----:B------:R-:W4:Y:S02]  /*40260*/  LDL.LU R89, [R1+0xff0] ;  /* 0x000ff00001597983 */ /* 0x000f240000300800 */
[----:B------:R-:W-:Y:S02]  /*40270*/  SHF.R.S32.HI R82, RZ, 0x8, R82 ;  /* 0x00000008ff527819 */ /* 0x000fe40000011452 */
[----:B------:R-:W4:Y:S04]  /*40280*/  LDL.LU R86, [R1+0xfcc] ;  /* 0x000fcc0001567983 */ /* 0x000f280000300800 */
[----:B------:R-:W-:Y:S04]  /*40290*/  @P2 STG.E.U8 desc[UR18][R80.64], R82 ;  /* 0x0000005250002986 */ /* 0x000fe8000c101112 */
[----:B------:R-:W4:Y:S04]  /*402a0*/  LDL.LU R84, [R1+0xfc8] ;  /* 0x000fc80001547983 */ /* 0x000f280000300800 */
[----:B------:R0:W-:Y:S04]  /*402b0*/  @P0 STG.E.U8 desc[UR18][R78.64], R91 ;  /* 0x0000005b4e000986 */ /* 0x0001e8000c101112 */
[----:B------:R-:W4:Y:S01]  /*402c0*/  LDL.LU R83, [R1+0xfd0] ;  /* 0x000fd00001537983 */ /* 0x000f220000300800 */
[----:B0-----:R-:W-:-:S04]  /*402d0*/  PRMT R78, R91, 0x9910, RZ ;  /* 0x000099105b4e7816 */ /* 0x001fc800000000ff */
[----:B------:R-:W-:-:S05]  /*402e0*/  SHF.R.S32.HI R78, RZ, 0x8, R78 ;  /* 0x00000008ff4e7819 */ /* 0x000fca000001144e */
[----:B------:R0:W-:Y:S01]  /*402f0*/  @P4 STG.E.U8 desc[UR18][R76.64], R78 ;  /* 0x0000004e4c004986 */ /* 0x0001e2000c101112 */
[----:B---3--:R-:W-:Y:S01]  /*40300*/  ISETP.LT.AND P2, PT, R87, UR4, !P1 ;  /* 0x0000000457007c0c */ /* 0x008fe2000cf41270 */
[----:B------:R-:W5:Y:S01]  /*40310*/  LDCU UR4, c[0x0][0x39c] ;  /* 0x00007380ff0477ac */ /* 0x000f620008000800 */
[----:B--2---:R-:W-:-:S04]  /*40320*/  PRMT R79, R92, 0x9910, RZ ;  /* 0x000099105c4f7816 */ /* 0x004fc800000000ff */
[----:B0-----:R-:W-:Y:S02]  /*40330*/  SHF.R.S32.HI R76, RZ, 0x8, R79 ;  /* 0x00000008ff4c7819 */ /* 0x001fe4000001144f */
[----:B-----5:R-:W-:Y:S01]  /*40340*/  ISETP.LT.AND P0, PT, R85, UR4, !P1 ;  /* 0x0000000455007c0c */ /* 0x020fe2000cf01270 */
[----:B------:R-:W-:Y:S01]  /*40350*/  @P3 STG.E.U8 desc[UR18][R74.64], R92 ;  /* 0x0000005c4a003986 */ /* 0x000fe2000c101112 */
[----:B------:R-:W0:Y:S03]  /*40360*/  LDCU UR4, c[0x0][0x39c] ;  /* 0x00007380ff0477ac */ /* 0x000e260008000800 */
[----:B------:R-:W2:Y:S04]  /*40370*/  LDL.LU R85, [R1+0x100] ;  /* 0x0001000001557983 */ /* 0x000ea80000300800 */
[----:B------:R-:W2:Y:S04]  /*40380*/  LDL.LU R87, [R1+0x104] ;  /* 0x0001040001577983 */ /* 0x000ea80000300800 */
[----:B------:R-:W3:Y:S04]  /*40390*/  LDL.LU R90, [R1+0x108] ;  /* 0x00010800015a7983 */ /* 0x000ee80000300800 */
[----:B------:R-:W3:Y:S04]  /*403a0*/  LDL.LU R88, [R1+0x10c] ;  /* 0x00010c0001587983 */ /* 0x000ee80000300800 */
[----:B------:R-:W5:Y:S04]  /*403b0*/  LDL.LU R79, [R1+0x1010] ;  /* 0x00101000014f7983 */ /* 0x000f680000300800 */
[----:B------:R1:W-:Y:S04]  /*403c0*/  @P5 STG.E.U8 desc[UR18][R72.64], R76 ;  /* 0x0000004c48005986 */ /* 0x0003e8000c101112 */
[----:B------:R-:W3:Y:S04]  /*403d0*/  LDL.LU R77, [R1+0x1004] ;  /* 0x00100400014d7983 */ /* 0x000ee80000300800 */
[----:B-1----:R-:W5:Y:S04]  /*403e0*/  LDL.LU R76, [R1+0xfd8] ;  /* 0x000fd800014c7983 */ /* 0x002f680000300800 */
[----:B------:R-:W5:Y:S01]  /*403f0*/  LDL.LU R75, [R1+0xfe0] ;  /* 0x000fe000014b7983 */ /* 0x000f620000300800 */
[----:B----4-:R-:W-:-:S05]  /*40400*/  PRMT R74, R93, 0x9910, RZ ;  /* 0x000099105d4a7816 */ /* 0x010fca00000000ff */
[----:B------:R-:W-:Y:S01]  /*40410*/  IMAD.MOV.U32 R72, RZ, RZ, R74 ;  /* 0x000000ffff487224 */ /* 0x000fe200078e004a */
[----:B------:R1:W-:Y:S01]  /*40420*/  @P2 STG.E.U8 desc[UR18][R70.64], R93 ;  /* 0x0000005d46002986 */ /* 0x0003e2000c101112 */
[----:B0-----:R-:W-:Y:S01]  /*40430*/  ISETP.LT.AND P4, PT, R89, UR4, !P1 ;  /* 0x0000000459007c0c */ /* 0x001fe2000cf81270 */
[----:B------:R-:W0:Y:S01]  /*40440*/  LDCU UR4, c[0x0][0x39c] ;  /* 0x00007380ff0477ac */ /* 0x000e220008000800 */
[----:B------:R-:W-:Y:S01]  /*40450*/  ISETP.LT.AND P3, PT, R86, UR6, !P1 ;  /* 0x0000000656007c0c */ /* 0x000fe2000cf61270 */
[----:B------:R-:W4:Y:S01]  /*40460*/  LDL.LU R89, [R1+0x110] ;  /* 0x0001100001597983 */ /* 0x000f220000300800 */
[----:B------:R-:W-:Y:S01]  /*40470*/  ISETP.LT.AND P5, PT, R84, UR7, !P1 ;  /* 0x0000000754007c0c */ /* 0x000fe2000cfa1270 */
[----:B------:R-:W3:Y:S02]  /*40480*/  LDCU UR6, c[0x0][0x39c] ;  /* 0x00007380ff0677ac */ /* 0x000ee40008000800 */
[----:B------:R-:W4:Y:S01]  /*40490*/  LDL.LU R91, [R1+0x114] ;  /* 0x00011400015b7983 */ /* 0x000f220000300800 */
[----:B------:R-:W5:Y:S01]  /*404a0*/  LDCU UR7, c[0x0][0x39c] ;  /* 0x00007380ff0777ac */ /* 0x000f620008000800 */
[----:B-1----:R-:W-:Y:S01]  /*404b0*/  SHF.R.S32.HI R70, RZ, 0x8, R72 ;  /* 0x00000008ff467819 */ /* 0x002fe20000011448 */
[----:B------:R-:W-:Y:S01]  /*404c0*/  VIADD R71, R3, UR5 ;  /* 0x0000000503477c36 */ /* 0x000fe20008000000 */
[----:B------:R-:W4:Y:S04]  /*404d0*/  LDL.LU R78, [R1+0xfe4] ;  /* 0x000fe400014e7983 */ /* 0x000f280000300800 */
[----:B------:R1:W-:Y:S01]  /*404e0*/  @P0 STG.E.U8 desc[UR18][R68.64], R70 ;  /* 0x0000004644000986 */ /* 0x0003e2000c101112 */
[----:B------:R-:W-:Y:S01]  /*404f0*/  VIADD R3, R71, UR5 ;  /* 0x0000000547037c36 */ /* 0x000fe20008000000 */
[----:B------:R-:W-:Y:S01]  /*40500*/  ISETP.LT.AND P2, PT, R83, UR9, !P1 ;  /* 0x0000000953007c0c */ /* 0x000fe2000cf41270 */
[----:B------:R-:W0:Y:S01]  /*40510*/  LDCU UR9, c[0x0][0x39c] ;  /* 0x00007380ff0977ac */ /* 0x000e220008000800 */
[----:B------:R-:W4:Y:S04]  /*40520*/  LDL.LU R92, [R1+0x118] ;  /* 0x00011800015c7983 */ /* 0x000f280000300800 */
[----:B------:R-:W4:Y:S01]  /*40530*/  LDL.LU R93, [R1+0x11c] ;  /* 0x00011c00015d7983 */ /* 0x000f220000300800 */
[----:B-1----:R-:W-:-:S04]  /*40540*/  IADD3 R70, P0, PT, R71, R2, RZ ;  /* 0x0000000247467210 */ /* 0x002fc80007f1e0ff */
[----:B------:R-:W-:Y:S02]  /*40550*/  LEA.HI.X.SX32 R71, R71, R0, 0x1, P0 ;  /* 0x0000000047477211 */ /* 0x000fe400000f0eff */
[----:B------:R-:W-:-:S04]  /*40560*/  IADD3 R68, P0, PT, R3, R2, RZ ;  /* 0x0000000203447210 */ /* 0x000fc80007f1e0ff */
[----:B------:R-:W-:Y:S02]  /*40570*/  LEA.HI.X.SX32 R69, R3, R0, 0x1, P0 ;  /* 0x0000000003457211 */ /* 0x000fe400000f0eff */
[----:B--2---:R-:W-:-:S04]  /*40580*/  F2FP.SATFINITE.E5M2.F32.PACK_AB_MERGE_C R74, R87, R85, RZ ;  /* 0x00000055574a723e */ /* 0x004fc800048060ff */
[----:B------:R-:W-:Y:S01]  /*40590*/  PRMT R72, R74, 0x9910, RZ ;  /* 0x000099104a487816 */ /* 0x000fe200000000ff */
[----:B------:R1:W-:Y:S03]  /*405a0*/  @P4 STG.E.U8 desc[UR18][R70.64], R74 ;  /* 0x0000004a46004986 */ /* 0x0003e6000c101112 */
[----:B------:R-:W-:Y:S01]  /*405b0*/  SHF.R.S32.HI R72, RZ, 0x8, R72 ;  /* 0x00000008ff487819 */ /* 0x000fe20000011448 */
[----:B-1----:R-:W-:-:S04]  /*405c0*/  VIADD R71, R3, UR5 ;  /* 0x0000000503477c36 */ /* 0x002fc80008000000 */
[----:B------:R-:W-:Y:S01]  /*405d0*/  VIADD R3, R71, UR5 ;  /* 0x0000000547037c36 */ /* 0x000fe20008000000 */
[----:B------:R1:W-:Y:S01]  /*405e0*/  @P3 STG.E.U8 desc[UR18][R68.64], R72 ;  /* 0x0000004844003986 */ /* 0x0003e2000c101112 */
[----:B---3--:R-:W-:Y:S01]  /*405f0*/  ISETP.LT.AND P3, PT, R77, UR6, !P1 ;  /* 0x000000064d007c0c */ /* 0x008fe2000cf61270 */
[----:B------:R-:W2:Y:S01]  /*40600*/  LDCU UR6, c[0x0][0x39c] ;  /* 0x00007380ff0677ac */ /* 0x000ea20008000800 */
[----:B------:R-:W-:Y:S01]  /*40610*/  F2FP.SATFINITE.E5M2.F32.PACK_AB_MERGE_C R73, R88, R90, RZ ;  /* 0x0000005a5849723e */ /* 0x000fe200048060ff */
[----:B------:R-:W3:Y:S01]  /*40620*/  LDL.LU R77, [R1+0xff4] ;  /* 0x000ff400014d7983 */ /* 0x000ee20000300800 */
[----:B-1----:R-:W-:-:S04]  /*40630*/  IADD3 R68, P4, PT, R3, R2, RZ ;  /* 0x0000000203447210 */ /* 0x002fc80007f9e0ff */
[----:B------:R-:W-:Y:S02]  /*40640*/  LEA.HI.X.SX32 R69, R3, R0, 0x1, P4 ;  /* 0x0000000003457211 */ /* 0x000fe400020f0eff */
[----:B-----5:R-:W-:Y:S02]  /*40650*/  ISETP.LT.AND P4, PT, R76, UR7, !P1 ;  /* 0x000000074c007c0c */ /* 0x020fe4000cf81270 */
[----:B------:R-:W-:Y:S01]  /*40660*/  IADD3 R70, P0, PT, R71, R2, RZ ;  /* 0x0000000247467210 */ /* 0x000fe20007f1e0ff */
[----:B------:R-:W2:Y:S01]  /*40670*/  LDL.LU R76, [R1+0x1000] ;  /* 0x00100000014c7983 */ /* 0x000ea20000300800 */
[----:B------:R-:W-:Y:S01]  /*40680*/  PRMT R72, R73, 0x9910, RZ ;  /* 0x0000991049487816 */ /* 0x000fe200000000ff */
[----:B------:R-:W-:Y:S01]  /*40690*/  VIADD R3, R3, UR5 ;  /* 0x0000000503037c36 */ /* 0x000fe20008000000 */
[----:B------:R-:W-:Y:S01]  /*406a0*/  LEA.HI.X.SX32 R71, R71, R0, 0x1, P0 ;  /* 0x0000000047477211 */ /* 0x000fe200000f0eff */
[----:B------:R-:W1:Y:S01]  /*406b0*/  LDCU UR7, c[0x0][0x39c] ;  /* 0x00007380ff0777ac */ /* 0x000e620008000800 */
[----:B------:R-:W-:-:S03]  /*406c0*/  SHF.R.S32.HI R72, RZ, 0x8, R72 ;  /* 0x00000008ff487819 */ /* 0x000fc60000011448 */
[----:B------:R-:W-:Y:S04]  /*406d0*/  @P5 STG.E.U8 desc[UR18][R70.64], R73 ;  /* 0x0000004946005986 */ /* 0x000fe8000c101112 */
[----:B------:R5:W-:Y:S01]  /*406e0*/  @P2 STG.E.U8 desc[UR18][R68.64], R72 ;  /* 0x0000004844002986 */ /* 0x000be2000c101112 */
[----:B0-----:R-:W-:Y:S01]  /*406f0*/  ISETP.LT.AND P2, PT, R75, UR9, !P1 ;  /* 0x000000094b007c0c */ /* 0x001fe2000cf41270 */
[----:B------:R-:W0:Y:S02]  /*40700*/  LDCU UR9, c[0x0][0x39c] ;  /* 0x00007380ff0977ac */ /* 0x000e240008000800 */
[----:B------:R-:W1:Y:S01]  /*40710*/  LDL.LU R75, [R1+0xfd4] ;  /* 0x000fd400014b7983 */ /* 0x000e620000300800 */
[----:B------:R-:W-:Y:S01]  /*40720*/  ISETP.LT.AND P0, PT, R79, UR4, !P1 ;  /* 0x000000044f007c0c */ /* 0x000fe2000cf01270 */
[----:B------:R-:W3:Y:S02]  /*40730*/  LDCU UR4, c[0x0][0x39c] ;  /* 0x00007380ff0477ac */ /* 0x000ee40008000800 */
[----:B------:R-:W2:Y:S01]  /*40740*/  LDL.LU R85, [R1+0x120] ;  /* 0x0001200001557983 */ /* 0x000ea20000300800 */
[----:B-----5:R-:W-:-:S03]  /*40750*/  IADD3 R68, P5, PT, R3, R2, RZ ;  /* 0x0000000203447210 */ /* 0x020fc60007fbe0ff */
[----:B------:R-:W5:Y:S01]  /*40760*/  LDL.LU R87, [R1+0x124] ;  /* 0x0001240001577983 */ /* 0x000f620000300800 */
[----:B----4-:R-:W-:Y:S02]  /*40770*/  F2FP.SATFINITE.E5M2.F32.PACK_AB_MERGE_C R70, R91, R89, RZ ;  /* 0x000000595b46723e */ /* 0x010fe400048060ff */
[C---:B------:R-:W-:Y:S01]  /*40780*/  LEA.HI.X.SX32 R69, R3.reuse, R0, 0x1, P5 ;  /* 0x0000000003457211 */ /* 0x040fe200028f0eff */
[----:B------:R-:W-:Y:S01]  /*40790*/  VIADD R3, R3, UR5 ;  /* 0x0000000503037c36 */ /* 0x000fe20008000000 */
[----:B------:R-:W4:Y:S03]  /*407a0*/  LDL.LU R90, [R1+0x128] ;  /* 0x00012800015a7983 */ /* 0x000f260000300800 */
[----:B------:R-:W-:Y:S01]  /*407b0*/  VIADD R71, R3, UR5 ;  /* 0x0000000503477c36 */ /* 0x000fe20008000000 */
[----:B------:R0:W-:Y:S01]  /*407c0*/  @P0 STG.E.U8 desc[UR18][R68.64], R70 ;  /* 0x0000004644000986 */ /* 0x0001e2000c101112 */
[----:B------:R-:W-:-:S02]  /*407d0*/  PRMT R72, R70, 0x9910, RZ ;  /* 0x0000991046487816 */ /* 0x000fc400000000ff */
[----:B------:R-:W-:Y:S01]  /*407e0*/  F2FP.SATFINITE.E5M2.F32.PACK_AB_MERGE_C R73, R93, R92, RZ ;  /* 0x0000005c5d49723e */ /* 0x000fe200048060ff */
[----:B------:R-:W4:Y:S01]  /*407f0*/  LDL.LU R88, [R1+0x12c] ;  /* 0x00012c0001587983 */ /* 0x000f220000300800 */
[----:B0-----:R-:W-:-:S03]  /*40800*/  IADD3 R68, P0, PT, R3, R2, RZ ;  /* 0x0000000203447210 */ /* 0x001fc60007f1e0ff */
[----:B------:R-:W4:Y:S01]  /*40810*/  LDL.LU R79, [R1+0x103c] ;  /* 0x00103c00014f7983 */ /* 0x000f220000300800 */
[----:B------:R-:W-:Y:S02]  /*40820*/  LEA.HI.X.SX32 R69, R3, R0, 0x1, P0 ;  /* 0x0000000003457211 */ /* 0x000fe400000f0eff */
[C---:B------:R-:W-:Y:S01]  /*40830*/  IADD3 R70, P0, PT, R71.reuse, R2, RZ ;  /* 0x0000000247467210 */ /* 0x040fe20007f1e0ff */
[C---:B------:R-:W-:Y:S01]  /*40840*/  VIADD R3, R71.reuse, UR5 ;  /* 0x0000000547037c36 */ /* 0x040fe20008000000 */
[----:B------:R-:W-:Y:S02]  /*40850*/  SHF.R.S32.HI R72, RZ, 0x8, R72 ;  /* 0x00000008ff487819 */ /* 0x000fe40000011448 */
[----:B------:R-:W-:-:S03]  /*40860*/  LEA.HI.X.SX32 R71, R71, R0, 0x1, P0 ;  /* 0x0000000047477211 */ /* 0x000fc600000f0eff */
[----:B------:R0:W-:Y:S04]  /*40870*/  @P3 STG.E.U8 desc[UR18][R68.64], R72 ;  /* 0x0000004844003986 */ /* 0x0001e8000c101112 */
[----:B------:R3:W-:Y:S01]  /*40880*/  @P4 STG.E.U8 desc[UR18][R70.64], R73 ;  /* 0x0000004946004986 */ /* 0x0007e2000c101112 */
[----:B0-----:R-:W-:-:S04]  /*40890*/  IADD3 R68, P3, PT, R3, R2, RZ ;  /* 0x0000000203447210 */ /* 0x001fc80007f7e0ff */
[----:B------:R-:W-:Y:S02]  /*408a0*/  LEA.HI.X.SX32 R69, R3, R0, 0x1, P3 ;  /* 0x0000000003457211 */ /* 0x000fe400018f0eff */
[----:B---3--:R-:W-:Y:S02]  /*408b0*/  ISETP.LT.AND P0, PT, R77, UR4, !P1 ;  /* 0x000000044d007c0c */ /* 0x008fe4000cf01270 */
[----:B------:R-:W-:Y:S01]  /*408c0*/  PRMT R74, R73, 0x9910, RZ ;  /* 0x00009910494a7816 */ /* 0x000fe200000000ff */
[----:B------:R-:W3:Y:S01]  /*408d0*/  LDL.LU R77, [R1+0x1038] ;  /* 0x00103800014d7983 */ /* 0x000ee20000300800 */
[----:B------:R-:W-:Y:S01]  /*408e0*/  VIADD R71, R3, UR5 ;  /* 0x0000000503477c36 */ /* 0x000fe20008000000 */
[----:B------:R-:W-:Y:S01]  /*408f0*/  ISETP.LT.AND P5, PT, R78, UR10, !P1 ;  /* 0x0000000a4e007c0c */ /* 0x000fe2000cfa1270 */
[----:B------:R-:W0:Y:S01]  /*40900*/  LDCU UR4, c[0x0][0x39c] ;  /* 0x00007380ff0477ac */ /* 0x000e220008000800 */
[----:B--2---:R-:W-:Y:S02]  /*40910*/  ISETP.LT.AND P4, PT, R76, UR6, !P1 ;  /* 0x000000064c007c0c */ /* 0x004fe4000cf81270 */
[----:B-1----:R-:W-:Y:S01]  /*40920*/  ISETP.LT.AND P3, PT, R75, UR7, !P1 ;  /* 0x000000074b007c0c */ /* 0x002fe2000cf61270 */
[----:B------:R-:W2:Y:S01]  /*40930*/  LDL.LU R76, [R1+0x101c] ;  /* 0x00101c00014c7983 */ /* 0x000ea20000300800 */
[----:B------:R-:W-:Y:S01]  /*40940*/  IMAD.MOV.U32 R72, RZ, RZ, R74 ;  /* 0x000000ffff487224 */ /* 0x000fe200078e004a */
[----:B------:R-:W3:Y:S02]  /*40950*/  LDCU UR6, c[0x0][0x39c] ;  /* 0x00007380ff0677ac */ /* 0x000ee40008000800 */
[----:B------:R-:W2:Y:S02]  /*40960*/  LDL.LU R75, [R1+0x1020] ;  /* 0x00102000014b7983 */ /* 0x000ea40000300800 */
[----:B------:R-:W-:Y:S01]  /*40970*/  SHF.R.S32.HI R70, RZ, 0x8, R72 ;  /* 0x00000008ff467819 */ /* 0x000fe20000011448 */
[----:B------:R-:W-:Y:S01]  /*40980*/  VIADD R3, R71, UR5 ;  /* 0x0000000547037c36 */ /* 0x000fe20008000000 */
[----:B-----5:R-:W-:Y:S01]  /*40990*/  F2FP.SATFINITE.E5M2.F32.PACK_AB_MERGE_C R74, R87, R85, RZ ;  /* 0x00000055574a723e */ /* 0x020fe200048060ff */
[----:B------:R-:W5:Y:S01]  /*409a0*/  LDL.LU R89, [R1+0x130] ;  /* 0x0001300001597983 */ /* 0x000f620000300800 */
[----:B------:R-:W2:Y:S03]  /*409b0*/  LDCU UR7, c[0x0][0x39c] ;  /* 0x00007380ff0777ac */ /* 0x000ea60008000800 */
[----:B------:R1:W-:Y:S01]  /*409c0*/  @P2 STG.E.U8 desc[UR18][R68.64], R70 ;  /* 0x0000004644002986 */ /* 0x0003e2000c101112 */
[----:B------:R-:W-:Y:S01]  /*409d0*/  PRMT R72, R74, 0x9910, RZ ;  /* 0x000099104a487816 */ /* 0x000fe200000000ff */
[----:B------:R-:W0:Y:S02]  /*409e0*/  LDCU UR10, c[0x0][0x39c] ;  /* 0x00007380ff0a77ac */ /* 0x000e240008000800 */
[----:B------:R-:W5:Y:S01]  /*409f0*/  LDL.LU R91, [R1+0x134] ;  /* 0x00013400015b7983 */ /* 0x000f620000300800 */
[----:B-1----:R-:W-:-:S03]  /*40a00*/  IADD3 R70, P2, PT, R71, R2, RZ ;  /* 0x0000000247467210 */ /* 0x002fc60007f5e0ff */
[----:B------:R-:W5:Y:S01]  /*40a10*/  LDL.LU R78, [R1+0xfe8] ;  /* 0x000fe800014e7983 */ /* 0x000f620000300800 */
[----:B------:R-:W-:-:S03]  /*40a20*/  LEA.HI.X.SX32 R71, R71, R0, 0x1, P2 ;  /* 0x0000000047477211 */ /* 0x000fc600010f0eff */
[----:B------:R-:W5:Y:S01]  /*40a30*/  LDL.LU R92, [R1+0x138] ;  /* 0x00013800015c7983 */ /* 0x000f620000300800 */
[C---:B------:R-:W-:Y:S02]  /*40a40*/  IADD3 R68, P2, PT, R3.reuse, R2, RZ ;  /* 0x0000000203447210 */ /* 0x040fe40007f5e0ff */
[----:B------:R-:W-:Y:S01]  /*40a50*/  SHF.R.S32.HI R72, RZ, 0x8, R72 ;  /* 0x00000008ff487819 */ /* 0x000fe20000011448 */
[----:B------:R1:W-:Y:S01]  /*40a60*/  @P5 STG.E.U8 desc[UR18][R70.64], R74 ;  /* 0x0000004a46005986 */ /* 0x0003e2000c101112 */
[C---:B------:R-:W-:Y:S02]  /*40a70*/  LEA.HI.X.SX32 R69, R3.reuse, R0, 0x1, P2 ;  /* 0x0000000003457211 */ /* 0x040fe400010f0eff */
[----:B----4-:R-:W-:Y:S01]  /*40a80*/  F2FP.SATFINITE.E5M2.F32.PACK_AB_MERGE_C R73, R88, R90, RZ ;  /* 0x0000005a5849723e */ /* 0x010fe200048060ff */
[----:B------:R-:W4:Y:S04]  /*40a90*/  LDL.LU R93, [R1+0x13c] ;  /* 0x00013c00015d7983 */ /* 0x000f280000300800 */
[----:B------:R0:W-:Y:S01]  /*40aa0*/  @P0 STG.E.U8 desc[UR18][R68.64], R72 ;  /* 0x0000004844000986 */ /* 0x0001e2000c101112 */
[----:B-1----:R-:W-:-:S05]  /*40ab0*/  VIADD R71, R3, UR5 ;  /* 0x0000000503477c36 */ /* 0x002fca0008000000 */
[C---:B------:R-:W-:Y:S01]  /*40ac0*/  IADD3 R70, P0, PT, R71.reuse, R2, RZ ;  /* 0x0000000247467210 */ /* 0x040fe20007f1e0ff */
[----:B------:R-:W-:-:S03]  /*40ad0*/  VIADD R3, R71, UR5 ;  /* 0x0000000547037c36 */ /* 0x000fc60008000000 */
[----:B------:R-:W-:-:S05]  /*40ae0*/  LEA.HI.X.SX32 R71, R71, R0, 0x1, P0 ;  /* 0x0000000047477211 */ /* 0x000fca00000f0eff */
[----:B------:R-:W-:Y:S01]  /*40af0*/  @P4 STG.E.U8 desc[UR18][R70.64], R73 ;  /* 0x0000004946004986 */ /* 0x000fe2000c101112 */
[----:B0-----:R-:W-:Y:S02]  /*40b00*/  PRMT R72, R73, 0x9910, RZ ;  /* 0x0000991049487816 */ /* 0x001fe400000000ff */
[C---:B------:R-:W-:Y:S02]  /*40b10*/  IADD3 R68, P5, PT, R3.reuse, R2, RZ ;  /* 0x0000000203447210 */ /* 0x040fe40007fbe0ff */
[----:B------:R-:W-:Y:S02]  /*40b20*/  SHF.R.S32.HI R72, RZ, 0x8, R72 ;  /* 0x00000008ff487819 */ /* 0x000fe40000011448 */
[----:B------:R-:W-:-:S05]  /*40b30*/  LEA.HI.X.SX32 R69, R3, R0, 0x1, P5 ;  /* 0x0000000003457211 */ /* 0x000fca00028f0eff */
[----:B------:R0:W-:Y:S01]  /*40b40*/  @P3 STG.E.U8 desc[UR18][R68.64], R72 ;  /* 0x0000004844003986 */ /* 0x0001e2000c101112 */
[----:B---3--:R-:W-:Y:S02]  /*40b50*/  ISETP.LT.AND P2, PT, R77, UR6, !P1 ;  /* 0x000000064d007c0c */ /* 0x008fe4000cf41270 */
[----:B--2---:R-:W-:Y:S01]  /*40b60*/  ISETP.LT.AND P4, PT, R76, UR7, !P1 ;  /* 0x000000074c007c0c */ /* 0x004fe2000cf81270 */
[----:B------:R-:W2:Y:S01]  /*40b70*/  LDL.LU R77, [R1+0x102c] ;  /* 0x00102c00014d7983 */ /* 0x000ea20000300800 */
[----:B------:R-:W-:Y:S01]  /*40b80*/  VIADD R3, R3, UR5 ;  /* 0x0000000503037c36 */ /* 0x000fe20008000000 */
[----:B------:R-:W-:Y:S01]  /*40b90*/  ISETP.LT.AND P0, PT, R79, UR4, !P1 ;  /* 0x000000044f007c0c */ /* 0x000fe2000cf01270 */
[----:B------:R-:W2:Y:S01]  /*40ba0*/  LDCU UR4, c[0x0][0x39c] ;  /* 0x00007380ff0477ac */ /* 0x000ea20008000800 */
[----:B------:R-:W3:Y:S01]  /*40bb0*/  LDL.LU R76, [R1+0x1034] ;  /* 0x00103400014c7983 */ /* 0x000ee20000300800 */
[----:B------:R-:W-:Y:S02]  /*40bc0*/  ISETP.LT.AND P3, PT, R75, UR9, !P1 ;  /* 0x000000094b007c0c */ /* 0x000fe4000cf61270 */
[C---:B0-----:R-:W-:Y:S01]  /*40bd0*/  IADD3 R68, P5, PT, R3.reuse, R2, RZ ;  /* 0x0000000203447210 */ /* 0x041fe20007fbe0ff */
[----:B------:R-:W3:Y:S01]  /*40be0*/  LDL.LU R75, [R1+0x1014] ;  /* 0x00101400014b7983 */ /* 0x000ee20000300800 */
[----:B------:R-:W3:Y:S03]  /*40bf0*/  LDCU UR6, c[0x0][0x39c] ;  /* 0x00007380ff0677ac */ /* 0x000ee60008000800 */
[----:B------:R-:W3:Y:S01]  /*40c00*/  LDL.LU R85, [R1+0x140] ;  /* 0x0001400001557983 */ /* 0x000ee20000300800 */
[----:B------:R-:W-:Y:S01]  /*40c10*/  LEA.HI.X.SX32 R69, R3, R0, 0x1, P5 ;  /* 0x0000000003457211 */ /* 0x000fe200028f0eff */
[----:B------:R-:W0:Y:S02]  /*40c20*/  LDCU UR7, c[0x0][0x39c] ;  /* 0x00007380ff0777ac */ /* 0x000e240008000800 */
[----:B------:R-:W3:Y:S01]  /*40c30*/  LDL.LU R87, [R1+0x144] ;  /* 0x0001440001577983 */ /* 0x000ee20000300800 */
[----:B-----5:R-:W-:Y:S01]  /*40c40*/  F2FP.SATFINITE.E5M2.F32.PACK_AB_MERGE_C R70, R91, R89, RZ ;  /* 0x000000595b46723e */ /* 0x020fe200048060ff */
[----:B------:R-:W-:Y:S01]  /*40c50*/  VIADD R3, R3, UR5 ;  /* 0x0000000503037c36 */ /* 0x000fe20008000000 */
[----:B------:R-:W1:Y:S01]  /*40c60*/  LDCU UR9, c[0x0][0x39c] ;  /* 0x00007380ff0977ac */ /* 0x000e620008000800 */
[----:B------:R-:W5:Y:S02]  /*40c70*/  LDL.LU R90, [R1+0x148] ;  /* 0x00014800015a7983 */ /* 0x000f640000300800 */
[----:B------:R-:W-:-:S02]  /*40c80*/  VIADD R71, R3, UR5 ;  /* 0x0000000503477c36 */ /* 0x000fc40008000000 */
[----:B------:R0:W-:Y:S01]  /*40c90*/  @P0 STG.E.U8 desc[UR18][R68.64], R70 ;  /* 0x0000004644000986 */ /* 0x0001e2000c101112 */
[----:B------:R-:W-:-:S03]  /*40ca0*/  PRMT R72, R70, 0x9910, RZ ;  /* 0x0000991046487816 */ /* 0x000fc600000000ff */
[----:B------:R-:W5:Y:S01]  /*40cb0*/  LDL.LU R88, [R1+0x14c] ;  /* 0x00014c0001587983 */ /* 0x000f620000300800 */
[----:B0-----:R-:W-:-:S03]  /*40cc0*/  IADD3 R68, P0, PT, R3, R2, RZ ;  /* 0x0000000203447210 */ /* 0x001fc60007f1e0ff */
[----:B------:R-:W5:Y:S01]  /*40cd0*/  LDL.LU R79, [R1+0x1078] ;  /* 0x00107800014f7983 */ /* 0x000f620000300800 */
[----:B------:R-:W-:Y:S02]  /*40ce0*/  LEA.HI.X.SX32 R69, R3, R0, 0x1, P0 ;  /* 0x0000000003457211 */ /* 0x000fe400000f0eff */
[C---:B------:R-:W-:Y:S01]  /*40cf0*/  IADD3 R70, P0, PT, R71.reuse, R2, RZ ;  /* 0x0000000247467210 */ /* 0x040fe20007f1e0ff */
[----:B------:R-:W-:Y:S01]  /*40d00*/  VIADD R3, R71, UR5 ;  /* 0x0000000547037c36 */ /* 0x000fe20008000000 */
[----:B------:R-:W-:Y:S02]  /*40d10*/  SHF.R.S32.HI R72, RZ, 0x8, R72 ;  /* 0x00000008ff487819 */ /* 0x000fe40000011448 */
[----:B----4-:R-:W-:Y:S02]  /*40d20*/  F2FP.SATFINITE.E5M2.F32.PACK_AB_MERGE_C R73, R93, R92, RZ ;  /* 0x0000005c5d49723e */ /* 0x010fe400048060ff */
[----:B------:R-:W-:Y:S01]  /*40d30*/  LEA.HI.X.SX32 R71, R71, R0, 0x1, P0 ;  /* 0x0000000047477211 */ /* 0x000fe200000f0eff */
[----:B------:R0:W-:Y:S04]  /*40d40*/  @P2 STG.E.U8 desc[UR18][R68.64], R72 ;  /* 0x0000004844002986 */ /* 0x0001e8000c101112 */
[----:B------:R4:W-:Y:S01]  /*40d50*/  @P4 STG.E.U8 desc[UR18][R70.64], R73 ;  /* 0x0000004946004986 */ /* 0x0009e2000c101112 */
[----:B0-----:R-:W-:-:S04]  /*40d60*/  IADD3 R68, P2, PT, R3, R2, RZ ;  /* 0x0000000203447210 */ /* 0x001fc80007f5e0ff */
[----:B------:R-:W-:Y:S02]  /*40d70*/  LEA.HI.X.SX32 R69, R3, R0, 0x1, P2 ;  /* 0x0000000003457211 */ /* 0x000fe400010f0eff */
[----:B--2---:R-:W-:Y:S02]  /*40d80*/  ISETP.LT.AND P0, PT, R77, UR4, !P1 ;  /* 0x000000044d007c0c */ /* 0x004fe4000cf01270 */
[----:B------:R-:W-:Y:S01]  /*40d90*/  PRMT R74, R73, 0x9910, RZ ;  /* 0x00009910494a7816 */ /* 0x000fe200000000ff */
[----:B------:R-:W2:Y:S01]  /*40da0*/  LDL.LU R77, [R1+0x1048] ;  /* 0x00104800014d7983 */ /* 0x000ea20000300800 */
[----:B---3--:R-:W-:Y:S01]  /*40db0*/  ISETP.LT.AND P4, PT, R76, UR6, !P1 ;  /* 0x000000064c007c0c */ /* 0x008fe2000cf81270 */
[----:B----4-:R-:W-:Y:S01]  /*40dc0*/  VIADD R71, R3, UR5 ;  /* 0x0000000503477c36 */ /* 0x010fe20008000000 */
[----:B------:R-:W-:Y:S01]  /*40dd0*/  ISETP.LT.AND P5, PT, R78, UR10, !P1 ;  /* 0x0000000a4e007c0c */ /* 0x000fe2000cfa1270 */
[----:B------:R-:W3:Y:S01]  /*40de0*/  LDL.LU R76, [R1+0x1050] ;  /* 0x00105000014c7983 */ /* 0x000ee20000300800 */
[----:B------:R-:W-:Y:S01]  /*40df0*/  ISETP.LT.AND P2, PT, R75, UR7, !P1 ;  /* 0x000000074b007c0c */ /* 0x000fe2000cf41270 */
[----:B------:R-:W-:Y:S01]  /*40e00*/  IMAD.MOV.U32 R72, RZ, RZ, R74 ;  /* 0x000000ffff487224 */ /* 0x000fe200078e004a */
[----:B------:R-:W2:Y:S01]  /*40e10*/  LDCU UR6, c[0x0][0x39c] ;  /* 0x00007380ff0677ac */ /* 0x000ea20008000800 */
[----:B------:R-:W1:Y:S03]  /*40e20*/  LDL.LU R75, [R1+0x1060] ;  /* 0x00106000014b7983 */ /* 0x000e660000300800 */
[----:B------:R-:W-:Y:S01]  /*40e30*/  SHF.R.S32.HI R70, RZ, 0x8, R72 ;  /* 0x00000008ff467819 */ /* 0x000fe20000011448 */
[----:B------:R-:W-:Y:S01]  /*40e40*/  VIADD R3, R71, UR5 ;  /* 0x0000000547037c36 */ /* 0x000fe20008000000 */
[----:B------:R-:W-:Y:S01]  /*40e50*/  F2FP.SATFINITE.E5M2.F32.PACK_AB_MERGE_C R74, R87, R85, RZ ;  /* 0x00000055574a723e */ /* 0x000fe200048060ff */
[----:B------:R-:W4:Y:S01]  /*40e60*/  LDL.LU R89, [R1+0x150] ;  /* 0x0001500001597983 */ /* 0x000f220000300800 */
[----:B------:R-:W3:Y:S03]  /*40e70*/  LDCU UR7, c[0x0][0x39c] ;  /* 0x00007380ff0777ac */ /* 0x000ee60008000800 */
[----:B------:R0:W-:Y:S01]  /*40e80*/  @P3 STG.E.U8 desc[UR18][R68.64], R70 ;  /* 0x0000004644003986 */ /* 0x0001e2000c101112 */
[----:B------:R-:W-:Y:S01]  /*40e90*/  PRMT R72, R74, 0x9910, RZ ;  /* 0x000099104a487816 */ /* 0x000fe200000000ff */
[----:B------:R-:W2:Y:S02]  /*40ea0*/  LDCU UR4, c[0x0][0x39c] ;  /* 0x00007380ff0477ac */ /* 0x000ea40008000800 */
[----:B------:R-:W4:Y:S01]  /*40eb0*/  LDL.LU R91, [R1+0x154] ;  /* 0x00015400015b7983 */ /* 0x000f220000300800 */
[----:B------:R-:W1:Y:S01]  /*40ec0*/  LDCU UR10, c[0x0][0x39c] ;  /* 0x00007380ff0a77ac */ /* 0x000e620008000800 */
[----:B0-----:R-:W-:-:S02]  /*40ed0*/  IADD3 R70, P3, PT, R71, R2, RZ ;  /* 0x0000000247467210 */ /* 0x001fc40007f7e0ff */
[----:B------:R-:W4:Y:S02]  /*40ee0*/  LDL.LU R78, [R1+0x1024] ;  /* 0x00102400014e7983 */ /* 0x000f240000300800 */
[----:B------:R-:W-:Y:S02]  /*40ef0*/  LEA.HI.X.SX32 R71, R71, R0, 0x1, P3 ;  /* 0x0000000047477211 */ /* 0x000fe400018f0eff */
[----:B------:R-:W4:Y:S01]  /*40f00*/  LDL.LU R92, [R1+0x158] ;  /* 0x00015800015c7983 */ /* 0x000f220000300800 */
[C---:B------:R-:W-:Y:S02]  /*40f10*/  IADD3 R68, P3, PT, R3.reuse, R2, RZ ;  /* 0x0000000203447210 */ /* 0x040fe40007f7e0ff */
[----:B------:R-:W-:Y:S01]  /*40f20*/  SHF.R.S32.HI R72, RZ, 0x8, R72 ;  /* 0x00000008ff487819 */ /* 0x000fe20000011448 */
[----:B------:R0:W-:Y:S01]  /*40f30*/  @P5 STG.E.U8 desc[UR18][R70.64], R74 ;  /* 0x0000004a46005986 */ /* 0x0001e2000c101112 */
[C---:B------:R-:W-:Y:S02]  /*40f40*/  LEA.HI.X.SX32 R69, R3.reuse, R0, 0x1, P3 ;  /* 0x0000000003457211 */ /* 0x040fe400018f0eff */
[----:B-----5:R-:W-:Y:S01]  /*40f50*/  F2FP.SATFINITE.E5M2.F32.PACK_AB_MERGE_C R73, R88, R90, RZ ;  /* 0x0000005a5849723e */ /* 0x020fe200048060ff */
[----:B------:R-:W5:Y:S04]  /*40f60*/  LDL.LU R93, [R1+0x15c] ;  /* 0x00015c00015d7983 */ /* 0x000f680000300800 */
[----:B------:R0:W-:Y:S02]  /*40f70*/  @P0 STG.E.U8 desc[UR18][R68.64], R72 ;  /* 0x0000004844000986 */ /* 0x0001e4000c101112 */
[----:B0-----:R-:W-:-:S05]  /*40f80*/  VIADD R71, R3, UR5 ;  /* 0x0000000503477c36 */ /* 0x001fca0008000000 */
[C---:B------:R-:W-:Y:S01]  /*40f90*/  IADD3 R70, P0, PT, R71.reuse, R2, RZ ;  /* 0x0000000247467210 */ /* 0x040fe20007f1e0ff */
[----:B------:R-:W-:-:S03]  /*40fa0*/  VIADD R3, R71, UR5 ;  /* 0x0000000547037c36 */ /* 0x000fc60008000000 */
[----:B------:R-:W-:-:S05]  /*40fb0*/  LEA.HI.X.SX32 R71, R71, R0, 0x1, P0 ;  /* 0x0000000047477211 */ /* 0x000fca00000f0eff */
[----:B------:R-:W-:Y:S01]  /*40fc0*/  @P4 STG.E.U8 desc[UR18][R70.64], R73 ;  /* 0x0000004946004986 */ /* 0x000fe2000c101112 */
[----:B------:R-:W-:Y:S02]  /*40fd0*/  PRMT R72, R73, 0x9910, RZ ;  /* 0x0000991049487816 */ /* 0x000fe400000000ff */
[C---:B------:R-:W-:Y:S02]  /*40fe0*/  IADD3 R68, P5, PT, R3.reuse, R2, RZ ;  /* 0x0000000203447210 */ /* 0x040fe40007fbe0ff */
[----:B------:R-:W-:Y:S02]  /*40ff0*/  SHF.R.S32.HI R72, RZ, 0x8, R72 ;  /* 0x00000008ff487819 */ /* 0x000fe40000011448 */
[----:B------:R-:W-:-:S05]  /*41000*/  LEA.HI.X.SX32 R69, R3, R0, 0x1, P5 ;  /* 0x0000000003457211 */ /* 0x000fca00028f0eff */
[----:B------:R0:W-:Y:S01]  /*41010*/  @P2 STG.E.U8 desc[UR18][R68.64], R72 ;  /* 0x0000004844002986 */ /* 0x0001e2000c101112 */
[----:B--2---:R-:W-:Y:S02]  /*41020*/  ISETP.LT.AND P3, PT, R77, UR6, !P1 ;  /* 0x000000064d007c0c */ /* 0x004fe4000cf61270 */
[----:B---3--:R-:W-:Y:S01]  /*41030*/  ISETP.LT.AND P4, PT, R76, UR7, !P1 ;  /* 0x000000074c007c0c */ /* 0x008fe2000cf81270 */
[----:B------:R-:W2:Y:S01]  /*41040*/  LDL.LU R77, [R1+0x1070] ;  /* 0x00107000014d7983 */ /* 0x000ea20000300800 */
[----:B------:R-:W-:Y:S01]  /*41050*/  VIADD R3, R3, UR5 ;  /* 0x0000000503037c36 */ /* 0x000fe20008000000 */
[----:B------:R-:W-:Y:S01]  /*41060*/  ISETP.LT.AND P0, PT, R79, UR4, !P1 ;  /* 0x000000044f007c0c */ /* 0x000fe2000cf01270 */
[----:B------:R-:W2:Y:S01]  /*41070*/  LDCU UR4, c[0x0][0x39c] ;  /* 0x00007380ff0477ac */ /* 0x000ea20008000800 */
[----:B------:R-:W3:Y:S01]  /*41080*/  LDL.LU R76, [R1+0x1044] ;  /* 0x00104400014c7983 */ /* 0x000ee20000300800 */
[----:B-1----:R-:W-:Y:S02]  /*41090*/  ISETP.LT.AND P2, PT, R75, UR9, !P1 ;  /* 0x000000094b007c0c */ /* 0x002fe4000cf41270 */
[C---:B0-----:R-:W-:Y:S01]  /*410a0*/  IADD3 R68, P5, PT, R3.reuse, R2, RZ ;  /* 0x0000000203447210 */ /* 0x041fe20007fbe0ff */
[----:B------:R-:W3:Y:S01]  /*410b0*/  LDL.LU R75, [R1+0x1040] ;  /* 0x00104000014b7983 */ /* 0x000ee20000300800 */
[----:B------:R-:W3:Y:S03]  /*410c0*/  LDCU UR6, c[0x0][0x39c] ;  /* 0x00007380ff0677ac */ /* 0x000ee60008000800 */
[----:B------:R-:W3:Y:S01]  /*410d0*/  LDL.LU R85, [R1+0x160] ;  /* 0x0001600001557983 */ /* 0x000ee20000300800 */
[----:B------:R-:W-:Y:S01]  /*410e0*/  LEA.HI.X.SX32 R69, R3, R0, 0x1, P5 ;  /* 0x0000000003457211 */ /* 0x000fe200028f0eff */
[----:B------:R-:W0:Y:S02]  /*410f0*/  LDCU UR7, c[0x0][0x39c] ;  /* 0x00007380ff0777ac */ /* 0x000e240008000800 */
[----:B------:R-:W3:Y:S01]  /*41100*/  LDL.LU R87, [R1+0x164] ;  /* 0x0001640001577983 */ /* 0x000ee20000300800 */
[----:B----4-:R-:W-:Y:S01]  /*41110*/  F2FP.SATFINITE.E5M2.F32.PACK_AB_MERGE_C R70, R91, R89, RZ ;  /* 0x000000595b46723e */ /* 0x010fe200048060ff */
[----:B------:R-:W-:Y:S01]  /*41120*/  VIADD R3, R3, UR5 ;  /* 0x0000000503037c36 */ /* 0x000fe20008000000 */
[----:B------:R-:W1:Y:S01]  /*41130*/  LDCU UR9, c[0x0][0x39c] ;  /* 0x00007380ff0977ac */ /* 0x000e620008000800 */
[----:B------:R-:W4:Y:S02]  /*41140*/  LDL.LU R90, [R1+0x168] ;  /* 0x00016800015a7983 */ /* 0x000f240000300800 */
[----:B------:R-:W-:-:S02]  /*41150*/  VIADD R71, R3, UR5 ;  /* 0x0000000503477c36 */ /* 0x000fc40008000000 */
[----:B------:R0:W-:Y:S01]  /*41160*/  @P0 STG.E.U8 desc[UR18][R68.64], R70 ;  /* 0x0000004644000986 */ /* 0x0001e2000c101112 */
[----:B------:R-:W-:-:S03]  /*41170*/  PRMT R72, R70, 0x9910, RZ ;  /* 0x0000991046487816 */ /* 0x000fc600000000ff */
[----:B------:R-:W4:Y:S01]  /*41180*/  LDL.LU R88, [R1+0x16c] ;  /* 0x00016c0001587983 */ /* 0x000f220000300800 */
[----:B0-----:R-:W-:-:S03]  /*41190*/  IADD3 R68, P0, PT, R3, R2, RZ ;  /* 0x0000000203447210 */ /* 0x001fc60007f1e0ff */
[----:B------:R-:W4:Y:S01]  /*411a0*/  LDL.LU R79, [R1+0x10c0] ;  /* 0x0010c000014f7983 */ /* 0x000f220000300800 */
[----:B------:R-:W-:Y:S02]  /*411b0*/  LEA.HI.X.SX32 R69, R3, R0, 0x1, P0 ;  /* 0x0000000003457211 */ /* 0x000fe400000f0eff */
[C---:B------:R-:W-:Y:S01]  /*411c0*/  IADD3 R70, P0, PT, R71.reuse, R2, RZ ;  /* 0x0000000247467210 */ /* 0x040fe20007f1e0ff */
[----:B------:R-:W-:Y:S01]  /*411d0*/  VIADD R3, R71, UR5 ;  /* 0x0000000547037c36 */ /* 0x000fe20008000000 */
[----:B------:R-:W-:Y:S02]  /*411e0*/  SHF.R.S32.HI R72, RZ, 0x8, R72 ;  /* 0x00000008ff487819 */ /* 0x000fe40000011448 */
[----:B-----5:R-:W-:Y:S02]  /*411f0*/  F2FP.SATFINITE.E5M2.F32.PACK_AB_MERGE_C R73, R93, R92, RZ ;  /* 0x0000005c5d49723e */ /* 0x020fe400048060ff */
        /* <DEDUP_REMOVED lines=9> */
[----:B-----5:R-:W-:Y:S01]  /*41290*/  VIADD R71, R3, UR5 ;  /* 0x0000000503477c36 */ /* 0x020fe20008000000 */
        /* <DEDUP_REMOVED lines=9> */
[----:B------:R-:W5:Y:S01]  /*41330*/  LDL.LU R89, [R1+0x170] ;  /* 0x0001700001597983 */ /* 0x000f620000300800 */
[----:B------:R-:W3:Y:S03]  /*41340*/  LDCU UR7, c[0x0][0x39c] ;  /* 0x00007380ff0777ac */ /* 0x000ee60008000800 */
[----:B------:R0:W-:Y:S01]  /*41350*/  @P2 STG.E.U8 desc[UR18][R68.64], R70 ;  /* 0x0000004644002986 */ /* 0x0001e2000c101112 */
[----:B------:R-:W-:Y:S01]  /*41360*/  PRMT R72, R74, 0x9910, RZ ;  /* 0x000099104a487816 */ /* 0x000fe200000000ff */
[----:B------:R-:W2:Y:S02]  /*41370*/  LDCU UR4, c[0x0][0x39c] ;  /* 0x00007380ff0477ac */ /* 0x000ea40008000800 */
[----:B------:R-:W5:Y:S01]  /*41380*/  LDL.LU R91, [R1+0x174] ;  /* 0x00017400015b7983 */ /* 0x000f620000300800 */
[----:B------:R-:W1:Y:S01]  /*41390*/  LDCU UR10, c[0x0][0x39c] ;  /* 0x00007380ff0a77ac */ /* 0x000e620008000800 */
[----:B0-----:R-:W-:-:S02]  /*413a0*/  IADD3 R70, P2, PT, R71, R2, RZ ;  /* 0x0000000247467210 */ /* 0x001fc40007f5e0ff */
[----:B------:R-:W5:Y:S02]  /*413b0*/  LDL.LU R78, [R1+0x1068] ;  /* 0x00106800014e7983 */ /* 0x000f640000300800 */
[----:B------:R-:W-:Y:S02]  /*413c0*/  LEA.HI.X.SX32 R71, R71, R0, 0x1, P2 ;  /* 0x0000000047477211 */ /* 0x000fe400010f0eff */
[----:B------:R-:W5:Y:S01]  /*413d0*/  LDL.LU R92, [R1+0x178] ;  /* 0x00017800015c7983 */ /* 0x000f620000300800 */
[C---:B------:R-:W-:Y:S02]  /*413e0*/  IADD3 R68, P2, PT, R3.reuse, R2, RZ ;  /* 0x0000000203447210 */ /* 0x040fe40007f5e0ff */
[----:B------:R-:W-:Y:S01]  /*413f0*/  SHF.R.S32.HI R72, RZ, 0x8, R72 ;  /* 0x00000008ff487819 */ /* 0x000fe20000011448 */
[----:B------:R0:W-:Y:S01]  /*41400*/  @P5 STG.E.U8 desc[UR18][R70.64], R74 ;  /* 0x0000004a46005986 */ /* 0x0001e2000c101112 */
[C---:B------:R-:W-:Y:S02]  /*41410*/  LEA.HI.X.SX32 R69, R3.reuse, R0, 0x1, P2 ;  /* 0x0000000003457211 */ /* 0x040fe400010f0eff */
[----:B----4-:R-:W-:Y:S01]  /*41420*/  F2FP.SATFINITE.E5M2.F32.PACK_AB_MERGE_C R73, R88, R90, RZ ;  /* 0x0000005a5849723e */ /* 0x010fe200048060ff */
[----:B------:R-:W4:Y:S04]  /*41430*/  LDL.LU R93, [R1+0x17c] ;  /* 0x00017c00015d7983 */ /* 0x000f280000300800 */
        /* <DEDUP_REMOVED lines=330> */
[----:B------:R-:W3:Y:S01]  /*428e0*/  LDL.LU R85, [R1] ;  /* 0x0000000001557983 */ /* 0x000ee20000300800 */
        /* <DEDUP_REMOVED lines=435> */
[----:B------:R-:W-:Y:S01]  /*44420*/  @P5 STG.E.U8 desc[UR18][R70.64], R74 ;  /* 0x0000004a46005986 */ /* 0x000fe2000c101112 */
[C---:B------:R-:W-:Y:S01]  /*44430*/  LEA.HI.X.SX32 R69, R3.reuse, R0, 0x1, P2 ;  /* 0x0000000003457211 */ /* 0x040fe200010f0eff */
[----:B------:R-:W-:Y:S01]  /*44440*/  VIADD R3, R3, UR5 ;  /* 0x0000000503037c36 */ /* 0x000fe20008000000 */
[----:B----4-:R-:W-:Y:S01]  /*44450*/  F2FP.SATFINITE.E5M2.F32.PACK_AB_MERGE_C R73, R88, R90, RZ ;  /* 0x0000005a5849723e */ /* 0x010fe200048060ff */
[----:B------:R-:W4:Y:S04]  /*44460*/  LDL.LU R93, [R1+0xbc] ;  /* 0x0000bc00015d7983 */ /* 0x000f280000300800 */
[----:B------:R0:W-:Y:S02]  /*44470*/  @P0 STG.E.U8 desc[UR18][R68.64], R72 ;  /* 0x0000004844000986 */ /* 0x0001e4000c101112 */
[----:B0-----:R-:W-:-:S04]  /*44480*/  IADD3 R68, P0, PT, R3, R2, RZ ;  /* 0x0000000203447210 */ /* 0x001fc80007f1e0ff */
[C---:B------:R-:W-:Y:S01]  /*44490*/  LEA.HI.X.SX32 R69, R3.reuse, R0, 0x1, P0 ;  /* 0x0000000003457211 */ /* 0x040fe200000f0eff */
[----:B------:R-:W-:-:S04]  /*444a0*/  VIADD R72, R3, UR5 ;  /* 0x0000000503487c36 */ /* 0x000fc80008000000 */
[----:B------:R0:W-:Y:S01]  /*444b0*/  @P4 STG.E.U8 desc[UR18][R68.64], R73 ;  /* 0x0000004944004986 */ /* 0x0001e2000c101112 */
        /* <DEDUP_REMOVED lines=17> */
[C---:B------:R-:W-:Y:S01]  /*445d0*/  LEA.HI.X.SX32 R69, R72.reuse, R0, 0x1, P5 ;  /* 0x0000000048457211 */ /* 0x040fe200028f0eff */
[----:B------:R-:W0:Y:S02]  /*445e0*/  LDCU UR7, c[0x0][0x39c] ;  /* 0x00007380ff0777ac */ /* 0x000e240008000800 */
[----:B------:R-:W3:Y:S01]  /*445f0*/  LDL.LU R87, [R1+0xc4] ;  /* 0x0000c40001577983 */ /* 0x000ee20000300800 */
[----:B-----5:R-:W-:Y:S01]  /*44600*/  F2FP.SATFINITE.E5M2.F32.PACK_AB_MERGE_C R70, R91, R89, RZ ;  /* 0x000000595b46723e */ /* 0x020fe200048060ff */
[----:B------:R-:W-:Y:S01]  /*44610*/  VIADD R72, R72, UR5 ;  /* 0x0000000548487c36 */ /* 0x000fe20008000000 */
[----:B------:R-:W1:Y:S01]  /*44620*/  LDCU UR9, c[0x0][0x39c] ;  /* 0x00007380ff0977ac */ /* 0x000e620008000800 */
[----:B------:R-:W5:Y:S01]  /*44630*/  LDL.LU R90, [R1+0xc8] ;  /* 0x0000c800015a7983 */ /* 0x000f620000300800 */
[----:B------:R-:W-:Y:S01]  /*44640*/  PRMT R3, R70, 0x9910, RZ ;  /* 0x0000991046037816 */ /* 0x000fe200000000ff */
[----:B------:R-:W-:-:S02]  /*44650*/  VIADD R71, R72, UR5 ;  /* 0x0000000548477c36 */ /* 0x000fc40008000000 */
[----:B------:R0:W-:Y:S02]  /*44660*/  @P0 STG.E.U8 desc[UR18][R68.64], R70 ;  /* 0x0000004644000986 */ /* 0x0001e4000c101112 */
[----:B------:R-:W-:Y:S02]  /*44670*/  IMAD.MOV.U32 R73, RZ, RZ, R3 ;  /* 0x000000ffff497224 */ /* 0x000fe400078e0003 */
        /* <DEDUP_REMOVED lines=14> */
[----:B---3--:R-:W-:Y:S01]  /*44760*/  ISETP.LT.AND P4, PT, R76, UR6, !P1 ;  /* 0x000000064c007c0c */ /* 0x008fe2000cf81270 */
[----:B------:R-:W2:Y:S01]  /*44770*/  LDL.LU R77, [R1+0x1228] ;  /* 0x00122800014d7983 */ /* 0x000ea20000300800 */
[----:B------:R-:W-:Y:S01]  /*44780*/  PRMT R74, R3, 0x9910, RZ ;  /* 0x00009910034a7816 */ /* 0x000fe200000000ff */
[----:B------:R-:W-:Y:S01]  /*44790*/  VIADD R72, R72, UR5 ;  /* 0x0000000548487c36 */ /* 0x000fe20008000000 */
[----:B------:R-:W-:Y:S01]  /*447a0*/  ISETP.LT.AND P2, PT, R75, UR7, !P1 ;  /* 0x000000074b007c0c */ /* 0x000fe2000cf41270 */
[----:B------:R-:W3:Y:S01]  /*447b0*/  LDL.LU R76, [R1+0x123c] ;  /* 0x00123c00014c7983 */ /* 0x000ee20000300800 */
[----:B------:R-:W-:Y:S01]  /*447c0*/  SHF.R.S32.HI R74, RZ, 0x8, R74 ;  /* 0x00000008ff4a7819 */ /* 0x000fe2000001144a */
[----:B------:R-:W-:Y:S01]  /*447d0*/  VIADD R73, R72, UR5 ;  /* 0x0000000548497c36 */ /* 0x000fe20008000000 */
[----:B------:R-:W-:Y:S01]  /*447e0*/  ISETP.LT.AND P5, PT, R78, UR10, !P1 ;  /* 0x0000000a4e007c0c */ /* 0x000fe2000cfa1270 */
[----:B------:R-:W1:Y:S01]  /*447f0*/  LDL.LU R75, [R1+0x1218] ;  /* 0x00121800014b7983 */ /* 0x000e620000300800 */
[----:B------:R-:W2:Y:S01]  /*44800*/  LDCU UR6, c[0x0][0x39c] ;  /* 0x00007380ff0677ac */ /* 0x000ea20008000800 */
[----:B----4-:R-:W-:-:S02]  /*44810*/  F2FP.SATFINITE.E5M2.F32.PACK_AB_MERGE_C R3, R87, R85, RZ ;  /* 0x000000555703723e */ /* 0x010fc400048060ff */
[----:B------:R0:W-:Y:S01]  /*44820*/  @P3 STG.E.U8 desc[UR18][R68.64], R74 ;  /* 0x0000004a44003986 */ /* 0x0001e2000c101112 */
[----:B------:R-:W3:Y:S03]  /*44830*/  LDCU UR7, c[0x0][0x39c] ;  /* 0x00007380ff0777ac */ /* 0x000ee60008000800 */
[----:B------:R-:W4:Y:S01]  /*44840*/  LDL.LU R89, [R1+0xd0] ;  /* 0x0000d00001597983 */ /* 0x000f220000300800 */
        /* <DEDUP_REMOVED lines=11> */
[C---:B------:R-:W-:Y:S01]  /*44900*/  LEA.HI.X.SX32 R71, R73.reuse, R0, 0x1, P3 ;  /* 0x0000000049477211 */ /* 0x040fe200018f0eff */
[----:B------:R-:W-:Y:S01]  /*44910*/  VIADD R73, R73, UR5 ;  /* 0x0000000549497c36 */ /* 0x000fe20008000000 */
[----:B-----5:R-:W-:Y:S01]  /*44920*/  F2FP.SATFINITE.E5M2.F32.PACK_AB_MERGE_C R72, R88, R90, RZ ;  /* 0x0000005a5848723e */ /* 0x020fe200048060ff */
[----:B------:R-:W5:Y:S04]  /*44930*/  LDL.LU R93, [R1+0xdc] ;  /* 0x0000dc00015d7983 */ /* 0x000f680000300800 */
        /* <DEDUP_REMOVED lines=20> */
[C---:B------:R-:W-:Y:S01]  /*44a80*/  VIADD R70, R3.reuse, UR5 ;  /* 0x0000000503467c36 */ /* 0x040fe20008000000 */
[----:B------:R-:W3:Y:S01]  /*44a90*/  LDCU UR6, c[0x0][0x39c] ;  /* 0x00007380ff0677ac */ /* 0x000ee20008000800 */
[----:B------:R-:W-:Y:S01]  /*44aa0*/  LEA.HI.X.SX32 R69, R3, R0, 0x1, P5 ;  /* 0x0000000003457211 */ /* 0x000fe200028f0eff */
[----:B------:R-:W3:Y:S01]  /*44ab0*/  LDL.LU R85, [R1+0xe0] ;  /* 0x0000e00001557983 */ /* 0x000ee20000300800 */
[----:B------:R-:W0:Y:S01]  /*44ac0*/  LDCU UR7, c[0x0][0x39c] ;  /* 0x00007380ff0777ac */ /* 0x000e220008000800 */
[----:B----4-:R-:W-:-:S02]  /*44ad0*/  F2FP.SATFINITE.E5M2.F32.PACK_AB_MERGE_C R72, R91, R89, RZ ;  /* 0x000000595b48723e */ /* 0x010fc400048060ff */
[----:B------:R-:W4:Y:S01]  /*44ae0*/  LDL.LU R87, [R1+0xe4] ;  /* 0x0000e40001577983 */ /* 0x000f220000300800 */
[----:B------:R-:W1:Y:S01]  /*44af0*/  LDCU UR9, c[0x0][0x39c] ;  /* 0x00007380ff0977ac */ /* 0x000e620008000800 */
[----:B------:R-:W-:Y:S02]  /*44b00*/  PRMT R71, R72, 0x9910, RZ ;  /* 0x0000991048477816 */ /* 0x000fe400000000ff */
[----:B------:R0:W-:Y:S03]  /*44b10*/  @P0 STG.E.U8 desc[UR18][R68.64], R72 ;  /* 0x0000004844000986 */ /* 0x0001e6000c101112 */
[----:B------:R-:W-:Y:S01]  /*44b20*/  IMAD.MOV.U32 R73, RZ, RZ, R71 ;  /* 0x000000ffff497224 */ /* 0x000fe200078e0047 */
[----:B------:R-:W4:Y:S01]  /*44b30*/  LDL.LU R90, [R1+0xe8] ;  /* 0x0000e800015a7983 */ /* 0x000f220000300800 */
[C---:B------:R-:W-:Y:S01]  /*44b40*/  VIADD R71, R70.reuse, UR5 ;  /* 0x0000000546477c36 */ /* 0x040fe20008000000 */
[----:B0-----:R-:W-:-:S02]  /*44b50*/  IADD3 R68, P0, PT, R70, R2, RZ ;  /* 0x0000000246447210 */ /* 0x001fc40007f1e0ff */
[----:B------:R-:W4:Y:S02]  /*44b60*/  LDL.LU R88, [R1+0xec] ;  /* 0x0000ec0001587983 */ /* 0x000f240000300800 */
        /* <DEDUP_REMOVED lines=20> */
[----:B------:R-:W5:Y:S01]  /*44cb0*/  LDL.LU R75, [R1+0x1240] ;  /* 0x00124000014b7983 */ /* 0x000f620000300800 */
[----:B------:R-:W2:Y:S03]  /*44cc0*/  LDCU UR4, c[0x0][0x39c] ;  /* 0x00007380ff0477ac */ /* 0x000ea60008000800 */
[----:B------:R-:W1:Y:S01]  /*44cd0*/  LDL.LU R79, [R1+0x1248] ;  /* 0x00124800014f7983 */ /* 0x000e620000300800 */
[----:B----4-:R-:W-:Y:S01]  /*44ce0*/  F2FP.SATFINITE.E5M2.F32.PACK_AB_MERGE_C R3, R87, R85, RZ ;  /* 0x000000555703723e */ /* 0x010fe200048060ff */
[----:B------:R-:W3:Y:S02]  /*44cf0*/  LDCU UR6, c[0x0][0x39c] ;  /* 0x00007380ff0677ac */ /* 0x000ee40008000800 */
[----:B------:R-:W4:Y:S01]  /*44d00*/  LDL.LU R89, [R1+0xf0] ;  /* 0x0000f00001597983 */ /* 0x000f220000300800 */
[----:B------:R-:W5:Y:S03]  /*44d10*/  LDCU UR7, c[0x0][0x39c] ;  /* 0x00007380ff0777ac */ /* 0x000f660008000800 */
[----:B------:R-:W4:Y:S04]  /*44d20*/  LDL.LU R91, [R1+0xf4] ;  /* 0x0000f400015b7983 */ /* 0x000f280000300800 */
[----:B------:R0:W-:Y:S01]  /*44d30*/  @P2 STG.E.U8 desc[UR18][R68.64], R74 ;  /* 0x0000004a44002986 */ /* 0x0001e2000c101112 */
[----:B------:R-:W-:Y:S01]  /*44d40*/  PRMT R71, R3, 0x9910, RZ ;  /* 0x0000991003477816 */ /* 0x000fe200000000ff */
[----:B------:R-:W1:Y:S02]  /*44d50*/  LDCU UR10, c[0x0][0x39c] ;  /* 0x00007380ff0a77ac */ /* 0x000e640008000800 */
[----:B------:R-:W4:Y:S04]  /*44d60*/  LDL.LU R78, [R1+0x124c] ;  /* 0x00124c00014e7983 */ /* 0x000f280000300800 */
[----:B------:R-:W4:Y:S01]  /*44d70*/  LDL.LU R92, [R1+0xf8] ;  /* 0x0000f800015c7983 */ /* 0x000f220000300800 */
[----:B0-----:R-:W-:-:S03]  /*44d80*/  IADD3 R68, P2, PT, R72, R2, RZ ;  /* 0x0000000248447210 */ /* 0x001fc60007f5e0ff */
[----:B------:R-:W4:Y:S01]  /*44d90*/  LDL.LU R93, [R1+0xfc] ;  /* 0x0000fc00015d7983 */ /* 0x000f220000300800 */
[----:B------:R-:W-:Y:S02]  /*44da0*/  LEA.HI.X.SX32 R69, R72, R0, 0x1, P2 ;  /* 0x0000000048457211 */ /* 0x000fe400010f0eff */
[C---:B------:R-:W-:Y:S02]  /*44db0*/  IADD3 R70, P2, PT, R73.reuse, R2, RZ ;  /* 0x0000000249467210 */ /* 0x040fe40007f5e0ff */
[----:B------:R-:W-:Y:S02]  /*44dc0*/  SHF.R.S32.HI R74, RZ, 0x8, R71 ;  /* 0x00000008ff4a7819 */ /* 0x000fe40000011447 */
[C---:B------:R-:W-:Y:S01]  /*44dd0*/  LEA.HI.X.SX32 R71, R73.reuse, R0, 0x1, P2 ;  /* 0x0000000049477211 */ /* 0x040fe200010f0eff */
[----:B------:R-:W-:Y:S01]  /*44de0*/  VIADD R73, R73, UR5 ;  /* 0x0000000549497c36 */ /* 0x000fe20008000000 */
[----:B------:R0:W-:Y:S04]  /*44df0*/  @P5 STG.E.U8 desc[UR18][R68.64], R3 ;  /* 0x0000000344005986 */ /* 0x0001e8000c101112 */
[----:B------:R2:W-:Y:S01]  /*44e00*/  @P0 STG.E.U8 desc[UR18][R70.64], R74 ;  /* 0x0000004a46000986 */ /* 0x0005e2000c101112 */
[----:B0-----:R-:W-:-:S04]  /*44e10*/  IADD3 R68, P0, PT, R73, R2, RZ ;  /* 0x0000000249447210 */ /* 0x001fc80007f1e0ff */
[----:B------:R-:W-:Y:S02]  /*44e20*/  LEA.HI.X.SX32 R69, R73, R0, 0x1, P0 ;  /* 0x0000000049457211 */ /* 0x000fe400000f0eff */
[----:B------:R-:W-:-:S05]  /*44e30*/  F2FP.SATFINITE.E5M2.F32.PACK_AB_MERGE_C R72, R88, R90, RZ ;  /* 0x0000005a5848723e */ /* 0x000fca00048060ff */
[----:B------:R4:W-:Y:S01]  /*44e40*/  @P4 STG.E.U8 desc[UR18][R68.64], R72 ;  /* 0x0000004844004986 */ /* 0x0009e2000c101112 */
[----:B--2---:R-:W-:Y:S02]  /*44e50*/  ISETP.LT.AND P0, PT, R77, UR4, !P1 ;  /* 0x000000044d007c0c */ /* 0x004fe4000cf01270 */
[----:B---3--:R-:W-:Y:S01]  /*44e60*/  ISETP.LT.AND P2, PT, R76, UR6, !P1 ;  /* 0x000000064c007c0c */ /* 0x008fe2000cf41270 */
[----:B------:R-:W2:Y:S01]  /*44e70*/  LDL.LU R77, [R1+0x1254] ;  /* 0x00125400014d7983 */ /* 0x000ea20000300800 */
[----:B------:R-:W-:Y:S01]  /*44e80*/  VIADD R3, R73, UR5 ;  /* 0x0000000549037c36 */ /* 0x000fe20008000000 */
[----:B------:R-:W-:Y:S01]  /*44e90*/  PRMT R71, R72, 0x9910, RZ ;  /* 0x0000991048477816 */ /* 0x000fe200000000ff */
[----:B------:R-:W2:Y:S01]  /*44ea0*/  LDCU UR4, c[0x0][0x39c] ;  /* 0x00007380ff0477ac */ /* 0x000ea20008000800 */
[----:B------:R-:W3:Y:S01]  /*44eb0*/  LDL.LU R76, [R1+0x1258] ;  /* 0x00125800014c7983 */ /* 0x000ee20000300800 */
[----:B-----5:R-:W-:Y:S02]  /*44ec0*/  ISETP.LT.AND P4, PT, R75, UR7, !P1 ;  /* 0x000000074b007c0c */ /* 0x020fe4000cf81270 */
[C---:B------:R-:W-:Y:S01]  /*44ed0*/  IADD3 R70, P5, PT, R3.reuse, R2, RZ ;  /* 0x0000000203467210 */ /* 0x040fe20007fbe0ff */
[----:B------:R-:W5:Y:S01]  /*44ee0*/  LDL.LU R75, [R1+0x1238] ;  /* 0x00123800014b7983 */ /* 0x000f620000300800 */
[----:B------:R-:W-:Y:S01]  /*44ef0*/  SHF.R.S32.HI R73, RZ, 0x8, R71 ;  /* 0x00000008ff497819 */ /* 0x000fe20000011447 */
[----:B------:R-:W3:Y:S01]  /*44f00*/  LDCU UR6, c[0x0][0x39c] ;  /* 0x00007380ff0677ac */ /* 0x000ee20008000800 */
[C---:B------:R-:W-:Y:S01]  /*44f10*/  LEA.HI.X.SX32 R71, R3.reuse, R0, 0x1, P5 ;  /* 0x0000000003477211 */ /* 0x040fe200028f0eff */
[----:B------:R-:W-:Y:S01]  /*44f20*/  VIADD R3, R3, UR5 ;  /* 0x0000000503037c36 */ /* 0x000fe20008000000 */
[----:B------:R-:W5:Y:S01]  /*44f30*/  LDCU UR7, c[0x0][0x39c] ;  /* 0x00007380ff0777ac */ /* 0x000f620008000800 */
[----:B----4-:R-:W-:-:S03]  /*44f40*/  F2FP.SATFINITE.E5M2.F32.PACK_AB_MERGE_C R72, R91, R89, RZ ;  /* 0x000000595b48723e */ /* 0x010fc600048060ff */
[C---:B------:R-:W-:Y:S01]  /*44f50*/  IADD3 R68, P5, PT, R3.reuse, R2, RZ ;  /* 0x0000000203447210 */ /* 0x040fe20007fbe0ff */
[----:B------:R0:W-:Y:S03]  /*44f60*/  @P3 STG.E.U8 desc[UR18][R70.64], R73 ;  /* 0x0000004946003986 */ /* 0x0001e6000c101112 */
[C---:B------:R-:W-:Y:S02]  /*44f70*/  LEA.HI.X.SX32 R69, R3.reuse, R0, 0x1, P5 ;  /* 0x0000000003457211 */ /* 0x040fe400028f0eff */
[----:B0-----:R-:W-:Y:S01]  /*44f80*/  PRMT R71, R72, 0x9910, RZ ;  /* 0x0000991048477816 */ /* 0x001fe200000000ff */
[----:B------:R-:W-:Y:S02]  /*44f90*/  VIADD R70, R3, UR5 ;  /* 0x0000000503467c36 */ /* 0x000fe40008000000 */
[----:B------:R0:W-:Y:S02]  /*44fa0*/  @P0 STG.E.U8 desc[UR18][R68.64], R72 ;  /* 0x0000004844000986 */ /* 0x0001e4000c101112 */
[----:B------:R-:W-:-:S02]  /*44fb0*/  IMAD.MOV.U32 R73, RZ, RZ, R71 ;  /* 0x000000ffff497224 */ /* 0x000fc400078e0047 */
[C---:B------:R-:W-:Y:S01]  /*44fc0*/  VIADD R71, R70.reuse, UR5 ;  /* 0x0000000546477c36 */ /* 0x040fe20008000000 */
[----:B-1----:R-:W-:Y:S01]  /*44fd0*/  ISETP.LT.AND P3, PT, R79, UR9, !P1 ;  /* 0x000000094f007c0c */ /* 0x002fe2000cf61270 */
[----:B------:R-:W1:Y:S01]  /*44fe0*/  LDCU UR9, c[0x0][0x39c] ;  /* 0x00007380ff0977ac */ /* 0x000e620008000800 */
[----:B------:R-:W-:Y:S02]  /*44ff0*/  SHF.R.S32.HI R73, RZ, 0x8, R73 ;  /* 0x00000008ff497819 */ /* 0x000fe40000011449 */
[C---:B0-----:R-:W-:Y:S01]  /*45000*/  IADD3 R68, P0, PT, R70.reuse, R2, RZ ;  /* 0x0000000246447210 */ /* 0x041fe20007f1e0ff */
[----:B------:R-:W-:Y:S01]  /*45010*/  VIADD R72, R71, UR5 ;  /* 0x0000000547487c36 */ /* 0x000fe20008000000 */
[----:B------:R-:W-:Y:S02]  /*45020*/  F2FP.SATFINITE.E5M2.F32.PACK_AB_MERGE_C R3, R93, R92, RZ ;  /* 0x0000005c5d03723e */ /* 0x000fe400048060ff */
[----:B------:R-:W-:Y:S02]  /*45030*/  LEA.HI.X.SX32 R69, R70, R0, 0x1, P0 ;  /* 0x0000000046457211 */ /* 0x000fe400000f0eff */
[----:B------:R-:W-:-:S02]  /*45040*/  IADD3 R70, P0, PT, R71, R2, RZ ;  /* 0x0000000247467210 */ /* 0x000fc40007f1e0ff */
[----:B------:R-:W-:Y:S01]  /*45050*/  PRMT R74, R3, 0x9910, RZ ;  /* 0x00009910034a7816 */ /* 0x000fe200000000ff */
[----:B------:R0:W-:Y:S01]  /*45060*/  @P2 STG.E.U8 desc[UR18][R68.64], R73 ;  /* 0x0000004944002986 */ /* 0x0001e2000c101112 */
[----:B------:R-:W-:Y:S01]  /*45070*/  ISETP.LT.AND P5, PT, R78, UR10, !P1 ;  /* 0x0000000a4e007c0c */ /* 0x000fe2000cfa1270 */
[----:B------:R-:W4:Y:S01]  /*45080*/  LDCU UR10, c[0x0][0x39c] ;  /* 0x00007380ff0a77ac */ /* 0x000f220008000800 */
[----:B------:R-:W-:Y:S01]  /*45090*/  LEA.HI.X.SX32 R71, R71, R0, 0x1, P0 ;  /* 0x0000000047477211 */ /* 0x000fe200000f0eff */
[----:B------:R-:W4:Y:S01]  /*450a0*/  LDL.LU R78, [R1+0x1288] ;  /* 0x00128800014e7983 */ /* 0x000f220000300800 */
[----:B------:R-:W-:Y:S02]  /*450b0*/  SHF.R.S32.HI R74, RZ, 0x8, R74 ;  /* 0x00000008ff4a7819 */ /* 0x000fe4000001144a */
[----:B0-----:R-:W-:-:S04]  /*450c0*/  IADD3 R68, P2, PT, R72, R2, RZ ;  /* 0x0000000248447210 */ /* 0x001fc80007f5e0ff */
[C---:B------:R-:W-:Y:S01]  /*450d0*/  LEA.HI.X.SX32 R69, R72.reuse, R0, 0x1, P2 ;  /* 0x0000000048457211 */ /* 0x040fe200010f0eff */
[----:B------:R-:W-:Y:S01]  /*450e0*/  VIADD R72, R72, UR5 ;  /* 0x0000000548487c36 */ /* 0x000fe20008000000 */
[----:B------:R0:W-:Y:S04]  /*450f0*/  @P4 STG.E.U8 desc[UR18][R70.64], R3 ;  /* 0x0000000346004986 */ /* 0x0001e8000c101112 */
[----:B------:R1:W-:Y:S01]  /*45100*/  @P3 STG.E.U8 desc[UR18][R68.64], R74 ;  /* 0x0000004a44003986 */ /* 0x0003e2000c101112 */
[----:B0-----:R-:W-:Y:S01]  /*45110*/  F2FP.SATFINITE.E5M2.F32.PACK_AB_MERGE_C R3, R5, R4, RZ ;  /* 0x000000040503723e */ /* 0x001fe200048060ff */
[C---:B------:R-:W-:Y:S01]  /*45120*/  VIADD R71, R72.reuse, UR5 ;  /* 0x0000000548477c36 */ /* 0x040fe20008000000 */
[----:B------:R-:W-:Y:S02]  /*45130*/  IADD3 R4, P3, PT, R72, R2, RZ ;  /* 0x0000000248047210 */ /* 0x000fe40007f7e0ff */
[----:B-1----:R-:W-:-:S02]  /*45140*/  PRMT R69, R3, 0x9910, RZ ;  /* 0x0000991003457816 */ /* 0x002fc400000000ff */
[----:B------:R-:W-:Y:S02]  /*45150*/  LEA.HI.X.SX32 R5, R72, R0, 0x1, P3 ;  /* 0x0000000048057211 */ /* 0x000fe400018f0eff */
[----:B------:R-:W-:Y:S02]  /*45160*/  IADD3 R68, P3, PT, R71, R2, RZ ;  /* 0x0000000247447210 */ /* 0x000fe40007f7e0ff */
[----:B------:R-:W-:Y:S02]  /*45170*/  F2FP.SATFINITE.E5M2.F32.PACK_AB_MERGE_C R70, R7, R6, RZ ;  /* 0x000000060746723e */ /* 0x000fe400048060ff */
[----:B------:R-:W-:Y:S02]  /*45180*/  SHF.R.S32.HI R6, RZ, 0x8, R69 ;  /* 0x00000008ff067819 */ /* 0x000fe40000011445 */
[C---:B------:R-:W-:Y:S01]  /*45190*/  LEA.HI.X.SX32 R69, R71.reuse, R0, 0x1, P3 ;  /* 0x0000000047457211 */ /* 0x040fe200018f0eff */
[----:B------:R-:W-:Y:S01]  /*451a0*/  VIADD R71, R71, UR5 ;  /* 0x0000000547477c36 */ /* 0x000fe20008000000 */
[----:B------:R0:W-:Y:S03]  /*451b0*/  @P5 STG.E.U8 desc[UR18][R4.64], R3 ;  /* 0x0000000304005986 */ /* 0x0001e6000c101112 */
[----:B0-----:R-:W-:Y:S01]  /*451c0*/  VIADD R3, R71, UR5 ;  /* 0x0000000547037c36 */ /* 0x001fe20008000000 */
[----:B--2---:R-:W-:Y:S01]  /*451d0*/  ISETP.LT.AND P0, PT, R77, UR4, !P1 ;  /* 0x000000044d007c0c */ /* 0x004fe2000cf01270 */
[----:B------:R-:W4:Y:S01]  /*451e0*/  LDCU UR4, c[0x0][0x39c] ;  /* 0x00007380ff0477ac */ /* 0x000f220008000800 */
[----:B------:R-:W2:Y:S01]  /*451f0*/  LDL.LU R77, [R1+0x1284] ;  /* 0x00128400014d7983 */ /* 0x000ea20000300800 */
[----:B---3--:R-:W-:Y:S01]  /*45200*/  ISETP.LT.AND P4, PT, R76, UR6, !P1 ;  /* 0x000000064c007c0c */ /* 0x008fe2000cf81270 */
[----:B------:R-:W2:Y:S02]  /*45210*/  LDCU UR6, c[0x0][0x39c] ;  /* 0x00007380ff0677ac */ /* 0x000ea40008000800 */
[----:B------:R-:W3:Y:S01]  /*45220*/  LDL.LU R76, [R1+0x1268] ;  /* 0x00126800014c7983 */ /* 0x000ee20000300800 */
[----:B-----5:R-:W-:Y:S01]  /*45230*/  ISETP.LT.AND P2, PT, R75, UR7, !P1 ;  /* 0x000000074b007c0c */ /* 0x020fe2000cf41270 */
[----:B------:R-:W3:Y:S02]  /*45240*/  LDCU UR7, c[0x0][0x39c] ;  /* 0x00007380ff0777ac */ /* 0x000ee40008000800 */
[----:B------:R-:W5:Y:S04]  /*45250*/  LDL.LU R75, [R1+0x126c] ;  /* 0x00126c00014b7983 */ /* 0x000f680000300800 */
[----:B------:R0:W-:Y:S01]  /*45260*/  @P0 STG.E.U8 desc[UR18][R68.64], R6 ;  /* 0x0000000644000986 */ /* 0x0001e2000c101112 */
[----:B------:R-:W-:-:S03]  /*45270*/  IADD3 R4, P0, PT, R71, R2, RZ ;  /* 0x0000000247047210 */ /* 0x000fc60007f1e0ff */
[----:B------:R-:W5:Y:S01]  /*45280*/  LDL.LU R73, [R1+0x1250] ;  /* 0x0012500001497983 */ /* 0x000f620000300800 */
[----:B------:R-:W-:-:S03]  /*45290*/  LEA.HI.X.SX32 R5, R71, R0, 0x1, P0 ;  /* 0x0000000047057211 */ /* 0x000fc600000f0eff */
[----:B------:R-:W5:Y:S04]  /*452a0*/  LDL.LU R72, [R1+0x1274] ;  /* 0x0012740001487983 */ /* 0x000f680000300800 */
[----:B------:R-:W5:Y:S04]  /*452b0*/  LDL.LU R71, [R1+0x1280] ;  /* 0x0012800001477983 */ /* 0x000f680000300800 */
[----:B0-----:R-:W5:Y:S01]  /*452c0*/  LDL.LU R69, [R1+0x1264] ;  /* 0x0012640001457983 */ /* 0x001f620000300800 */
[----:B------:R-:W-:Y:S02]  /*452d0*/  PRMT R7, R70, 0x9910, RZ ;  /* 0x0000991046077816 */ /* 0x000fe400000000ff */
[----:B------:R-:W-:-:S02]  /*452e0*/  IADD3 R6, P5, PT, R3, R2, RZ ;  /* 0x0000000203067210 */ /* 0x000fc40007fbe0ff */
[----:B------:R-:W-:Y:S02]  /*452f0*/  SHF.R.S32.HI R68, RZ, 0x8, R7 ;  /* 0x00000008ff447819 */ /* 0x000fe40000011407 */
[C---:B------:R-:W-:Y:S01]  /*45300*/  LEA.HI.X.SX32 R7, R3.reuse, R0, 0x1, P5 ;  /* 0x0000000003077211 */ /* 0x040fe200028f0eff */
[----:B------:R-:W-:Y:S01]  /*45310*/  VIADD R3, R3, UR5 ;  /* 0x0000000503037c36 */ /* 0x000fe20008000000 */
[----:B------:R0:W-:Y:S01]  /*45320*/  @P4 STG.E.U8 desc[UR18][R4.64], R70 ;  /* 0x0000004604004986 */ /* 0x0001e2000c101112 */
[----:B------:R-:W-:-:S03]  /*45330*/  F2FP.SATFINITE.E5M2.F32.PACK_AB_MERGE_C R8, R9, R8, RZ ;  /* 0x000000080908723e */ /* 0x000fc600048060ff */
[----:B------:R1:W-:Y:S01]  /*45340*/  @P2 STG.E.U8 desc[UR18][R6.64], R68 ;  /* 0x0000004406002986 */ /* 0x0003e2000c101112 */
[----:B0-----:R-:W-:-:S03]  /*45350*/  IADD3 R4, P5, PT, R3, R2, RZ ;  /* 0x0000000203047210 */ /* 0x001fc60007fbe0ff */
[----:B------:R-:W5:Y:S01]  /*45360*/  LDL.LU R70, [R1+0x12a8] ;  /* 0x0012a80001467983 */ /* 0x000f620000300800 */
[----:B----4-:R-:W-:Y:S01]  /*45370*/  ISETP.LT.AND P0, PT, R78, UR4, !P1 ;  /* 0x000000044e007c0c */ /* 0x010fe2000cf01270 */
[C---:B-1----:R-:W-:Y:S01]  /*45380*/  VIADD R6, R3.reuse, UR5 ;  /* 0x0000000503067c36 */ /* 0x042fe20008000000 */
[----:B------:R-:W-:Y:S01]  /*45390*/  LEA.HI.X.SX32 R5, R3, R0, 0x1, P5 ;  /* 0x0000000003057211 */ /* 0x000fe200028f0eff */
[----:B------:R-:W0:Y:S01]  /*453a0*/  LDCU UR4, c[0x0][0x39c] ;  /* 0x00007380ff0477ac */ /* 0x000e220008000800 */
[----:B------:R-:W-:Y:S01]  /*453b0*/  PRMT R7, R8, 0x9910, RZ ;  /* 0x0000991008077816 */ /* 0x000fe200000000ff */
[----:B------:R-:W-:-:S03]  /*453c0*/  VIADD R3, R6, UR5 ;  /* 0x0000000506037c36 */ /* 0x000fc60008000000 */
[----:B------:R-:W-:-:S05]  /*453d0*/  SHF.R.S32.HI R9, RZ, 0x8, R7 ;  /* 0x00000008ff097819 */ /* 0x000fca0000011407 */
[----:B------:R1:W-:Y:S02]  /*453e0*/  @P0 STG.E.U8 desc[UR18][R4.64], R8 ;  /* 0x0000000804000986 */ /* 0x0003e4000c101112 */
[----:B-1----:R-:W-:Y:S01]  /*453f0*/  IADD3 R4, P0, PT, R6, R2, RZ ;  /* 0x0000000206047210 */ /* 0x002fe20007f1e0ff */
[----:B------:R-:W-:-:S03]  /*45400*/  VIADD R8, R3, UR5 ;  /* 0x0000000503087c36 */ /* 0x000fc60008000000 */
[----:B------:R-:W-:Y:S02]  /*45410*/  LEA.HI.X.SX32 R5, R6, R0, 0x1, P0 ;  /* 0x0000000006057211 */ /* 0x000fe400000f0eff */
[----:B------:R-:W-:Y:S02]  /*45420*/  IADD3 R6, P0, PT, R3, R2, RZ ;  /* 0x0000000203067210 */ /* 0x000fe40007f1e0ff */
[----:B------:R-:W-:Y:S02]  /*45430*/  F2FP.SATFINITE.E5M2.F32.PACK_AB_MERGE_C R10, R11, R10, RZ ;  /* 0x0000000a0b0a723e */ /* 0x000fe400048060ff */
[----:B------:R-:W-:Y:S02]  /*45440*/  LEA.HI.X.SX32 R7, R3, R0, 0x1, P0 ;  /* 0x0000000003077211 */ /* 0x000fe400000f0eff */
[----:B------:R-:W-:-:S04]  /*45450*/  PRMT R11, R10, 0x9910, RZ ;  /* 0x000099100a0b7816 */ /* 0x000fc800000000ff */
[----:B------:R-:W-:Y:S02]  /*45460*/  SHF.R.S32.HI R11, RZ, 0x8, R11 ;  /* 0x00000008ff0b7819 */ /* 0x000fe4000001140b */
[----:B------:R-:W-:Y:S02]  /*45470*/  F2FP.SATFINITE.E5M2.F32.PACK_AB_MERGE_C R12, R13, R12, RZ ;  /* 0x0000000c0d0c723e */ /* 0x000fe400048060ff */
[----:B--2---:R-:W-:Y:S01]  /*45480*/  ISETP.LT.AND P3, PT, R77, UR6, !P1 ;  /* 0x000000064d007c0c */ /* 0x004fe2000cf61270 */
[----:B------:R-:W1:Y:S01]  /*45490*/  LDCU UR6, c[0x0][0x39c] ;  /* 0x00007380ff0677ac */ /* 0x000e620008000800 */
[----:B---3--:R-:W-:Y:S01]  /*454a0*/  ISETP.LT.AND P4, PT, R76, UR7, !P1 ;  /* 0x000000074c007c0c */ /* 0x008fe2000cf81270 */
[----:B------:R-:W2:Y:S01]  /*454b0*/  LDCU UR7, c[0x0][0x39c] ;  /* 0x00007380ff0777ac */ /* 0x000ea20008000800 */
[----:B-----5:R-:W-:Y:S01]  /*454c0*/  ISETP.LT.AND P2, PT, R75, UR9, !P1 ;  /* 0x000000094b007c0c */ /* 0x020fe2000cf41270 */
[----:B------:R-:W3:Y:S08]  /*454d0*/  LDCU UR9, c[0x0][0x39c] ;  /* 0x00007380ff0977ac */ /* 0x000ef00008000800 */
[----:B------:R4:W-:Y:S04]  /*454e0*/  @P3 STG.E.U8 desc[UR18][R4.64], R9 ;  /* 0x0000000904003986 */ /* 0x0009e8000c101112 */
[----:B------:R5:W-:Y:S01]  /*454f0*/  @P4 STG.E.U8 desc[UR18][R6.64], R10 ;  /* 0x0000000a06004986 */ /* 0x000be2000c101112 */
[----:B----4-:R-:W-:-:S04]  /*45500*/  IADD3 R4, P3, PT, R8, R2, RZ ;  /* 0x0000000208047210 */ /* 0x010fc80007f7e0ff */
[C---:B------:R-:W-:Y:S02]  /*45510*/  LEA.HI.X.SX32 R5, R8.reuse, R0, 0x1, P3 ;  /* 0x0000000008057211 */ /* 0x040fe400018f0eff */
[----:B--2---:R-:W-:Y:S01]  /*45520*/  ISETP.LT.AND P3, PT, R69, UR7, !P1 ;  /* 0x0000000745007c0c */ /* 0x004fe2000cf61270 */
[----:B------:R-:W-:Y:S01]  /*45530*/  VIADD R8, R8, UR5 ;  /* 0x0000000508087c36 */ /* 0x000fe20008000000 */
[----:B------:R-:W2:Y:S01]  /*45540*/  LDL.LU R69, [R1+0x128c] ;  /* 0x00128c0001457983 */ /* 0x000ea20000300800 */
[----:B------:R-:W-:Y:S01]  /*45550*/  ISETP.LT.AND P5, PT, R73, UR10, !P1 ;  /* 0x0000000a49007c0c */ /* 0x000fe2000cfa1270 */
[----:B------:R-:W4:Y:S02]  /*45560*/  LDCU UR10, c[0x0][0x39c] ;  /* 0x00007380ff0a77ac */ /* 0x000f240008000800 */
[----:B------:R-:W3:Y:S01]  /*45570*/  LDL.LU R68, [R1+0x1290] ;  /* 0x0012900001447983 */ /* 0x000ee20000300800 */
[----:B-----5:R-:W-:Y:S01]  /*45580*/  PRMT R7, R12, 0x9910, RZ ;  /* 0x000099100c077816 */ /* 0x020fe200000000ff */
[----:B------:R-:W3:Y:S02]  /*45590*/  LDCU UR7, c[0x0][0x39c] ;  /* 0x00007380ff0777ac */ /* 0x000ee40008000800 */
[----:B------:R-:W5:Y:S04]  /*455a0*/  LDL.LU R10, [R1+0x1294] ;  /* 0x00129400010a7983 */ /* 0x000f680000300800 */
[----:B------:R-:W4:Y:S04]  /*455b0*/  LDL.LU R9, [R1+0x1270] ;  /* 0x0012700001097983 */ /* 0x000f280000300800 */
[----:B------:R0:W-:Y:S04]  /*455c0*/  @P2 STG.E.U8 desc[UR18][R4.64], R11 ;  /* 0x0000000b04002986 */ /* 0x0001e8000c101112 */
[----:B------:R-:W5:Y:S01]  /*455d0*/  LDL.LU R13, [R1+0x12a0] ;  /* 0x0012a000010d7983 */ /* 0x000f620000300800 */
[----:B0-----:R-:W-:-:S04]  /*455e0*/  IADD3 R4, P2, PT, R8, R2, RZ ;  /* 0x0000000208047210 */ /* 0x001fc80007f5e0ff */
[----:B------:R-:W-:-:S05]  /*455f0*/  LEA.HI.X.SX32 R5, R8, R0, 0x1, P2 ;  /* 0x0000000008057211 */ /* 0x000fca00010f0eff */
[----:B------:R0:W-:Y:S04]  /*45600*/  @P5 STG.E.U8 desc[UR18][R4.64], R12 ;  /* 0x0000000c04005986 */ /* 0x0001e8000c101112 */
[----:B0-----:R-:W5:Y:S01]  /*45610*/  LDL.LU R12, [R1+0x127c] ;  /* 0x00127c00010c7983 */ /* 0x001f620000300800 */
[----:B------:R-:W-:Y:S01]  /*45620*/  VIADD R3, R8, UR5 ;  /* 0x0000000508037c36 */ /* 0x000fe20008000000 */
[----:B------:R-:W-:Y:S01]  /*45630*/  ISETP.LT.AND P0, PT, R72, UR4, !P1 ;  /* 0x0000000448007c0c */ /* 0x000fe2000cf01270 */
[----:B------:R-:W0:Y:S01]  /*45640*/  LDCU UR4, c[0x0][0x39c] ;  /* 0x00007380ff0477ac */ /* 0x000e220008000800 */
[----:B------:R-:W-:Y:S01]  /*45650*/  F2FP.SATFINITE.E5M2.F32.PACK_AB_MERGE_C R14, R15, R14, RZ ;  /* 0x0000000e0f0e723e */ /* 0x000fe200048060ff */
[----:B------:R-:W5:Y:S01]  /*45660*/  LDL.LU R11, [R1+0x1278] ;  /* 0x00127800010b7983 */ /* 0x000f620000300800 */
[----:B------:R-:W-:-:S02]  /*45670*/  IADD3 R6, P2, PT, R3, R2, RZ ;  /* 0x0000000203067210 */ /* 0x000fc40007f5e0ff */
[----:B------:R-:W-:Y:S02]  /*45680*/  SHF.R.S32.HI R8, RZ, 0x8, R7 ;  /* 0x00000008ff087819 */ /* 0x000fe40000011407 */
[C---:B------:R-:W-:Y:S01]  /*45690*/  LEA.HI.X.SX32 R7, R3.reuse, R0, 0x1, P2 ;  /* 0x0000000003077211 */ /* 0x040fe200010f0eff */
[----:B------:R-:W-:Y:S01]  /*456a0*/  VIADD R3, R3, UR5 ;  /* 0x0000000503037c36 */ /* 0x000fe20008000000 */
[----:B-1----:R-:W-:Y:S01]  /*456b0*/  ISETP.LT.AND P4, PT, R71, UR6, !P1 ;  /* 0x0000000647007c0c */ /* 0x002fe2000cf81270 */
[----:B------:R-:W2:Y:S02]  /*456c0*/  LDCU UR6, c[0x0][0x39c] ;  /* 0x00007380ff0677ac */ /* 0x000ea40008000800 */
[----:B------:R1:W-:Y:S01]  /*456d0*/  @P0 STG.E.U8 desc[UR18][R6.64], R8 ;  /* 0x0000000806000986 */ /* 0x0003e2000c101112 */
[----:B------:R-:W-:-:S04]  /*456e0*/  IADD3 R4, P0, PT, R3, R2, RZ ;  /* 0x0000000203047210 */ /* 0x000fc80007f1e0ff */
[C---:B------:R-:W-:Y:S01]  /*456f0*/  LEA.HI.X.SX32 R5, R3.reuse, R0, 0x1, P0 ;  /* 0x0000000003057211 */ /* 0x040fe200000f0eff */
[----:B-1----:R-:W-:Y:S01]  /*45700*/  VIADD R8, R3, UR5 ;  /* 0x0000000503087c36 */ /* 0x002fe20008000000 */
[----:B------:R-:W-:-:S04]  /*45710*/  PRMT R7, R14, 0x9910, RZ ;  /* 0x000099100e077816 */ /* 0x000fc800000000ff */
[C---:B------:R-:W-:Y:S02]  /*45720*/  IADD3 R6, P5, PT, R8.reuse, R2, RZ ;  /* 0x0000000208067210 */ /* 0x040fe40007fbe0ff */
[----:B------:R-:W-:Y:S02]  /*45730*/  SHF.R.S32.HI R3, RZ, 0x8, R7 ;  /* 0x00000008ff037819 */ /* 0x000fe40000011407 */
[C---:B------:R-:W-:Y:S01]  /*45740*/  LEA.HI.X.SX32 R7, R8.reuse, R0, 0x1, P5 ;  /* 0x0000000008077211 */ /* 0x040fe200028f0eff */
[----:B------:R-:W-:Y:S01]  /*45750*/  VIADD R8, R8, UR5 ;  /* 0x0000000508087c36 */ /* 0x000fe20008000000 */
[----:B0-----:R-:W-:Y:S01]  /*45760*/  ISETP.LT.AND P0, PT, R70, UR4, !P1 ;  /* 0x0000000446007c0c */ /* 0x001fe2000cf01270 */
[----:B------:R0:W-:Y:S01]  /*45770*/  @P4 STG.E.U8 desc[UR18][R4.64], R14 ;  /* 0x0000000e04004986 */ /* 0x0001e2000c101112 */
[----:B------:R-:W-:Y:S01]  /*45780*/  F2FP.SATFINITE.E5M2.F32.PACK_AB_MERGE_C R16, R17, R16, RZ ;  /* 0x000000101110723e */ /* 0x000fe200048060ff */
[----:B------:R-:W1:Y:S02]  /*45790*/  LDCU UR4, c[0x0][0x39c] ;  /* 0x00007380ff0477ac */ /* 0x000e640008000800 */
[----:B------:R1:W-:Y:S01]  /*457a0*/  @P3 STG.E.U8 desc[UR18][R6.64], R3 ;  /* 0x0000000306003986 */ /* 0x0003e2000c101112 */
[----:B0-----:R-:W-:-:S04]  /*457b0*/  IADD3 R4, P5, PT, R8, R2, RZ ;  /* 0x0000000208047210 */ /* 0x001fc80007fbe0ff */
[C---:B------:R-:W-:Y:S01]  /*457c0*/  LEA.HI.X.SX32 R5, R8.reuse, R0, 0x1, P5 ;  /* 0x0000000008057211 */ /* 0x040fe200028f0eff */
[----:B------:R-:W-:Y:S01]  /*457d0*/  VIADD R8, R8, UR5 ;  /* 0x0000000508087c36 */ /* 0x000fe20008000000 */
[----:B-1----:R-:W-:-:S03]  /*457e0*/  PRMT R3, R16, 0x9910, RZ ;  /* 0x0000991010037816 */ /* 0x002fc600000000ff */
[----:B------:R0:W-:Y:S01]  /*457f0*/  @P0 STG.E.U8 desc[UR18][R4.64], R16 ;  /* 0x0000001004000986 */ /* 0x0001e2000c101112 */
[----:B------:R-:W-:Y:S02]  /*45800*/  F2FP.SATFINITE.E5M2.F32.PACK_AB_MERGE_C R18, R19, R18, RZ ;  /* 0x000000121312723e */ /* 0x000fe400048060ff */
[----:B0-----:R-:W-:-:S04]  /*45810*/  IADD3 R4, P0, PT, R8, R2, RZ ;  /* 0x0000000208047210 */ /* 0x001fc80007f1e0ff */
[----:B------:R-:W-:Y:S02]  /*45820*/  LEA.HI.X.SX32 R5, R8, R0, 0x1, P0 ;  /* 0x0000000008057211 */ /* 0x000fe400000f0eff */
[----:B--2---:R-:W-:Y:S01]  /*45830*/  ISETP.LT.AND P2, PT, R69, UR6, !P1 ;  /* 0x0000000645007c0c */ /* 0x004fe2000cf41270 */
[----:B------:R-:W0:Y:S01]  /*45840*/  LDCU UR6, c[0x0][0x39c] ;  /* 0x00007380ff0677ac */ /* 0x000e220008000800 */
[----:B---3--:R-:W-:Y:S01]  /*45850*/  ISETP.LT.AND P4, PT, R68, UR7, !P1 ;  /* 0x0000000744007c0c */ /* 0x008fe2000cf81270 */
[----:B------:R-:W1:Y:S01]  /*45860*/  LDCU UR7, c[0x0][0x39c] ;  /* 0x00007380ff0777ac */ /* 0x000e620008000800 */
[----:B----4-:R-:W-:Y:S01]  /*45870*/  ISETP.LT.AND P5, PT, R9, UR10, !P1 ;  /* 0x0000000a09007c0c */ /* 0x010fe2000cfa1270 */
[----:B------:R-:W-:Y:S01]  /*45880*/  IMAD.MOV.U32 R9, RZ, RZ, R3 ;  /* 0x000000ffff097224 */ /* 0x000fe200078e0003 */
[----:B-----5:R-:W-:Y:S01]  /*45890*/  ISETP.LT.AND P3, PT, R10, UR9, !P1 ;  /* 0x000000090a007c0c */ /* 0x020fe2000cf61270 */
[----:B------:R-:W-:Y:S01]  /*458a0*/  VIADD R3, R8, UR5 ;  /* 0x0000000508037c36 */ /* 0x000fe20008000000 */
[----:B------:R-:W-:Y:S01]  /*458b0*/  F2FP.SATFINITE.E5M2.F32.PACK_AB_MERGE_C R20, R21, R20, RZ ;  /* 0x000000141514723e */ /* 0x000fe200048060ff */
[----:B------:R-:W2:Y:S03]  /*458c0*/  LDCU UR9, c[0x0][0x39c] ;  /* 0x00007380ff0977ac */ /* 0x000ea60008000800 */
[----:B------:R-:W-:Y:S01]  /*458d0*/  IADD3 R6, P0, PT, R3, R2, RZ ;  /* 0x0000000203067210 */ /* 0x000fe20007f1e0ff */
[----:B------:R-:W3:Y:S01]  /*458e0*/  LDCU UR10, c[0x0][0x39c] ;  /* 0x00007380ff0a77ac */ /* 0x000ee20008000800 */
[----:B------:R-:W-:-:S02]  /*458f0*/  SHF.R.S32.HI R9, RZ, 0x8, R9 ;  /* 0x00000008ff097819 */ /* 0x000fc40000011409 */
[----:B------:R-:W-:-:S03]  /*45900*/  LEA.HI.X.SX32 R7, R3, R0, 0x1, P0 ;  /* 0x0000000003077211 */ /* 0x000fc600000f0eff */
[----:B------:R4:W-:Y:S04]  /*45910*/  @P2 STG.E.U8 desc[UR18][R4.64], R9 ;  /* 0x0000000904002986 */ /* 0x0009e8000c101112 */
[----:B------:R5:W-:Y:S01]  /*45920*/  @P4 STG.E.U8 desc[UR18][R6.64], R18 ;  /* 0x0000001206004986 */ /* 0x000be2000c101112 */
[----:B0-----:R-:W-:Y:S01]  /*45930*/  ISETP.LT.AND P4, PT, R12, UR6, !P1 ;  /* 0x000000060c007c0c */ /* 0x001fe2000cf81270 */
[----:B------:R-:W-:Y:S02]  /*45940*/  VIADD R8, R3, UR5 ;  /* 0x0000000503087c36 */ /* 0x000fe40008000000 */
[----:B------:R-:W2:Y:S01]  /*45950*/  LDL.LU R12, [R1+0xf88] ;  /* 0x000f8800010c7983 */ /* 0x000ea20000300800 */
[----:B------:R-:W-:Y:S01]  /*45960*/  PRMT R10, R18, 0x9910, RZ ;  /* 0x00009910120a7816 */ /* 0x000fe200000000ff */
[----:B------:R-:W0:Y:S01]  /*45970*/  LDCU UR6, c[0x0][0x39c] ;  /* 0x00007380ff0677ac */ /* 0x000e220008000800 */
[----:B----4-:R-:W-:Y:S01]  /*45980*/  IADD3 R4, P2, PT, R8, R2, RZ ;  /* 0x0000000208047210 */ /* 0x010fe20007f5e0ff */
[----:B------:R-:W0:Y:S01]  /*45990*/  LDL.LU R9, [R1+0xf38] ;  /* 0x000f380001097983 */ /* 0x000e220000300800 */
[----:B------:R-:W-:-:S02]  /*459a0*/  SHF.R.S32.HI R10, RZ, 0x8, R10 ;  /* 0x00000008ff0a7819 */ /* 0x000fc4000001140a */
[C---:B------:R-:W-:Y:S01]  /*459b0*/  LEA.HI.X.SX32 R5, R8.reuse, R0, 0x1, P2 ;  /* 0x0000000008057211 */ /* 0x040fe200010f0eff */
[----:B------:R-:W-:Y:S01]  /*459c0*/  VIADD R8, R8, UR5 ;  /* 0x0000000508087c36 */ /* 0x000fe20008000000 */
[----:B------:R-:W-:Y:S01]  /*459d0*/  ISETP.LT.AND P0, PT, R13, UR4, !P1 ;  /* 0x000000040d007c0c */ /* 0x000fe2000cf01270 */
[----:B------:R-:W2:Y:S01]  /*459e0*/  LDCU UR4, c[0x0][0x39c] ;  /* 0x00007380ff0477ac */ /* 0x000ea20008000800 */
[----:B-----5:R-:W-:Y:S01]  /*459f0*/  PRMT R7, R20, 0x9910, RZ ;  /* 0x0000991014077816 */ /* 0x020fe200000000ff */
[----:B------:R4:W-:Y:S01]  /*45a00*/  @P3 STG.E.U8 desc[UR18][R4.64], R10 ;  /* 0x0000000a04003986 */ /* 0x0009e2000c101112 */
[----:B------:R-:W-:-:S03]  /*45a10*/  VIADD R3, R8, UR5 ;  /* 0x0000000508037c36 */ /* 0x000fc60008000000 */
[----:B------:R-:W5:Y:S01]  /*45a20*/  LDL.LU R15, [R1+0xf34] ;  /* 0x000f3400010f7983 */ /* 0x000f620000300800 */
[----:B-1----:R-:W-:Y:S01]  /*45a30*/  ISETP.LT.AND P2, PT, R11, UR7, !P1 ;  /* 0x000000070b007c0c */ /* 0x002fe2000cf41270 */
[----:B------:R-:W5:Y:S02]  /*45a40*/  LDCU UR7, c[0x0][0x39c] ;  /* 0x00007380ff0777ac */ /* 0x000f640008000800 */
[----:B------:R-:W3:Y:S01]  /*45a50*/  LDL.LU R14, [R1+0xf3c] ;  /* 0x000f3c00010e7983 */ /* 0x000ee20000300800 */
[----:B----4-:R-:W-:-:S03]  /*45a60*/  IADD3 R4, P3, PT, R8, R2, RZ ;  /* 0x0000000208047210 */ /* 0x010fc60007f7e0ff */
[----:B------:R-:W4:Y:S01]  /*45a70*/  LDL.LU R11, [R1+0x129c] ;  /* 0x00129c00010b7983 */ /* 0x000f220000300800 */
[----:B------:R-:W-:-:S03]  /*45a80*/  LEA.HI.X.SX32 R5, R8, R0, 0x1, P3 ;  /* 0x0000000008057211 */ /* 0x000fc600018f0eff */
[----:B------:R-:W3:Y:S01]  /*45a90*/  LDL.LU R13, [R1+0x12ac] ;  /* 0x0012ac00010d7983 */ /* 0x000ee20000300800 */
[C---:B------:R-:W-:Y:S02]  /*45aa0*/  IADD3 R6, P3, PT, R3.reuse, R2, RZ ;  /* 0x0000000203067210 */ /* 0x040fe40007f7e0ff */
[----:B------:R-:W-:Y:S02]  /*45ab0*/  SHF.R.S32.HI R8, RZ, 0x8, R7 ;  /* 0x00000008ff087819 */ /* 0x000fe40000011407 */
[C---:B------:R-:W-:Y:S01]  /*45ac0*/  LEA.HI.X.SX32 R7, R3.reuse, R0, 0x1, P3 ;  /* 0x0000000003077211 */ /* 0x040fe200018f0eff */
[----:B------:R-:W-:Y:S01]  /*45ad0*/  VIADD R3, R3, UR5 ;  /* 0x0000000503037c36 */ /* 0x000fe20008000000 */
[----:B------:R1:W-:Y:S04]  /*45ae0*/  @P5 STG.E.U8 desc[UR18][R4.64], R20 ;  /* 0x0000001404005986 */ /* 0x0003e8000c101112 */
[----:B------:R2:W-:Y:S01]  /*45af0*/  @P0 STG.E.U8 desc[UR18][R6.64], R8 ;  /* 0x0000000806000986 */ /* 0x0005e2000c101112 */
[----:B-1----:R-:W-:-:S04]  /*45b00*/  IADD3 R4, P0, PT, R3, R2, RZ ;  /* 0x0000000203047210 */ /* 0x002fc80007f1e0ff */
[C---:B------:R-:W-:Y:S02]  /*45b10*/  LEA.HI.X.SX32 R5, R3.reuse, R0, 0x1, P0 ;  /* 0x0000000003057211 */ /* 0x040fe400000f0eff */
[----:B--2---:R-:W-:Y:S01]  /*45b20*/  ISETP.LT.AND P0, PT, R12, UR4, !P1 ;  /* 0x000000040c007c0c */ /* 0x004fe2000cf01270 */
[----:B------:R-:W-:Y:S01]  /*45b30*/  VIADD R8, R3, UR5 ;  /* 0x0000000503087c36 */ /* 0x000fe20008000000 */
[----:B------:R-:W2:Y:S01]  /*45b40*/  LDL.LU R12, [R1+0xf44] ;  /* 0x000f4400010c7983 */ /* 0x000ea20000300800 */
[----:B------:R-:W-:Y:S01]  /*45b50*/  F2FP.SATFINITE.E5M2.F32.PACK_AB_MERGE_C R22, R23, R22, RZ ;  /* 0x000000161716723e */ /* 0x000fe200048060ff */
[----:B------:R-:W1:Y:S01]  /*45b60*/  LDCU UR4, c[0x0][0x39c] ;  /* 0x00007380ff0477ac */ /* 0x000e620008000800 */
[----:B0-----:R-:W-:Y:S01]  /*45b70*/  ISETP.LT.AND P3, PT, R9, UR6, !P1 ;  /* 0x0000000609007c0c */ /* 0x001fe2000cf61270 */
[----:B------:R-:W-:Y:S01]  /*45b80*/  VIADD R9, R8, UR5 ;  /* 0x0000000508097c36 */ /* 0x000fe20008000000 */
[----:B------:R-:W-:Y:S02]  /*45b90*/  PRMT R7, R22, 0x9910, RZ ;  /* 0x0000991016077816 */ /* 0x000fe400000000ff */
[C---:B------:R-:W-:Y:S01]  /*45ba0*/  IADD3 R6, P5, PT, R8.reuse, R2, RZ ;  /* 0x0000000208067210 */ /* 0x040fe20007fbe0ff */
[----:B------:R0:W-:Y:S01]  /*45bb0*/  @P4 STG.E.U8 desc[UR18][R4.64], R22 ;  /* 0x0000001604004986 */ /* 0x0001e2000c101112 */
[----:B------:R-:W-:Y:S01]  /*45bc0*/  SHF.R.S32.HI R3, RZ, 0x8, R7 ;  /* 0x00000008ff037819 */ /* 0x000fe20000011407 */
[----:B------:R-:W2:Y:S01]  /*45bd0*/  LDCU UR6, c[0x0][0x39c] ;  /* 0x00007380ff0677ac */ /* 0x000ea20008000800 */
[----:B------:R-:W-:Y:S01]  /*45be0*/  LEA.HI.X.SX32 R7, R8, R0, 0x1, P5 ;  /* 0x0000000008077211 */ /* 0x000fe200028f0eff */
[----:B------:R-:W4:Y:S01]  /*45bf0*/  LDL.LU R10, [R1+0xf40] ;  /* 0x000f4000010a7983 */ /* 0x000f220000300800 */
[----:B------:R-:W-:-:S02]  /*45c00*/  F2FP.SATFINITE.E5M2.F32.PACK_AB_MERGE_C R25, R25, R24, RZ ;  /* 0x000000181919723e */ /* 0x000fc400048060ff */
[C---:B0-----:R-:W-:Y:S01]  /*45c10*/  IADD3 R4, P5, PT, R9.reuse, R2, RZ ;  /* 0x0000000209047210 */ /* 0x041fe20007fbe0ff */
[----:B------:R0:W-:Y:S03]  /*45c20*/  @P2 STG.E.U8 desc[UR18][R6.64], R3 ;  /* 0x0000000306002986 */ /* 0x0001e6000c101112 */
[C---:B------:R-:W-:Y:S01]  /*45c30*/  LEA.HI.X.SX32 R5, R9.reuse, R0, 0x1, P5 ;  /* 0x0000000009057211 */ /* 0x040fe200028f0eff */
[----:B------:R-:W-:Y:S01]  /*45c40*/  VIADD R9, R9, UR5 ;  /* 0x0000000509097c36 */ /* 0x000fe20008000000 */
[----:B------:R-:W-:Y:S01]  /*45c50*/  PRMT R8, R25, 0x9910, RZ ;  /* 0x0000991019087816 */ /* 0x000fe200000000ff */
[----:B------:R-:W4:Y:S01]  /*45c60*/  LDL.LU R16, [R1+0xf30] ;  /* 0x000f300001107983 */ /* 0x000f220000300800 */
[----:B-----5:R-:W-:Y:S01]  /*45c70*/  ISETP.LT.AND P4, PT, R15, UR7, !P1 ;  /* 0x000000070f007c0c */ /* 0x020fe2000cf81270 */
[----:B------:R-:W5:Y:S02]  /*45c80*/  LDCU UR7, c[0x0][0x39c] ;  /* 0x00007380ff0777ac */ /* 0x000f640008000800 */
[----:B------:R1:W-:Y:S01]  /*45c90*/  @P0 STG.E.U8 desc[UR18][R4.64], R25 ;  /* 0x0000001904000986 */ /* 0x0003e2000c101112 */
[----:B0-----:R-:W-:-:S02]  /*45ca0*/  VIADD R7, R9, UR5 ;  /* 0x0000000509077c36 */ /* 0x001fc40008000000 */
[----:B------:R-:W-:Y:S01]  /*45cb0*/  IMAD.MOV.U32 R3, RZ, RZ, R8 ;  /* 0x000000ffff037224 */ /* 0x000fe200078e0008 */
[----:B-1----:R-:W-:-:S04]  /*45cc0*/  IADD3 R4, P0, PT, R9, R2, RZ ;  /* 0x0000000209047210 */ /* 0x002fc80007f1e0ff */
[----:B------:R-:W-:Y:S02]  /*45cd0*/  LEA.HI.X.SX32 R5, R9, R0, 0x1, P0 ;  /* 0x0000000009057211 */ /* 0x000fe400000f0eff */
[C---:B------:R-:W-:Y:S02]  /*45ce0*/  IADD3 R6, P0, PT, R7.reuse, R2, RZ ;  /* 0x0000000207067210 */ /* 0x040fe40007f1e0ff */
[----:B------:R-:W-:Y:S01]  /*45cf0*/  SHF.R.S32.HI R9, RZ, 0x8, R3 ;  /* 0x00000008ff097819 */ /* 0x000fe20000011403 */
[----:B------:R-:W-:Y:S01]  /*45d00*/  VIADD R3, R7, UR5 ;  /* 0x0000000507037c36 */ /* 0x000fe20008000000 */
[----:B------:R-:W-:Y:S02]  /*45d10*/  F2FP.SATFINITE.E5M2.F32.PACK_AB_MERGE_C R27, R27, R26, RZ ;  /* 0x0000001a1b1b723e */ /* 0x000fe400048060ff */
[----:B------:R-:W-:Y:S01]  /*45d20*/  LEA.HI.X.SX32 R7, R7, R0, 0x1, P0 ;  /* 0x0000000007077211 */ /* 0x000fe200000f0eff */
[----:B------:R0:W-:Y:S04]  /*45d30*/  @P3 STG.E.U8 desc[UR18][R4.64], R9 ;  /* 0x0000000904003986 */ /* 0x0001e8000c101112 */
[----:B------:R-:W-:Y:S01]  /*45d40*/  @P4 STG.E.U8 desc[UR18][R6.64], R27 ;  /* 0x0000001b06004986 */ /* 0x000fe2000c101112 */
[----:B--2---:R-:W-:Y:S01]  /*45d50*/  ISETP.LT.AND P4, PT, R12, UR6, !P1 ;  /* 0x000000060c007c0c */ /* 0x004fe2000cf81270 */
[----:B------:R-:W1:Y:S02]  /*45d60*/  LDCU UR6, c[0x0][0x39c] ;  /* 0x00007380ff0677ac */ /* 0x000e640008000800 */
[----:B------:R-:W1:Y:S01]  /*45d70*/  LDL.LU R12, [R1+0xf2c] ;  /* 0x000f2c00010c7983 */ /* 0x000e620000300800 */
[----:B---3--:R-:W-:-:S02]  /*45d80*/  ISETP.LT.AND P2, PT, R14, UR9, !P1 ;  /* 0x000000090e007c0c */ /* 0x008fc4000cf41270 */
[----:B----4-:R-:W-:Y:S01]  /*45d90*/  ISETP.LT.AND P5, PT, R11, UR10, !P1 ;  /* 0x0000000a0b007c0c */ /* 0x010fe2000cfa1270 */
[----:B------:R-:W2:Y:S01]  /*45da0*/  LDCU UR10, c[0x0][0x39c] ;  /* 0x00007380ff0a77ac */ /* 0x000ea20008000800 */
[----:B------:R-:W-:Y:S02]  /*45db0*/  PRMT R11, R27, 0x9910, RZ ;  /* 0x000099101b0b7816 */ /* 0x000fe400000000ff */
[C---:B0-----:R-:W-:Y:S01]  /*45dc0*/  IADD3 R4, P3, PT, R3.reuse, R2, RZ ;  /* 0x0000000203047210 */ /* 0x041fe20007f7e0ff */
[----:B------:R-:W0:Y:S01]  /*45dd0*/  LDCU UR9, c[0x0][0x39c] ;  /* 0x00007380ff0977ac */ /* 0x000e220008000800 */
[----:B------:R-:W-:Y:S02]  /*45de0*/  SHF.R.S32.HI R11, RZ, 0x8, R11 ;  /* 0x00000008ff0b7819 */ /* 0x000fe4000001140b */
[C---:B------:R-:W-:Y:S01]  /*45df0*/  LEA.HI.X.SX32 R5, R3.reuse, R0, 0x1, P3 ;  /* 0x0000000003057211 */ /* 0x040fe200018f0eff */
[----:B------:R-:W-:-:S04]  /*45e00*/  VIADD R3, R3, UR5 ;  /* 0x0000000503037c36 */ /* 0x000fc80008000000 */
[----:B------:R3:W-:Y:S01]  /*45e10*/  @P2 STG.E.U8 desc[UR18][R4.64], R11 ;  /* 0x0000000b04002986 */ /* 0x0007e2000c101112 */
[C---:B------:R-:W-:Y:S01]  /*45e20*/  VIADD R9, R3.reuse, UR5 ;  /* 0x0000000503097c36 */ /* 0x040fe20008000000 */
[----:B-----5:R-:W-:Y:S01]  /*45e30*/  ISETP.LT.AND P3, PT, R10, UR7, !P1 ;  /* 0x000000070a007c0c */ /* 0x020fe2000cf61270 */
[----:B------:R-:W4:Y:S01]  /*45e40*/  LDCU UR7, c[0x0][0x39c] ;  /* 0x00007380ff0777ac */ /* 0x000f220008000800 */
[----:B------:R-:W4:Y:S04]  /*45e50*/  LDL.LU R10, [R1+0xf28] ;  /* 0x000f2800010a7983 */ /* 0x000f280000300800 */
[----:B------:R-:W0:Y:S01]  /*45e60*/  LDL.LU R15, [R1+0xf24] ;  /* 0x000f2400010f7983 */ /* 0x000e220000300800 */
[----:B---3--:R-:W-:-:S03]  /*45e70*/  IADD3 R4, P2, PT, R3, R2, RZ ;  /* 0x0000000203047210 */ /* 0x008fc60007f5e0ff */
[----:B------:R-:W2:Y:S01]  /*45e80*/  LDL.LU R14, [R1+0x12b0] ;  /* 0x0012b000010e7983 */ /* 0x000ea20000300800 */
[----:B------:R-:W-:Y:S02]  /*45e90*/  LEA.HI.X.SX32 R5, R3, R0, 0x1, P2 ;  /* 0x0000000003057211 */ /* 0x000fe400010f0eff */
[----:B------:R-:W-:-:S04]  /*45ea0*/  IADD3 R6, P2, PT, R9, R2, RZ ;  /* 0x0000000209067210 */ /* 0x000fc80007f5e0ff */
[----:B------:R-:W-:Y:S02]  /*45eb0*/  LEA.HI.X.SX32 R7, R9, R0, 0x1, P2 ;  /* 0x0000000009077211 */ /* 0x000fe400010f0eff */
[----:B------:R-:W-:Y:S01]  /*45ec0*/  ISETP.LT.AND P0, PT, R13, UR4, !P1 ;  /* 0x000000040d007c0c */ /* 0x000fe2000cf01270 */
[----:B------:R-:W3:Y:S01]  /*45ed0*/  LDCU UR4, c[0x0][0x39c] ;  /* 0x00007380ff0477ac */ /* 0x000ee20008000800 */
[----:B------:R-:W-:Y:S02]  /*45ee0*/  F2FP.SATFINITE.E5M2.F32.PACK_AB_MERGE_C R29, R29, R28, RZ ;  /* 0x0000001c1d1d723e */ /* 0x000fe400048060ff */
[----:B-1----:R-:W-:Y:S01]  /*45ef0*/  ISETP.LT.AND P2, PT, R12, UR6, !P1 ;  /* 0x000000060c007c0c */ /* 0x002fe2000cf41270 */
[----:B------:R-:W-:Y:S01]  /*45f00*/  VIADD R9, R9, UR5 ;  /* 0x0000000509097c36 */ /* 0x000fe20008000000 */
[----:B------:R-:W5:Y:S01]  /*45f10*/  LDL.LU R12, [R1+0x12b4] ;  /* 0x0012b400010c7983 */ /* 0x000f620000300800 */
[----:B------:R-:W-:Y:S01]  /*45f20*/  PRMT R13, R29, 0x9910, RZ ;  /* 0x000099101d0d7816 */ /* 0x000fe200000000ff */
[----:B------:R-:W1:Y:S01]  /*45f30*/  LDCU UR6, c[0x0][0x39c] ;  /* 0x00007380ff0677ac */ /* 0x000e620008000800 */
[----:B------:R-:W-:Y:S01]  /*45f40*/  VIADD R3, R9, UR5 ;  /* 0x0000000509037c36 */ /* 0x000fe20008000000 */
[----:B------:R3:W-:Y:S01]  /*45f50*/  @P5 STG.E.U8 desc[UR18][R4.64], R29 ;  /* 0x0000001d04005986 */ /* 0x0007e2000c101112 */
[----:B------:R-:W-:-:S02]  /*45f60*/  SHF.R.S32.HI R13, RZ, 0x8, R13 ;  /* 0x00000008ff0d7819 */ /* 0x000fc4000001140d */
[----:B------:R-:W-:Y:S01]  /*45f70*/  F2FP.SATFINITE.E5M2.F32.PACK_AB_MERGE_C R31, R31, R30, RZ ;  /* 0x0000001e1f1f723e */ /* 0x000fe200048060ff */
[----:B------:R-:W1:Y:S04]  /*45f80*/  LDL.LU R11, [R1+0xf20] ;  /* 0x000f2000010b7983 */ /* 0x000e680000300800 */
[----:B------:R0:W-:Y:S01]  /*45f90*/  @P0 STG.E.U8 desc[UR18][R6.64], R13 ;  /* 0x0000000d06000986 */ /* 0x0001e2000c101112 */
[----:B---3--:R-:W-:-:S04]  /*45fa0*/  IADD3 R4, P0, PT, R9, R2, RZ ;  /* 0x0000000209047210 */ /* 0x008fc80007f1e0ff */
[----:B------:R-:W-:Y:S02]  /*45fb0*/  LEA.HI.X.SX32 R5, R9, R0, 0x1, P0 ;  /* 0x0000000009057211 */ /* 0x000fe400000f0eff */
[C---:B0-----:R-:W-:Y:S02]  /*45fc0*/  IADD3 R6, P5, PT, R3.reuse, R2, RZ ;  /* 0x0000000203067210 */ /* 0x041fe40007fbe0ff */
[----:B------:R-:W-:Y:S01]  /*45fd0*/  ISETP.LT.AND P0, PT, R16, UR4, !P1 ;  /* 0x0000000410007c0c */ /* 0x000fe2000cf01270 */
[----:B------:R0:W-:Y:S01]  /*45fe0*/  @P4 STG.E.U8 desc[UR18][R4.64], R31 ;  /* 0x0000001f04004986 */ /* 0x0001e2000c101112 */
[C---:B------:R-:W-:Y:S01]  /*45ff0*/  LEA.HI.X.SX32 R7, R3.reuse, R0, 0x1, P5 ;  /* 0x0000000003077211 */ /* 0x040fe200028f0eff */
[----:B------:R-:W-:Y:S01]  /*46000*/  VIADD R3, R3, UR5 ;  /* 0x0000000503037c36 */ /* 0x000fe20008000000 */
[----:B------:R-:W-:Y:S01]  /*46010*/  PRMT R8, R31, 0x9910, RZ ;  /* 0x000099101f087816 */ /* 0x000fe200000000ff */
[----:B------:R-:W5:Y:S01]  /*46020*/  LDCU UR4, c[0x0][0x39c] ;  /* 0x00007380ff0477ac */ /* 0x000f620008000800 */
[----:B------:R-:W-:-:S02]  /*46030*/  F2FP.SATFINITE.E5M2.F32.PACK_AB_MERGE_C R33, R33, R32, RZ ;  /* 0x000000202121723e */ /* 0x000fc400048060ff */
[----:B------:R-:W-:Y:S02]  /*46040*/  SHF.R.S32.HI R9, RZ, 0x8, R8 ;  /* 0x00000008ff097819 */ /* 0x000fe40000011408 */
[----:B0-----:R-:W-:-:S04]  /*46050*/  IADD3 R4, P5, PT, R3, R2, RZ ;  /* 0x0000000203047210 */ /* 0x001fc80007fbe0ff */
[C---:B------:R-:W-:Y:S01]  /*46060*/  LEA.HI.X.SX32 R5, R3.reuse, R0, 0x1, P5 ;  /* 0x0000000003057211 */ /* 0x040fe200028f0eff */
[----:B------:R-:W-:Y:S01]  /*46070*/  VIADD R3, R3, UR5 ;  /* 0x0000000503037c36 */ /* 0x000fe20008000000 */
[----:B------:R0:W-:Y:S04]  /*46080*/  @P3 STG.E.U8 desc[UR18][R6.64], R9 ;  /* 0x0000000906003986 */ /* 0x0001e8000c101112 */
[----:B------:R3:W-:Y:S01]  /*46090*/  @P0 STG.E.U8 desc[UR18][R4.64], R33 ;  /* 0x0000002104000986 */ /* 0x0007e2000c101112 */
[C---:B0-----:R-:W-:Y:S01]  /*460a0*/  VIADD R7, R3.reuse, UR5 ;  /* 0x0000000503077c36 */ /* 0x041fe20008000000 */
[----:B---3--:R-:W-:-:S04]  /*460b0*/  IADD3 R4, P0, PT, R3, R2, RZ ;  /* 0x0000000203047210 */ /* 0x008fc80007f1e0ff */
[----:B------:R-:W-:Y:S02]  /*460c0*/  LEA.HI.X.SX32 R5, R3, R0, 0x1, P0 ;  /* 0x0000000003057211 */ /* 0x000fe400000f0eff */
[C---:B------:R-:W-:Y:S01]  /*460d0*/  IADD3 R6, P0, PT, R7.reuse, R2, RZ ;  /* 0x0000000207067210 */ /* 0x040fe20007f1e0ff */
[C---:B------:R-:W-:Y:S01]  /*460e0*/  VIADD R3, R7.reuse, UR5 ;  /* 0x0000000507037c36 */ /* 0x040fe20008000000 */
[----:B----4-:R-:W-:Y:S01]  /*460f0*/  ISETP.LT.AND P4, PT, R10, UR7, !P1 ;  /* 0x000000070a007c0c */ /* 0x010fe2000cf81270 */
[----:B------:R-:W0:Y:S01]  /*46100*/  LDCU UR7, c[0x0][0x39c] ;  /* 0x00007380ff0777ac */ /* 0x000e220008000800 */
[----:B------:R-:W0:Y:S01]  /*46110*/  LDL.LU R10, [R1+0xf1c] ;  /* 0x000f1c00010a7983 */ /* 0x000e220000300800 */
[----:B--2---:R-:W-:Y:S02]  /*46120*/  ISETP.LT.AND P5, PT, R14, UR10, !P1 ;  /* 0x0000000a0e007c0c */ /* 0x004fe4000cfa1270 */
[----:B------:R-:W-:Y:S01]  /*46130*/  LEA.HI.X.SX32 R7, R7, R0, 0x1, P0 ;  /* 0x0000000007077211 */ /* 0x000fe200000f0eff */
[----:B------:R-:W2:Y:S01]  /*46140*/  LDL.LU R14, [R1+0xf18] ;  /* 0x000f1800010e7983 */ /* 0x000ea20000300800 */
[----:B------:R-:W-:Y:S01]  /*46150*/  PRMT R8, R33, 0x9910, RZ ;  /* 0x0000991021087816 */ /* 0x000fe200000000ff */
[----:B------:R-:W3:Y:S01]  /*46160*/  LDCU UR10, c[0x0][0x39c] ;  /* 0x00007380ff0a77ac */ /* 0x000ee20008000800 */
[----:B-----5:R-:W-:-:S03]  /*46170*/  ISETP.LT.AND P0, PT, R12, UR4, !P1 ;  /* 0x000000040c007c0c */ /* 0x020fc6000cf01270 */
[----:B------:R-:W-:Y:S01]  /*46180*/  IMAD.MOV.U32 R9, RZ, RZ, R8 ;  /* 0x000000ffff097224 */ /* 0x000fe200078e0008 */
[----:B------:R-:W4:Y:S01]  /*46190*/  LDL.LU R12, [R1+0xf14] ;  /* 0x000f1400010c7983 */ /* 0x000f220000300800 */
[----:B------:R-:W-:Y:S01]  /*461a0*/  ISETP.LT.AND P3, PT, R15, UR9, !P1 ;  /* 0x000000090f007c0c */ /* 0x000fe2000cf61270 */
[----:B------:R-:W2:Y:S02]  /*461b0*/  LDCU UR4, c[0x0][0x39c] ;  /* 0x00007380ff0477ac */ /* 0x000ea40008000800 */
[----:B------:R-:W-:Y:S01]  /*461c0*/  SHF.R.S32.HI R9, RZ, 0x8, R9 ;  /* 0x00000008ff097819 */ /* 0x000fe20000011409 */
[----:B------:R-:W5:Y:S01]  /*461d0*/  LDL.LU R18, [R1+0xf10] ;  /* 0x000f100001127983 */ /* 0x000f620000300800 */
[----:B------:R-:W-:Y:S01]  /*461e0*/  F2FP.SATFINITE.E5M2.F32.PACK_AB_MERGE_C R35, R35, R34, RZ ;  /* 0x000000222323723e */ /* 0x000fe200048060ff */
[----:B------:R-:W0:Y:S02]  /*461f0*/  LDCU UR9, c[0x0][0x39c] ;  /* 0x00007380ff0977ac */ /* 0x000e240008000800 */
[----:B------:R1:W-:Y:S01]  /*46200*/  @P2 STG.E.U8 desc[UR18][R4.64], R9 ;  /* 0x0000000904002986 */ /* 0x0003e2000c101112 */
[----:B------:R-:W-:-:S02]  /*46210*/  PRMT R13, R35, 0x9910, RZ ;  /* 0x00009910230d7816 */ /* 0x000fc400000000ff */
[----:B------:R-:W-:Y:S01]  /*46220*/  F2FP.SATFINITE.E5M2.F32.PACK_AB_MERGE_C R37, R37, R36, RZ ;  /* 0x000000242525723e */ /* 0x000fe200048060ff */
[----:B------:R-:W3:Y:S01]  /*46230*/  LDL.LU R17, [R1+0xf0c] ;  /* 0x000f0c0001117983 */ /* 0x000ee20000300800 */
[----:B------:R-:W-:Y:S02]  /*46240*/  SHF.R.S32.HI R13, RZ, 0x8, R13 ;  /* 0x00000008ff0d7819 */ /* 0x000fe4000001140d */
[C---:B-1----:R-:W-:Y:S01]  /*46250*/  IADD3 R4, P2, PT, R3.reuse, R2, RZ ;  /* 0x0000000203047210 */ /* 0x042fe20007f5e0ff */
[----:B------:R1:W-:Y:S03]  /*46260*/  @P4 STG.E.U8 desc[UR18][R6.64], R35 ;  /* 0x0000002306004986 */ /* 0x0003e6000c101112 */
[C---:B------:R-:W-:Y:S01]  /*46270*/  LEA.HI.X.SX32 R5, R3.reuse, R0, 0x1, P2 ;  /* 0x0000000003057211 */ /* 0x040fe200010f0eff */
[----:B------:R-:W-:Y:S01]  /*46280*/  VIADD R3, R3, UR5 ;  /* 0x0000000503037c36 */ /* 0x000fe20008000000 */
[----:B------:R-:W-:Y:S01]  /*46290*/  ISETP.LT.AND P4, PT, R11, UR6, !P1 ;  /* 0x000000060b007c0c */ /* 0x000fe2000cf81270 */
[----:B------:R-:W4:Y:S01]  /*462a0*/  LDCU UR6, c[0x0][0x39c] ;  /* 0x00007380ff0677ac */ /* 0x000f220008000800 */
[----:B------:R-:W-:Y:S01]  /*462b0*/  PRMT R15, R37, 0x9910, RZ ;  /* 0x00009910250f7816 */ /* 0x000fe200000000ff */
[----:B------:R1:W-:Y:S01]  /*462c0*/  @P3 STG.E.U8 desc[UR18][R4.64], R13 ;  /* 0x0000000d04003986 */ /* 0x0003e2000c101112 */
[C---:B------:R-:W-:Y:S01]  /*462d0*/  IADD3 R8, P3, PT, R3.reuse, R2, RZ ;  /* 0x0000000203087210 */ /* 0x040fe20007f7e0ff */
[----:B------:R-:W-:-:S02]  /*462e0*/  VIADD R11, R3, UR5 ;  /* 0x00000005030b7c36 */ /* 0x000fc40008000000 */
[----:B------:R-:W3:Y:S01]  /*462f0*/  LDL.LU R16, [R1+0x12b8] ;  /* 0x0012b80001107983 */ /* 0x000ee20000300800 */
[----:B------:R-:W-:Y:S02]  /*46300*/  LEA.HI.X.SX32 R9, R3, R0, 0x1, P3 ;  /* 0x0000000003097211 */ /* 0x000fe400018f0eff */
[C---:B-1----:R-:W-:Y:S02]  /*46310*/  IADD3 R6, P3, PT, R11.reuse, R2, RZ ;  /* 0x000000020b067210 */ /* 0x042fe40007f7e0ff */
[----:B------:R-:W-:Y:S02]  /*46320*/  SHF.R.S32.HI R15, RZ, 0x8, R15 ;  /* 0x00000008ff0f7819 */ /* 0x000fe4000001140f */
[C---:B------:R-:W-:Y:S01]  /*46330*/  LEA.HI.X.SX32 R7, R11.reuse, R0, 0x1, P3 ;  /* 0x000000000b077211 */ /* 0x040fe200018f0eff */
[----:B------:R-:W-:Y:S01]  /*46340*/  VIADD R11, R11, UR5 ;  /* 0x000000050b0b7c36 */ /* 0x000fe20008000000 */
[----:B------:R1:W-:Y:S04]  /*46350*/  @P5 STG.E.U8 desc[UR18][R8.64], R37 ;  /* 0x0000002508005986 */ /* 0x0003e8000c101112 */
[----:B------:R0:W-:Y:S01]  /*46360*/  @P0 STG.E.U8 desc[UR18][R6.64], R15 ;  /* 0x0000000f06000986 */ /* 0x0001e2000c101112 */
[----:B------:R-:W-:-:S04]  /*46370*/  IADD3 R4, P0, PT, R11, R2, RZ ;  /* 0x000000020b047210 */ /* 0x000fc80007f1e0ff */
[C---:B------:R-:W-:Y:S02]  /*46380*/  LEA.HI.X.SX32 R5, R11.reuse, R0, 0x1, P0 ;  /* 0x000000000b057211 */ /* 0x040fe400000f0eff */
[----:B--2---:R-:W-:Y:S02]  /*46390*/  ISETP.LT.AND P0, PT, R14, UR4, !P1 ;  /* 0x000000040e007c0c */ /* 0x004fe4000cf01270 */
[----:B----4-:R-:W-:Y:S01]  /*463a0*/  ISETP.LT.AND P3, PT, R12, UR6, !P1 ;  /* 0x000000060c007c0c */ /* 0x010fe2000cf61270 */
[----:B------:R-:W2:Y:S01]  /*463b0*/  LDL.LU R14, [R1+0x12a4] ;  /* 0x0012a400010e7983 */ /* 0x000ea20000300800 */
[----:B------:R-:W-:Y:S01]  /*463c0*/  VIADD R3, R11, UR5 ;  /* 0x000000050b037c36 */ /* 0x000fe20008000000 */
[----:B0-----:R-:W-:Y:S01]  /*463d0*/  ISETP.LT.AND P2, PT, R10, UR7, !P1 ;  /* 0x000000070a007c0c */ /* 0x001fe2000cf41270 */
[----:B------:R-:W5:Y:S01]  /*463e0*/  LDCU UR7, c[0x0][0x39c] ;  /* 0x00007380ff0777ac */ /* 0x000f620008000800 */
[----:B------:R-:W4:Y:S02]  /*463f0*/  LDL.LU R12, [R1+0xf04] ;  /* 0x000f0400010c7983 */ /* 0x000f240000300800 */
[----:B-1----:R-:W-:Y:S01]  /*46400*/  IADD3 R8, P5, PT, R3, R2, RZ ;  /* 0x0000000203087210 */ /* 0x002fe20007fbe0ff */
[----:B------:R-:W2:Y:S01]  /*46410*/  LDCU UR4, c[0x0][0x39c] ;  /* 0x00007380ff0477ac */ /* 0x000ea20008000800 */
[----:B------:R-:W-:-:S02]  /*46420*/  F2FP.SATFINITE.E5M2.F32.PACK_AB_MERGE_C R39, R39, R38, RZ ;  /* 0x000000262727723e */ /* 0x000fc400048060ff */
[C---:B------:R-:W-:Y:S01]  /*46430*/  LEA.HI.X.SX32 R9, R3.reuse, R0, 0x1, P5 ;  /* 0x0000000003097211 */ /* 0x040fe200028f0eff */
[----:B------:R-:W-:Y:S01]  /*46440*/  VIADD R3, R3, UR5 ;  /* 0x0000000503037c36 */ /* 0x000fe20008000000 */
[----:B------:R-:W-:Y:S01]  /*46450*/  PRMT R10, R39, 0x9910, RZ ;  /* 0x00009910270a7816 */ /* 0x000fe200000000ff */
[----:B------:R-:W4:Y:S03]  /*46460*/  LDCU UR6, c[0x0][0x39c] ;  /* 0x00007380ff0677ac */ /* 0x000f260008000800 */
[----:B------:R-:W-:Y:S02]  /*46470*/  IADD3 R6, P5, PT, R3, R2, RZ ;  /* 0x0000000203067210 */ /* 0x000fe40007fbe0ff */
[----:B------:R-:W-:Y:S02]  /*46480*/  SHF.R.S32.HI R11, RZ, 0x8, R10 ;  /* 0x00000008ff0b7819 */ /* 0x000fe4000001140a */
[----:B------:R-:W-:Y:S01]  /*46490*/  F2FP.SATFINITE.E5M2.F32.PACK_AB_MERGE_C R41, R41, R40, RZ ;  /* 0x000000282929723e */ /* 0x000fe200048060ff */
[----:B------:R0:W-:Y:S01]  /*464a0*/  @P4 STG.E.U8 desc[UR18][R4.64], R39 ;  /* 0x0000002704004986 */ /* 0x0001e2000c101112 */
[C---:B------:R-:W-:Y:S01]  /*464b0*/  LEA.HI.X.SX32 R7, R3.reuse, R0, 0x1, P5 ;  /* 0x0000000003077211 */ /* 0x040fe200028f0eff */
[----:B------:R-:W-:-:S02]  /*464c0*/  VIADD R3, R3, UR5 ;  /* 0x0000000503037c36 */ /* 0x000fc40008000000 */
[----:B------:R1:W-:Y:S01]  /*464d0*/  @P2 STG.E.U8 desc[UR18][R8.64], R11 ;  /* 0x0000000b08002986 */ /* 0x0003e2000c101112 */
[----:B-----5:R-:W-:Y:S01]  /*464e0*/  ISETP.LT.AND P4, PT, R18, UR7, !P1 ;  /* 0x0000000712007c0c */ /* 0x020fe2000cf81270 */
[----:B------:R-:W5:Y:S02]  /*464f0*/  LDCU UR7, c[0x0][0x39c] ;  /* 0x00007380ff0777ac */ /* 0x000f640008000800 */
[----:B------:R2:W-:Y:S01]  /*46500*/  @P0 STG.E.U8 desc[UR18][R6.64], R41 ;  /* 0x0000002906000986 */ /* 0x0005e2000c101112 */
[----:B0-----:R-:W-:-:S03]  /*46510*/  PRMT R5, R41, 0x9910, RZ ;  /* 0x0000991029057816 */ /* 0x001fc600000000ff */
[----:B------:R-:W5:Y:S01]  /*46520*/  LDL.LU R10, [R1+0xf00] ;  /* 0x000f0000010a7983 */ /* 0x000f620000300800 */
[C---:B------:R-:W-:Y:S01]  /*46530*/  IADD3 R4, P0, PT, R3.reuse, R2, RZ ;  /* 0x0000000203047210 */ /* 0x040fe20007f1e0ff */
[C---:B-1----:R-:W-:Y:S02]  /*46540*/  VIADD R9, R3.reuse, UR5 ;  /* 0x0000000503097c36 */ /* 0x042fe40008000000 */
[----:B------:R-:W-:Y:S01]  /*46550*/  IMAD.MOV.U32 R11, RZ, RZ, R5 ;  /* 0x000000ffff0b7224 */ /* 0x000fe200078e0005 */
[----:B------:R-:W-:Y:S02]  /*46560*/  LEA.HI.X.SX32 R5, R3, R0, 0x1, P0 ;  /* 0x0000000003057211 */ /* 0x000fe400000f0eff */
[C---:B------:R-:W-:Y:S01]  /*46570*/  IADD3 R8, P0, PT, R9.reuse, R2, RZ ;  /* 0x0000000209087210 */ /* 0x040fe20007f1e0ff */
[----:B------:R-:W-:Y:S01]  /*46580*/  VIADD R3, R9, UR5 ;  /* 0x0000000509037c36 */ /* 0x000fe20008000000 */
[----:B------:R-:W-:Y:S02]  /*46590*/  SHF.R.S32.HI R11, RZ, 0x8, R11 ;  /* 0x00000008ff0b7819 */ /* 0x000fe4000001140b */
[----:B------:R-:W-:-:S02]  /*465a0*/  F2FP.SATFINITE.E5M2.F32.PACK_AB_MERGE_C R43, R43, R42, RZ ;  /* 0x0000002a2b2b723e */ /* 0x000fc400048060ff */
[----:B------:R-:W-:Y:S01]  /*465b0*/  LEA.HI.X.SX32 R9, R9, R0, 0x1, P0 ;  /* 0x0000000009097211 */ /* 0x000fe200000f0eff */
[----:B------:R0:W-:Y:S04]  /*465c0*/  @P3 STG.E.U8 desc[UR18][R4.64], R11 ;  /* 0x0000000b04003986 */ /* 0x0001e8000c101112 */
[----:B------:R1:W-:Y:S01]  /*465d0*/  @P4 STG.E.U8 desc[UR18][R8.64], R43 ;  /* 0x0000002b08004986 */ /* 0x0003e2000c101112 */
[----:B--2---:R-:W-:Y:S01]  /*465e0*/  ISETP.LT.AND P0, PT, R14, UR4, !P1 ;  /* 0x000000040e007c0c */ /* 0x004fe2000cf01270 */
[----:B------:R-:W2:Y:S02]  /*465f0*/  LDCU UR4, c[0x0][0x39c] ;  /* 0x00007380ff0477ac */ /* 0x000ea40008000800 */
[----:B------:R-:W2:Y:S01]  /*46600*/  LDL.LU R14, [R1+0xefc] ;  /* 0x000efc00010e7983 */ /* 0x000ea20000300800 */
[----:B----4-:R-:W-:Y:S01]  /*46610*/  ISETP.LT.AND P4, PT, R12, UR6, !P1 ;  /* 0x000000060c007c0c */ /* 0x010fe2000cf81270 */
[----:B------:R-:W4:Y:S02]  /*46620*/  LDCU UR6, c[0x0][0x39c] ;  /* 0x00007380ff0677ac */ /* 0x000f240008000800 */
[----:B------:R-:W4:Y:S01]  /*46630*/  LDL.LU R12, [R1+0xef8] ;  /* 0x000ef800010c7983 */ /* 0x000f220000300800 */
[----:B---3--:R-:W-:-:S02]  /*46640*/  ISETP.LT.AND P2, PT, R17, UR9, !P1 ;  /* 0x0000000911007c0c */ /* 0x008fc4000cf41270 */
[----:B------:R-:W-:Y:S01]  /*46650*/  PRMT R13, R43, 0x9910, RZ ;  /* 0x000099102b0d7816 */ /* 0x000fe200000000ff */
[----:B------:R-:W3:Y:S01]  /*46660*/  LDL.LU R18, [R1+0xef4] ;  /* 0x000ef40001127983 */ /* 0x000ee20000300800 */
[C---:B------:R-:W-:Y:S01]  /*46670*/  IADD3 R6, P3, PT, R3.reuse, R2, RZ ;  /* 0x0000000203067210 */ /* 0x040fe20007f7e0ff */
[----:B------:R-:W2:Y:S01]  /*46680*/  LDCU UR9, c[0x0][0x39c] ;  /* 0x00007380ff0977ac */ /* 0x000ea20008000800 */
[----:B------:R-:W-:Y:S01]  /*46690*/  SHF.R.S32.HI R13, RZ, 0x8, R13 ;  /* 0x00000008ff0d7819 */ /* 0x000fe2000001140d */
[----:B------:R-:W3:Y:S01]  /*466a0*/  LDL.LU R17, [R1+0xec8] ;  /* 0x000ec80001117983 */ /* 0x000ee20000300800 */
[C---:B------:R-:W-:Y:S01]  /*466b0*/  LEA.HI.X.SX32 R7, R3.reuse, R0, 0x1, P3 ;  /* 0x0000000003077211 */ /* 0x040fe200018f0eff */
[----:B------:R-:W-:Y:S01]  /*466c0*/  VIADD R3, R3, UR5 ;  /* 0x0000000503037c36 */ /* 0x000fe20008000000 */
[----:B------:R-:W-:Y:S01]  /*466d0*/  ISETP.LT.AND P5, PT, R16, UR10, !P1 ;  /* 0x0000000a10007c0c */ /* 0x000fe2000cfa1270 */
[----:B------:R-:W2:Y:S01]  /*466e0*/  LDCU UR10, c[0x0][0x39c] ;  /* 0x00007380ff0a77ac */ /* 0x000ea20008000800 */
[----:B------:R-:W-:Y:S01]  /*466f0*/  F2FP.SATFINITE.E5M2.F32.PACK_AB_MERGE_C R45, R45, R44, RZ ;  /* 0x0000002c2d2d723e */ /* 0x000fe200048060ff */
[----:B------:R5:W-:Y:S01]  /*46700*/  @P2 STG.E.U8 desc[UR18][R6.64], R13 ;  /* 0x0000000d06002986 */ /* 0x000be2000c101112 */
[C---:B0-----:R-:W-:Y:S01]  /*46710*/  IADD3 R4, P2, PT, R3.reuse, R2, RZ ;  /* 0x0000000203047210 */ /* 0x041fe20007f5e0ff */
[----:B------:R-:W-:Y:S01]  /*46720*/  VIADD R11, R3, UR5 ;  /* 0x00000005030b7c36 */ /* 0x000fe20008000000 */
[----:B------:R-:W-:Y:S01]  /*46730*/  PRMT R15, R45, 0x9910, RZ ;  /* 0x000099102d0f7816 */ /* 0x000fe200000000ff */
[----:B------:R-:W3:Y:S01]  /*46740*/  LDL.LU R16, [R1+0x1298] ;  /* 0x0012980001107983 */ /* 0x000ee20000300800 */
[----:B------:R-:W-:-:S02]  /*46750*/  LEA.HI.X.SX32 R5, R3, R0, 0x1, P2 ;  /* 0x0000000003057211 */ /* 0x000fc400010f0eff */
[C---:B-1----:R-:W-:Y:S02]  /*46760*/  IADD3 R8, P2, PT, R11.reuse, R2, RZ ;  /* 0x000000020b087210 */ /* 0x042fe40007f5e0ff */
[----:B------:R-:W-:Y:S02]  /*46770*/  SHF.R.S32.HI R15, RZ, 0x8, R15 ;  /* 0x00000008ff0f7819 */ /* 0x000fe4000001140f */
[C---:B------:R-:W-:Y:S01]  /*46780*/  LEA.HI.X.SX32 R9, R11.reuse, R0, 0x1, P2 ;  /* 0x000000000b097211 */ /* 0x040fe200010f0eff */
[----:B------:R-:W-:Y:S01]  /*46790*/  VIADD R11, R11, UR5 ;  /* 0x000000050b0b7c36 */ /* 0x000fe20008000000 */
[----:B------:R0:W-:Y:S04]  /*467a0*/  @P5 STG.E.U8 desc[UR18][R4.64], R45 ;  /* 0x0000002d04005986 */ /* 0x0001e8000c101112 */
[----:B------:R1:W-:Y:S01]  /*467b0*/  @P0 STG.E.U8 desc[UR18][R8.64], R15 ;  /* 0x0000000f08000986 */ /* 0x0003e2000c101112 */
[----:B-----5:R-:W-:-:S04]  /*467c0*/  IADD3 R6, P0, PT, R11, R2, RZ ;  /* 0x000000020b067210 */ /* 0x020fc80007f1e0ff */
[C---:B------:R-:W-:Y:S02]  /*467d0*/  LEA.HI.X.SX32 R7, R11.reuse, R0, 0x1, P0 ;  /* 0x000000000b077211 */ /* 0x040fe400000f0eff */
[----:B--2---:R-:W-:Y:S02]  /*467e0*/  ISETP.LT.AND P0, PT, R14, UR4, !P1 ;  /* 0x000000040e007c0c */ /* 0x004fe4000cf01270 */
[----:B----4-:R-:W-:Y:S01]  /*467f0*/  ISETP.LT.AND P2, PT, R12, UR6, !P1 ;  /* 0x000000060c007c0c */ /* 0x010fe2000cf41270 */
[----:B------:R-:W2:Y:S01]  /*46800*/  LDL.LU R14, [R1+0x1244] ;  /* 0x00124400010e7983 */ /* 0x000ea20000300800 */
[----:B------:R-:W-:Y:S01]  /*46810*/  VIADD R3, R11, UR5 ;  /* 0x000000050b037c36 */ /* 0x000fe20008000000 */
[----:B------:R-:W-:Y:S01]  /*46820*/  ISETP.LT.AND P3, PT, R10, UR7, !P1 ;  /* 0x000000070a007c0c */ /* 0x000fe2000cf61270 */
[----:B------:R-:W3:Y:S01]  /*46830*/  LDCU UR7, c[0x0][0x39c] ;  /* 0x00007380ff0777ac */ /* 0x000ee20008000800 */
[----:B------:R-:W4:Y:S02]  /*46840*/  LDL.LU R12, [R1+0xef0] ;  /* 0x000ef000010c7983 */ /* 0x000f240000300800 */
[----:B0-----:R-:W-:Y:S01]  /*46850*/  IADD3 R4, P5, PT, R3, R2, RZ ;  /* 0x0000000203047210 */ /* 0x001fe20007fbe0ff */
[----:B------:R-:W2:Y:S01]  /*46860*/  LDCU UR4, c[0x0][0x39c] ;  /* 0x00007380ff0477ac */ /* 0x000ea20008000800 */
[----:B------:R-:W-:-:S02]  /*46870*/  F2FP.SATFINITE.E5M2.F32.PACK_AB_MERGE_C R47, R47, R46, RZ ;  /* 0x0000002e2f2f723e */ /* 0x000fc400048060ff */
[C---:B------:R-:W-:Y:S01]  /*46880*/  LEA.HI.X.SX32 R5, R3.reuse, R0, 0x1, P5 ;  /* 0x0000000003057211 */ /* 0x040fe200028f0eff */
[----:B------:R-:W-:Y:S01]  /*46890*/  VIADD R3, R3, UR5 ;  /* 0x0000000503037c36 */ /* 0x000fe20008000000 */
[----:B------:R-:W-:Y:S01]  /*468a0*/  PRMT R10, R47, 0x9910, RZ ;  /* 0x000099102f0a7816 */ /* 0x000fe200000000ff */
[----:B------:R-:W4:Y:S03]  /*468b0*/  LDCU UR6, c[0x0][0x39c] ;  /* 0x00007380ff0677ac */ /* 0x000f260008000800 */
[----:B-1----:R-:W-:Y:S02]  /*468c0*/  IADD3 R8, P5, PT, R3, R2, RZ ;  /* 0x0000000203087210 */ /* 0x002fe40007fbe0ff */
[----:B------:R-:W-:Y:S02]  /*468d0*/  SHF.R.S32.HI R11, RZ, 0x8, R10 ;  /* 0x00000008ff0b7819 */ /* 0x000fe4000001140a */
[----:B------:R-:W-:Y:S01]  /*468e0*/  F2FP.SATFINITE.E5M2.F32.PACK_AB_MERGE_C R49, R49, R48, RZ ;  /* 0x000000303131723e */ /* 0x000fe200048060ff */
[----:B------:R0:W-:Y:S01]  /*468f0*/  @P4 STG.E.U8 desc[UR18][R6.64], R47 ;  /* 0x0000002f06004986 */ /* 0x0001e2000c101112 */
[C---:B------:R-:W-:Y:S01]  /*46900*/  LEA.HI.X.SX32 R9, R3.reuse, R0, 0x1, P5 ;  /* 0x0000000003097211 */ /* 0x040fe200028f0eff */
[----:B------:R-:W-:-:S02]  /*46910*/  VIADD R3, R3, UR5 ;  /* 0x0000000503037c36 */ /* 0x000fc40008000000 */
[----:B------:R1:W-:Y:S01]  /*46920*/  @P3 STG.E.U8 desc[UR18][R4.64], R11 ;  /* 0x0000000b04003986 */ /* 0x0003e2000c101112 */
[----:B---3--:R-:W-:Y:S01]  /*46930*/  ISETP.LT.AND P4, PT, R18, UR7, !P1 ;  /* 0x0000000712007c0c */ /* 0x008fe2000cf81270 */
[----:B------:R-:W3:Y:S02]  /*46940*/  LDCU UR7, c[0x0][0x39c] ;  /* 0x00007380ff0777ac */ /* 0x000ee40008000800 */
[----:B------:R5:W-:Y:S01]  /*46950*/  @P0 STG.E.U8 desc[UR18][R8.64], R49 ;  /* 0x0000003108000986 */ /* 0x000be2000c101112 */
[----:B0-----:R-:W-:Y:S01]  /*46960*/  PRMT R6, R49, 0x9910, RZ ;  /* 0x0000991031067816 */ /* 0x001fe200000000ff */
[----:B------:R-:W-:Y:S01]  /*46970*/  VIADD R7, R3, UR5 ;  /* 0x0000000503077c36 */ /* 0x000fe20008000000 */
[----:B------:R-:W-:Y:S01]  /*46980*/  F2FP.SATFINITE.E5M2.F32.PACK_AB_MERGE_C R51, R51, R50, RZ ;  /* 0x000000323333723e */ /* 0x000fe200048060ff */
[----:B------:R-:W3:Y:S01]  /*46990*/  LDL.LU R10, [R1+0xeec] ;  /* 0x000eec00010a7983 */ /* 0x000ee20000300800 */
[----:B-1----:R-:W-:Y:S01]  /*469a0*/  IADD3 R4, P0, PT, R3, R2, RZ ;  /* 0x0000000203047210 */ /* 0x002fe20007f1e0ff */
[----:B------:R-:W-:-:S03]  /*469b0*/  IMAD.MOV.U32 R11, RZ, RZ, R6 ;  /* 0x000000ffff0b7224 */ /* 0x000fc600078e0006 */
[----:B------:R-:W-:Y:S02]  /*469c0*/  LEA.HI.X.SX32 R5, R3, R0, 0x1, P0 ;  /* 0x0000000003057211 */ /* 0x000fe400000f0eff */
[C---:B------:R-:W-:Y:S01]  /*469d0*/  IADD3 R6, P0, PT, R7.reuse, R2, RZ ;  /* 0x0000000207067210 */ /* 0x040fe20007f1e0ff */
[C---:B------:R-:W-:Y:S01]  /*469e0*/  VIADD R3, R7.reuse, UR5 ;  /* 0x0000000507037c36 */ /* 0x040fe20008000000 */
[----:B------:R-:W-:Y:S02]  /*469f0*/  SHF.R.S32.HI R11, RZ, 0x8, R11 ;  /* 0x00000008ff0b7819 */ /* 0x000fe4000001140b */
[----:B------:R-:W-:-:S03]  /*46a00*/  LEA.HI.X.SX32 R7, R7, R0, 0x1, P0 ;  /* 0x0000000007077211 */ /* 0x000fc600000f0eff */
        /* <DEDUP_REMOVED lines=8> */
[----:B------:R-:W-:-:S02]  /*46a90*/  ISETP.LT.AND P3, PT, R17, UR9, !P1 ;  /* 0x0000000911007c0c */ /* 0x000fc4000cf61270 */
[----:B------:R-:W-:Y:S01]  /*46aa0*/  PRMT R13, R51, 0x9910, RZ ;  /* 0x00009910330d7816 */ /* 0x000fe200000000ff */
[----:B------:R-:W3:Y:S01]  /*46ab0*/  LDL.LU R18, [R1+0xee0] ;  /* 0x000ee00001127983 */ /* 0x000ee20000300800 */
[C---:B-----5:R-:W-:Y:S01]  /*46ac0*/  IADD3 R8, P2, PT, R3.reuse, R2, RZ ;  /* 0x0000000203087210 */ /* 0x060fe20007f5e0ff */
[----:B------:R-:W5:Y:S01]  /*46ad0*/  LDCU UR9, c[0x0][0x39c] ;  /* 0x00007380ff0977ac */ /* 0x000f620008000800 */
[----:B------:R-:W-:Y:S01]  /*46ae0*/  SHF.R.S32.HI R13, RZ, 0x8, R13 ;  /* 0x00000008ff0d7819 */ /* 0x000fe2000001140d */
[----:B------:R-:W5:Y:S01]  /*46af0*/  LDL.LU R17, [R1+0xec4] ;  /* 0x000ec40001117983 */ /* 0x000f620000300800 */
        /* <DEDUP_REMOVED lines=9> */
[----:B------:R-:W5:Y:S01]  /*46b90*/  LDL.LU R16, [R1+0x11f0] ;  /* 0x0011f00001107983 */ /* 0x000f620000300800 */
[----:B------:R-:W-:-:S02]  /*46ba0*/  LEA.HI.X.SX32 R5, R3, R0, 0x1, P3 ;  /* 0x0000000003057211 */ /* 0x000fc400018f0eff */
        /* <DEDUP_REMOVED lines=8> */
[----:B----4-:R-:W-:Y:S01]  /*46c30*/  ISETP.LT.AND P3, PT, R12, UR6, !P1 ;  /* 0x000000060c007c0c */ /* 0x010fe2000cf61270 */
[----:B------:R-:W-:Y:S01]  /*46c40*/  VIADD R3, R11, UR5 ;  /* 0x000000050b037c36 */ /* 0x000fe20008000000 */
[----:B------:R-:W4:Y:S01]  /*46c50*/  LDL.LU R12, [R1+0x1178] ;  /* 0x00117800010c7983 */ /* 0x000f220000300800 */
[----:B--2---:R-:W-:Y:S01]  /*46c60*/  ISETP.LT.AND P0, PT, R14, UR4, !P1 ;  /* 0x000000040e007c0c */ /* 0x004fe2000cf01270 */
[----:B------:R-:W4:Y:S02]  /*46c70*/  LDCU UR4, c[0x0][0x39c] ;  /* 0x00007380ff0477ac */ /* 0x000f240008000800 */
[----:B------:R-:W2:Y:S01]  /*46c80*/  LDL.LU R14, [R1+0xedc] ;  /* 0x000edc00010e7983 */ /* 0x000ea20000300800 */
[----:B0-----:R-:W-:Y:S01]  /*46c90*/  IADD3 R4, P5, PT, R3, R2, RZ ;  /* 0x0000000203047210 */ /* 0x001fe20007fbe0ff */
[----:B------:R-:W2:Y:S01]  /*46ca0*/  LDCU UR6, c[0x0][0x39c] ;  /* 0x00007380ff0677ac */ /* 0x000ea20008000800 */
[----:B---3--:R-:W-:-:S02]  /*46cb0*/  ISETP.LT.AND P2, PT, R10, UR7, !P1 ;  /* 0x000000070a007c0c */ /* 0x008fc4000cf41270 */
[C---:B------:R-:W-:Y:S01]  /*46cc0*/  LEA.HI.X.SX32 R5, R3.reuse, R0, 0x1, P5 ;  /* 0x0000000003057211 */ /* 0x040fe200028f0eff */
[----:B------:R-:W-:Y:S01]  /*46cd0*/  VIADD R3, R3, UR5 ;  /* 0x0000000503037c36 */ /* 0x000fe20008000000 */
[----:B------:R-:W-:Y:S01]  /*46ce0*/  F2FP.SATFINITE.E5M2.F32.PACK_AB_MERGE_C R55, R55, R54, RZ ;  /* 0x000000363737723e */ /* 0x000fe200048060ff */
[----:B------:R-:W0:Y:S03]  /*46cf0*/  LDCU UR7, c[0x0][0x39c] ;  /* 0x00007380ff0777ac */ /* 0x000e260008000800 */
[----:B------:R-:W-:Y:S02]  /*46d00*/  PRMT R10, R55, 0x9910, RZ ;  /* 0x00009910370a7816 */ /* 0x000fe400000000ff */
[----:B-1----:R-:W-:Y:S02]  /*46d10*/  IADD3 R6, P5, PT, R3, R2, RZ ;  /* 0x0000000203067210 */ /* 0x002fe40007fbe0ff */
[----:B------:R-:W-:-:S02]  /*46d20*/  SHF.R.S32.HI R11, RZ, 0x8, R10 ;  /* 0x00000008ff0b7819 */ /* 0x000fc4000001140a */
[----:B------:R-:W-:Y:S01]  /*46d30*/  F2FP.SATFINITE.E5M2.F32.PACK_AB_MERGE_C R57, R57, R56, RZ ;  /* 0x000000383939723e */ /* 0x000fe200048060ff */
[----:B------:R1:W-:Y:S01]  /*46d40*/  @P4 STG.E.U8 desc[UR18][R8.64], R55 ;  /* 0x0000003708004986 */ /* 0x0003e2000c101112 */
[C---:B------:R-:W-:Y:S01]  /*46d50*/  LEA.HI.X.SX32 R7, R3.reuse, R0, 0x1, P5 ;  /* 0x0000000003077211 */ /* 0x040fe200028f0eff */
[----:B------:R-:W-:Y:S02]  /*46d60*/  VIADD R3, R3, UR5 ;  /* 0x0000000503037c36 */ /* 0x000fe40008000000 */
[----:B------:R3:W-:Y:S04]  /*46d70*/  @P2 STG.E.U8 desc[UR18][R4.64], R11 ;  /* 0x0000000b04002986 */ /* 0x0007e8000c101112 */
[----:B------:R2:W-:Y:S01]  /*46d80*/  @P0 STG.E.U8 desc[UR18][R6.64], R57 ;  /* 0x0000003906000986 */ /* 0x0005e2000c101112 */
[----:B-1----:R-:W-:-:S03]  /*46d90*/  PRMT R8, R57, 0x9910, RZ ;  /* 0x0000991039087816 */ /* 0x002fc600000000ff */
[----:B------:R-:W2:Y:S01]  /*46da0*/  LDL.LU R10, [R1+0xed8] ;  /* 0x000ed800010a7983 */ /* 0x000ea20000300800 */
[C---:B------:R-:W-:Y:S01]  /*46db0*/  VIADD R9, R3.reuse, UR5 ;  /* 0x0000000503097c36 */ /* 0x040fe20008000000 */
[C---:B---3--:R-:W-:Y:S01]  /*46dc0*/  IADD3 R4, P0, PT, R3.reuse, R2, RZ ;  /* 0x0000000203047210 */ /* 0x048fe20007f1e0ff */
[----:B------:R-:W-:Y:S01]  /*46dd0*/  IMAD.MOV.U32 R11, RZ, RZ, R8 ;  /* 0x000000ffff0b7224 */ /* 0x000fe200078e0008 */
[----:B0-----:R-:W-:Y:S01]  /*46de0*/  ISETP.LT.AND P4, PT, R18, UR7, !P1 ;  /* 0x0000000712007c0c */ /* 0x001fe2000cf81270 */
[----:B------:R-:W0:Y:S01]  /*46df0*/  LDCU UR7, c[0x0][0x39c] ;  /* 0x00007380ff0777ac */ /* 0x000e220008000800 */
[----:B------:R-:W-:Y:S02]  /*46e00*/  LEA.HI.X.SX32 R5, R3, R0, 0x1, P0 ;  /* 0x0000000003057211 */ /* 0x000fe400000f0eff */
[C---:B------:R-:W-:Y:S01]  /*46e10*/  IADD3 R8, P0, PT, R9.reuse, R2, RZ ;  /* 0x0000000209087210 */ /* 0x040fe20007f1e0ff */
[----:B------:R-:W-:Y:S01]  /*46e20*/  VIADD R3, R9, UR5 ;  /* 0x0000000509037c36 */ /* 0x000fe20008000000 */
[----:B------:R-:W-:-:S02]  /*46e30*/  SHF.R.S32.HI R11, RZ, 0x8, R11 ;  /* 0x00000008ff0b7819 */ /* 0x000fc4000001140b */
[----:B------:R-:W-:Y:S02]  /*46e40*/  LEA.HI.X.SX32 R9, R9, R0, 0x1, P0 ;  /* 0x0000000009097211 */ /* 0x000fe400000f0eff */
[----:B------:R-:W-:Y:S01]  /*46e50*/  F2FP.SATFINITE.E5M2.F32.PACK_AB_MERGE_C R59, R59, R58, RZ ;  /* 0x0000003a3b3b723e */ /* 0x000fe200048060ff */
[----:B------:R1:W-:Y:S01]  /*46e60*/  @P3 STG.E.U8 desc[UR18][R4.64], R11 ;  /* 0x0000000b04003986 */ /* 0x0003e2000c101112 */
[----:B-----5:R-:W-:-:S03]  /*46e70*/  ISETP.LT.AND P5, PT, R16, UR10, !P1 ;  /* 0x0000000a10007c0c */ /* 0x020fc6000cfa1270 */
[----:B------:R3:W-:Y:S01]  /*46e80*/  @P4 STG.E.U8 desc[UR18][R8.64], R59 ;  /* 0x0000003b08004986 */ /* 0x0007e2000c101112 */
[----:B----4-:R-:W-:Y:S01]  /*46e90*/  ISETP.LT.AND P0, PT, R12, UR4, !P1 ;  /* 0x000000040c007c0c */ /* 0x010fe2000cf01270 */
[----:B------:R-:W4:Y:S02]  /*46ea0*/  LDCU UR4, c[0x0][0x39c] ;  /* 0x00007380ff0477ac */ /* 0x000f240008000800 */
[----:B------:R-:W4:Y:S01]  /*46eb0*/  LDL.LU R12, [R1+0xed4] ;  /* 0x000ed400010c7983 */ /* 0x000f220000300800 */
[----:B--2---:R-:W-:Y:S01]  /*46ec0*/  ISETP.LT.AND P4, PT, R14, UR6, !P1 ;  /* 0x000000060e007c0c */ /* 0x004fe2000cf81270 */
[----:B------:R-:W2:Y:S02]  /*46ed0*/  LDCU UR6, c[0x0][0x39c] ;  /* 0x00007380ff0677ac */ /* 0x000ea40008000800 */
[----:B------:R-:W2:Y:S04]  /*46ee0*/  LDL.LU R16, [R1+0xed0] ;  /* 0x000ed00001107983 */ /* 0x000ea80000300800 */
[----:B------:R-:W5:Y:S01]  /*46ef0*/  LDL.LU R14, [R1+0xecc] ;  /* 0x000ecc00010e7983 */ /* 0x000f620000300800 */
[----:B------:R-:W-:-:S02]  /*46f00*/  ISETP.LT.AND P2, PT, R17, UR9, !P1 ;  /* 0x0000000911007c0c */ /* 0x000fc4000cf41270 */
[----:B------:R-:W-:Y:S02]  /*46f10*/  PRMT R13, R59, 0x9910, RZ ;  /* 0x000099103b0d7816 */ /* 0x000fe400000000ff */
[C---:B------:R-:W-:Y:S02]  /*46f20*/  IADD3 R6, P3, PT, R3.reuse, R2, RZ ;  /* 0x0000000203067210 */ /* 0x040fe40007f7e0ff */
[----:B------:R-:W-:Y:S02]  /*46f30*/  SHF.R.S32.HI R13, RZ, 0x8, R13 ;  /* 0x00000008ff0d7819 */ /* 0x000fe4000001140d */
[C---:B------:R-:W-:Y:S01]  /*46f40*/  LEA.HI.X.SX32 R7, R3.reuse, R0, 0x1, P3 ;  /* 0x0000000003077211 */ /* 0x040fe200018f0eff */
[----:B------:R-:W-:-:S04]  /*46f50*/  VIADD R3, R3, UR5 ;  /* 0x0000000503037c36 */ /* 0x000fc80008000000 */
[----:B------:R0:W-:Y:S01]  /*46f60*/  @P2 STG.E.U8 desc[UR18][R6.64], R13 ;  /* 0x0000000d06002986 */ /* 0x0001e2000c101112 */
[C---:B-1----:R-:W-:Y:S01]  /*46f70*/  IADD3 R4, P2, PT, R3.reuse, R2, RZ ;  /* 0x0000000203047210 */ /* 0x042fe20007f5e0ff */
[----:B------:R-:W-:Y:S01]  /*46f80*/  VIADD R11, R3, UR5 ;  /* 0x00000005030b7c36 */ /* 0x000fe20008000000 */
[----:B------:R-:W-:Y:S02]  /*46f90*/  F2FP.SATFINITE.E5M2.F32.PACK_AB_MERGE_C R61, R61, R60, RZ ;  /* 0x0000003c3d3d723e */ /* 0x000fe400048060ff */
[----:B------:R-:W-:Y:S01]  /*46fa0*/  LEA.HI.X.SX32 R5, R3, R0, 0x1, P2 ;  /* 0x0000000003057211 */ /* 0x000fe200010f0eff */
[C---:B------:R-:W-:Y:S01]  /*46fb0*/  VIADD R3, R11.reuse, UR5 ;  /* 0x000000050b037c36 */ /* 0x040fe20008000000 */
[----:B---3--:R-:W-:Y:S02]  /*46fc0*/  IADD3 R8, P2, PT, R11, R2, RZ ;  /* 0x000000020b087210 */ /* 0x008fe40007f5e0ff */
[----:B------:R-:W-:Y:S02]  /*46fd0*/  PRMT R19, R61, 0x9910, RZ ;  /* 0x000099103d137816 */ /* 0x000fe400000000ff */
[----:B------:R-:W-:Y:S01]  /*46fe0*/  LEA.HI.X.SX32 R9, R11, R0, 0x1, P2 ;  /* 0x000000000b097211 */ /* 0x000fe200010f0eff */
[----:B------:R-:W-:Y:S01]  /*46ff0*/  VIADD R11, R3, UR5 ;  /* 0x00000005030b7c36 */ /* 0x000fe20008000000 */
[----:B------:R-:W-:Y:S01]  /*47000*/  SHF.R.S32.HI R19, RZ, 0x8, R19 ;  /* 0x00000008ff137819 */ /* 0x000fe20000011413 */
[----:B------:R1:W-:Y:S01]  /*47010*/  @P5 STG.E.U8 desc[UR18][R4.64], R61 ;  /* 0x0000003d04005986 */ /* 0x0003e2000c101112 */
[----:B0-----:R-:W-:Y:S01]  /*47020*/  ISETP.LT.AND P3, PT, R10, UR7, !P1 ;  /* 0x000000070a007c0c */ /* 0x001fe2000cf61270 */
[----:B------:R-:W-:Y:S01]  /*47030*/  VIADD R13, R11, UR5 ;  /* 0x000000050b0d7c36 */ /* 0x000fe20008000000 */
[----:B------:R-:W5:Y:S01]  /*47040*/  LDCU UR7, c[0x0][0x39c] ;  /* 0x00007380ff0777ac */ /* 0x000f620008000800 */
[----:B------:R0:W-:Y:S01]  /*47050*/  @P0 STG.E.U8 desc[UR18][R8.64], R19 ;  /* 0x0000001308000986 */ /* 0x0001e2000c101112 */
[-C--:B------:R-:W-:Y:S01]  /*47060*/  IADD3 R6, P0, PT, R3, R2.reuse, RZ ;  /* 0x0000000203067210 */ /* 0x080fe20007f1e0ff */
[----:B------:R-:W-:Y:S01]  /*47070*/  VIADD R15, R13, UR5 ;  /* 0x000000050d0f7c36 */ /* 0x000fe20008000000 */
[----:B------:R-:W-:-:S02]  /*47080*/  IADD3 R10, P5, PT, R11, R2, RZ ;  /* 0x000000020b0a7210 */ /* 0x000fc40007fbe0ff */
[-C--:B------:R-:W-:Y:S01]  /*47090*/  LEA.HI.X.SX32 R7, R3, R0.reuse, 0x1, P0 ;  /* 0x0000000003077211 */ /* 0x080fe200000f0eff */
[----:B------:R-:W-:Y:S01]  /*470a0*/  VIADD R3, R15, UR5 ;  /* 0x000000050f037c36 */ /* 0x000fe20008000000 */
[----:B------:R-:W-:Y:S02]  /*470b0*/  LEA.HI.X.SX32 R11, R11, R0, 0x1, P5 ;  /* 0x000000000b0b7211 */ /* 0x000fe400028f0eff */
[----:B-1----:R-:W-:Y:S01]  /*470c0*/  IADD3 R4, P0, PT, R13, R2, RZ ;  /* 0x000000020d047210 */ /* 0x002fe20007f1e0ff */
[----:B------:R-:W-:Y:S01]  /*470d0*/  VIADD R17, R3, UR5 ;  /* 0x0000000503117c36 */ /* 0x000fe20008000000 */
[----:B------:R-:W-:Y:S02]  /*470e0*/  F2FP.SATFINITE.E5M2.F32.PACK_AB_MERGE_C R63, R63, R62, RZ ;  /* 0x0000003e3f3f723e */ /* 0x000fe400048060ff */
[----:B------:R-:W-:Y:S02]  /*470f0*/  LEA.HI.X.SX32 R5, R13, R0, 0x1, P0 ;  /* 0x000000000d057211 */ /* 0x000fe400000f0eff */
[----:B------:R-:W-:-:S02]  /*47100*/  F2FP.SATFINITE.E5M2.F32.PACK_AB_MERGE_C R65, R65, R64, RZ ;  /* 0x000000404141723e */ /* 0x000fc400048060ff */
[----:B------:R-:W-:-:S04]  /*47110*/  F2FP.SATFINITE.E5M2.F32.PACK_AB_MERGE_C R67, R67, R66, RZ ;  /* 0x000000424343723e */ /* 0x000fc800048060ff */
[----:B0-----:R-:W-:Y:S01]  /*47120*/  PRMT R19, R67, 0x9910, RZ ;  /* 0x0000991043137816 */ /* 0x001fe200000000ff */
[----:B------:R0:W-:Y:S03]  /*47130*/  @P4 STG.E.U8 desc[UR18][R6.64], R63 ;  /* 0x0000003f06004986 */ /* 0x0001e6000c101112 */
[----:B------:R-:W-:Y:S02]  /*47140*/  SHF.R.S32.HI R19, RZ, 0x8, R19 ;  /* 0x00000008ff137819 */ /* 0x000fe40000011413 */
[----:B----4-:R-:W-:Y:S02]  /*47150*/  ISETP.LT.AND P2, PT, R12, UR4, !P1 ;  /* 0x000000040c007c0c */ /* 0x010fe4000cf41270 */
[----:B------:R-:W-:Y:S02]  /*47160*/  IADD3 R12, P5, PT, R15, R2, RZ ;  /* 0x000000020f0c7210 */ /* 0x000fe40007fbe0ff */
[----:B--2---:R-:W-:-:S02]  /*47170*/  ISETP.LT.AND P0, PT, R16, UR6, !P1 ;  /* 0x0000000610007c0c */ /* 0x004fc4000cf01270 */
[----:B------:R-:W-:Y:S02]  /*47180*/  LEA.HI.X.SX32 R13, R15, R0, 0x1, P5 ;  /* 0x000000000f0d7211 */ /* 0x000fe400028f0eff */
[----:B------:R-:W-:Y:S02]  /*47190*/  IADD3 R8, P5, PT, R17, R2, RZ ;  /* 0x0000000211087210 */ /* 0x000fe40007fbe0ff */
[----:B-----5:R-:W-:Y:S02]  /*471a0*/  ISETP.LT.AND P1, PT, R14, UR7, !P1 ;  /* 0x000000070e007c0c */ /* 0x020fe4000cf21270 */
[----:B------:R-:W-:Y:S02]  /*471b0*/  PRMT R15, R63, 0x9910, RZ ;  /* 0x000099103f0f7816 */ /* 0x000fe400000000ff */
[----:B------:R-:W-:Y:S02]  /*471c0*/  LEA.HI.X.SX32 R9, R17, R0, 0x1, P5 ;  /* 0x0000000011097211 */ /* 0x000fe400028f0eff */
[----:B------:R-:W-:-:S02]  /*471d0*/  PRMT R17, R65, 0x9910, RZ ;  /* 0x0000991041117816 */ /* 0x000fc400000000ff */
[C---:B------:R-:W-:Y:S02]  /*471e0*/  IADD3 R2, P5, PT, R3.reuse, R2, RZ ;  /* 0x0000000203027210 */ /* 0x040fe40007fbe0ff */
[----:B------:R-:W-:Y:S02]  /*471f0*/  SHF.R.S32.HI R15, RZ, 0x8, R15 ;  /* 0x00000008ff0f7819 */ /* 0x000fe4000001140f */
[----:B------:R-:W-:Y:S02]  /*47200*/  SHF.R.S32.HI R17, RZ, 0x8, R17 ;  /* 0x00000008ff117819 */ /* 0x000fe40000011411 */
[----:B------:R-:W-:Y:S01]  /*47210*/  LEA.HI.X.SX32 R3, R3, R0, 0x1, P5 ;  /* 0x0000000003037211 */ /* 0x000fe200028f0eff */
[----:B------:R0:W-:Y:S04]  /*47220*/  @P3 STG.E.U8 desc[UR18][R10.64], R15 ;  /* 0x0000000f0a003986 */ /* 0x0001e8000c101112 */
[----:B------:R0:W-:Y:S04]  /*47230*/  @P2 STG.E.U8 desc[UR18][R4.64], R65 ;  /* 0x0000004104002986 */ /* 0x0001e8000c101112 */
[----:B------:R0:W-:Y:S04]  /*47240*/  @P0 STG.E.U8 desc[UR18][R12.64], R17 ;  /* 0x000000110c000986 */ /* 0x0001e8000c101112 */
[----:B------:R0:W-:Y:S04]  /*47250*/  @P1 STG.E.U8 desc[UR18][R2.64], R67 ;  /* 0x0000004302001986 */ /* 0x0001e8000c101112 */
[----:B------:R0:W-:Y:S01]  /*47260*/  @P6 STG.E.U8 desc[UR18][R8.64], R19 ;  /* 0x0000001308006986 */ /* 0x0001e2000c101112 */
[----:B------:R-:W-:Y:S06]  /*47270*/  BAR.SYNC.DEFER_BLOCKING 0x0 ;  /* 0x0000000000007b1d */ /* 0x000fec0000010000 */
[----:B------:R-:W-:Y:S05]  /*47280*/  BRA.U UP0, `(.L_x_13) ;  /* 0x0000000100a07547 */ /* 0x000fea000b800000 */
[----:B------:R-:W1:Y:S01]  /*47290*/  S2UR UR5, SR_CgaCtaId ;  /* 0x00000000000579c3 */ /* 0x000e620000008800 */
[----:B------:R-:W-:Y:S01]  /*472a0*/  NOP ;  /* 0x0000000000007918 */ /* 0x000fe20000000000 */
[----:B------:R-:W-:Y:S01]  /*472b0*/  UMOV UR4, 0x50 ;  /* 0x0000005000047882 */ /* 0x000fe20000000000 */
[----:B------:R-:W-:Y:S02]  /*472c0*/  IMAD.U32 R0, RZ, RZ, UR8 ;  /* 0x00000008ff007e24 */ /* 0x000fe4000f8e00ff */
[----:B0-----:R-:W-:Y:S02]  /*472d0*/  IMAD.MOV.U32 R3, RZ, RZ, 0xff ;  /* 0x000000ffff037424 */ /* 0x001fe400078e00ff */
[----:B------:R-:W-:Y:S01]  /*472e0*/  IMAD.MOV.U32 R7, RZ, RZ, 0x1 ;  /* 0x00000001ff077424 */ /* 0x000fe200078e00ff */
[----:B------:R-:W-:-:S04]  /*472f0*/  LOP3.LUT R0, R0, 0xffff, RZ, 0xc0, !PT ;  /* 0x0000ffff00007812 */ /* 0x000fc800078ec0ff */
[----:B------:R-:W-:-:S05]  /*47300*/  SHF.R.U32.HI R0, RZ, 0x5, R0 ;  /* 0x00000005ff007819 */ /* 0x000fca0000011600 */
[----:B------:R-:W-:Y:S01]  /*47310*/  VIADD R2, R0, 0x10 ;  /* 0x0000001000027836 */ /* 0x000fe20000000000 */
[----:B------:R-:W-:Y:S01]  /*47320*/  SHF.L.U32 R0, R3, R0, RZ ;  /* 0x0000000003007219 */ /* 0x000fe200000006ff */
[----:B-1----:R-:W-:-:S03]  /*47330*/  ULEA UR6, UR5, UR4, 0x18 ;  /* 0x0000000405067291 */ /* 0x002fc6000f8ec0ff */
[----:B------:R-:W-:-:S04]  /*47340*/  SHF.L.U32 R3, R7, R2, RZ ;  /* 0x0000000207037219 */ /* 0x000fc800000006ff */
[----:B------:R-:W-:Y:S02]  /*47350*/  LOP3.LUT R0, R3, R0, RZ, 0xfc, !PT ;  /* 0x0000000003007212 */ /* 0x000fe400078efcff */
[----:B------:R-:W0:Y:S02]  /*47360*/  LDS R5, [UR6] ;  /* 0x00000006ff057984 */ /* 0x000e240008000800 */
[C---:B------:R-:W-:Y:S02]  /*47370*/  LOP3.LUT R2, R0.reuse, 0xffff, RZ, 0xc0, !PT ;  /* 0x0000ffff00027812 */ /* 0x040fe400078ec0ff */
[----:B0-----:R-:W-:-:S04]  /*47380*/  LOP3.LUT R3, R0, 0xffff, R5, 0x80, !PT ;  /* 0x0000ffff00037812 */ /* 0x001fc800078e8005 */
[----:B------:R-:W-:-:S13]  /*47390*/  ISETP.NE.AND P0, PT, R3, R2, PT ;  /* 0x000000020300720c */ /* 0x000fda0003f05270 */
[----:B------:R-:W-:Y:S05]  /*473a0*/  @P0 BRA `(.L_x_14) ;  /* 0x0000000000500947 */ /* 0x000fea0003800000 */
[----:B------:R-:W-:Y:S02]  /*473b0*/  SHF.R.U32.HI R5, RZ, 0x10, R5 ;  /* 0x00000010ff057819 */ /* 0x000fe40000011605 */
[----:B------:R-:W-:-:S04]  /*473c0*/  SHF.R.U32.HI R2, RZ, 0x10, R0 ;  /* 0x00000010ff027819 */ /* 0x000fc80000011600 */
[----:B------:R-:W-:-:S04]  /*473d0*/  LOP3.LUT R5, R5, R2, RZ, 0xc0, !PT ;  /* 0x0000000205057212 */ /* 0x000fc800078ec0ff */
[----:B------:R-:W-:-:S13]  /*473e0*/  ISETP.NE.AND P0, PT, R5, R2, PT ;  /* 0x000000020500720c */ /* 0x000fda0003f05270 */
[----:B------:R-:W-:Y:S05]  /*473f0*/  @P0 BRA `(.L_x_15) ;  /* 0x0000000000300947 */ /* 0x000fea0003800000 */
[----:B------:R-:W-:Y:S01]  /*47400*/  R2UR UR4, R0 ;  /* 0x00000000000472ca */ /* 0x000fe200000e0000 */
[----:B------:R-:W-:Y:S01]  /*47410*/  VOTEU.ANY UR5, UPT, PT ;  /* 0x0000000000057886 */ /* 0x000fe200038e0100 */
[----:B------:R-:W0:Y:S01]  /*47420*/  S2R R0, SR_LANEID ;  /* 0x0000000000007919 */ /* 0x000e220000000000 */
[----:B------:R-:W-:-:S10]  /*47430*/  UFLO.U32 UR5, UR5 ;  /* 0x00000005000572bd */ /* 0x000fd400080e0000 */
[----:B------:R-:W-:-:S06]  /*47440*/  ULOP3.LUT UR4, URZ, UR4, URZ, 0x33, !UPT ;  /* 0x00000004ff047292 */ /* 0x000fcc000f8e33ff */
[----:B------:R-:W-:-:S04]  /*47450*/  IMAD.U32 R2, RZ, RZ, UR4 ;  /* 0x00000004ff027e24 */ /* 0x000fc8000f8e00ff */
[----:B------:R-:W1:Y:S02]  /*47460*/  REDUX UR7, R2 ;  /* 0x00000000020773c4 */ /* 0x000e640000000000 */
[----:B------:R2:W-:Y:S01]  /*47470*/  UTCATOMSWS.AND URZ, UR4 ;  /* 0x0000000400ff79e3 */ /* 0x0005e20008000000 */
[----:B0-----:R-:W-:Y:S01]  /*47480*/  ISETP.EQ.U32.AND P0, PT, R0, UR5, PT ;  /* 0x0000000500007c0c */ /* 0x001fe2000bf02070 */
[----:B-1----:R-:W-:-:S12]  /*47490*/  IMAD.U32 R0, RZ, RZ, UR7 ;  /* 0x00000007ff007e24 */ /* 0x002fd8000f8e00ff */
[----:B------:R2:W-:Y:S01]  /*474a0*/  @P0 ATOMS.AND RZ, [UR6], R0 ;  /* 0x00000000ffff098c */ /* 0x0005e2000a800006 */
[----:B------:R-:W-:Y:S05]  /*474b0*/  BRA `(.L_x_13) ;  /* 0x0000000000147947 */ /* 0x000fea0003800000 */
.L_x_15:
[----:B------:R-:W-:-:S07]  /*474c0*/  MOV R2, 0x474e0 ;  /* 0x000474e000027802 */ /* 0x000fce0000000f00 */
[----:B------:R-:W-:Y:S05]  /*474d0*/  CALL.REL.NOINC `($__internal_0_$__cuda_sm10x_tcgen05_guardrail_trap_col_being_dealloced_not_returned_by_alloc) ;  /* 0x00000000002c7944 */ /* 0x000fea0003c00000 */
[----:B------:R-:W-:Y:S05]  /*474e0*/  BRA `(.L_x_13) ;  /* 0x0000000000087947 */ /* 0x000fea0003800000 */
.L_x_14:
[----:B------:R-:W-:-:S07]  /*474f0*/  MOV R2, 0x47510 ;  /* 0x0004751000027802 */ /* 0x000fce0000000f00 */
[----:B------:R-:W-:Y:S05]  /*47500*/  CALL.REL.NOINC `($__internal_2_$__cuda_sm10x_tcgen05_guardrail_trap_unallocated_columns_being_dealloced) ;  /* 0x0000000000387944 */ /* 0x000fea0003c00000 */
.L_x_13:
[----:B------:R-:W-:Y:S01]  /*47510*/  NOP ;  /* 0x0000000000007918 */ /* 0x000fe20000000000 */
[----:B--2---:R-:W-:Y:S05]  /*47520*/  EXIT ;  /* 0x000000000000794d */ /* 0x004fea0003800000 */
.L_x_8:
[----:B------:R-:W0:Y:S02]  /*47530*/  SYNCS.PHASECHK.TRANS64.TRYWAIT P1, [UR6], R7 ;  /* 0x00000007ff0075a7 */ /* 0x000e240008021106 */
[----:B0-----:R-:W-:Y:S05]  /*47540*/  @!P1 BRA `(.L_x_8) ;  /* 0xfffffffc00f89947 */ /* 0x001fea000383ffff */
[----:B------:R-:W-:Y:S05]  /*47550*/  BRA `(.L_x_16) ;  /* 0xfffffe0400d87947 */ /* 0x000fea000383ffff */
.L_x_12:
[----:B------:R-:W0:Y:S02]  /*47560*/  SYNCS.PHASECHK.TRANS64.TRYWAIT P0, [UR6], R9 ;  /* 0x00000009ff0075a7 */ /* 0x000e240008001106 */
[----:B0-----:R-:W-:Y:S05]  /*47570*/  @!P0 BRA `(.L_x_12) ;  /* 0xfffffffc00f88947 */ /* 0x001fea000383ffff */
[----:B------:R-:W-:Y:S05]  /*47580*/  BRA `(.L_x_11) ;  /* 0xffffff5c00307947 */ /* 0x000fea000383ffff */
        .weak           $__internal_0_$__cuda_sm10x_tcgen05_guardrail_trap_col_being_dealloced_not_returned_by_alloc
        .type           $__internal_0_$__cuda_sm10x_tcgen05_guardrail_trap_col_being_dealloced_not_returned_by_alloc,@function
        .size           $__internal_0_$__cuda_sm10x_tcgen05_guardrail_trap_col_being_dealloced_not_returned_by_alloc,($__internal_1_$__cuda_sm10x_tcgen05_guardrail_trap_phase_invalid_during_alloc - $__internal_0_$__cuda_sm10x_tcgen05_guardrail_trap_col_being_dealloced_not_returned_by_alloc)
$__internal_0_$__cuda_sm10x_tcgen05_guardrail_trap_col_being_dealloced_not_returned_by_alloc:
[----:B------:R-:W-:Y:S05]  /*47590*/  BPT.TRAP 0x1 ;  /* 0x000000040000795c */ /* 0x000fea0000300000 */
[----:B------:R-:W-:-:S04]  /*475a0*/  IMAD.MOV.U32 R3, RZ, RZ, 0x0 ;  /* 0x00000000ff037424 */ /* 0x000fc800078e00ff */
[----:B------:R-:W-:Y:S05]  /*475b0*/  RET.REL.NODEC R2 `(matmul_kernel) ;  /* 0xfffffb8802907950 */ /* 0x000fea0003c3ffff */
        .weak           $__internal_1_$__cuda_sm10x_tcgen05_guardrail_trap_phase_invalid_during_alloc
        .type           $__internal_1_$__cuda_sm10x_tcgen05_guardrail_trap_phase_invalid_during_alloc,@function
        .size           $__internal_1_$__cuda_sm10x_tcgen05_guardrail_trap_phase_invalid_during_alloc,($__internal_2_$__cuda_sm10x_tcgen05_guardrail_trap_unallocated_columns_being_dealloced - $__internal_1_$__cuda_sm10x_tcgen05_guardrail_trap_phase_invalid_during_alloc)
$__internal_1_$__cuda_sm10x_tcgen05_guardrail_trap_phase_invalid_during_alloc:
[----:B------:R-:W-:Y:S05]  /*475c0*/  BPT.TRAP 0x1 ;  /* 0x000000040000795c */ /* 0x000fea0000300000 */
[----:B------:R-:W-:-:S04]  /*475d0*/  IMAD.MOV.U32 R3, RZ, RZ, 0x0 ;  /* 0x00000000ff037424 */ /* 0x000fc800078e00ff */
[----:B------:R-:W-:Y:S05]  /*475e0*/  RET.REL.NODEC R2 `(matmul_kernel) ;  /* 0xfffffb8802847950 */ /* 0x000fea0003c3ffff */
        .weak           $__internal_2_$__cuda_sm10x_tcgen05_guardrail_trap_unallocated_columns_being_dealloced
        .type           $__internal_2_$__cuda_sm10x_tcgen05_guardrail_trap_unallocated_columns_being_dealloced,@function
        .size           $__internal_2_$__cuda_sm10x_tcgen05_guardrail_trap_unallocated_columns_being_dealloced,(.L_x_20 - $__internal_2_$__cuda_sm10x_tcgen05_guardrail_trap_unallocated_columns_being_dealloced)
$__internal_2_$__cuda_sm10x_tcgen05_guardrail_trap_unallocated_columns_being_dealloced:
[----:B------:R-:W-:Y:S05]  /*475f0*/  BPT.TRAP 0x1 ;  /* 0x000000040000795c */ /* 0x000fea0000300000 */
[----:B------:R-:W-:-:S04]  /*47600*/  IMAD.MOV.U32 R3, RZ, RZ, 0x0 ;  /* 0x00000000ff037424 */ /* 0x000fc800078e00ff */
[----:B------:R-:W-:Y:S05]  /*47610*/  RET.REL.NODEC R2 `(matmul_kernel) ;  /* 0xfffffb8802787950 */ /* 0x000fea0003c3ffff */
.L_x_17:
[----:B------:R-:W-:-:S00]  /*47620*/  BRA `(.L_x_17) ;  /* 0xfffffffc00fc7947 */ /* 0x000fc0000383ffff */
[----:B------:R-:W-:-:S00]  /*47630*/  NOP ;  /* 0x0000000000007918 */ /* 0x000fc00000000000 */
        /* <DEDUP_REMOVED lines=12> */
.L_x_20:


//--------------------- .nv.shared.matmul_kernel  --------------------------
	.section	.nv.shared.matmul_kernel,"aw",@nobits
	.sectionflags	@""
	.align	16
	.zero		1024


//--------------------- .nv.shared.reserved.0     --------------------------
	.section	.nv.shared.reserved.0,"aw",@nobits
	.align	8
	.weak		__nv_reservedSMEM_offset_0_alias
	.size		__nv_reservedSMEM_offset_0_alias, 0, 64
	.other		__nv_reservedSMEM_offset_0_alias,@"STO_CUDA_RESERVED_SHARED STV_DEFAULT"
__nv_reservedSMEM_offset_0_alias:
	.zero		0
.nv.shared.reserved.0:
	.zero		64
	.weak		__nv_reservedSMEM_allocation_phase
	.type		__nv_reservedSMEM_allocation_phase,@object
	.size		__nv_reservedSMEM_allocation_phase,(.L_0 - __nv_reservedSMEM_allocation_phase)
__nv_reservedSMEM_allocation_phase:
	.zero		1
.L_0:
	.zero		7
	.weak		__nv_reservedSMEM_devtool_atexit_pc
	.type		__nv_reservedSMEM_devtool_atexit_pc,@object
	.size		__nv_reservedSMEM_devtool_atexit_pc,(__nv_reservedSMEM_allocation_mask - __nv_reservedSMEM_devtool_atexit_pc)
__nv_reservedSMEM_devtool_atexit_pc:
	.zero		8
	.weak		__nv_reservedSMEM_allocation_mask
	.type		__nv_reservedSMEM_allocation_mask,@object
	.size		__nv_reservedSMEM_allocation_mask,(.L_2 - __nv_reservedSMEM_allocation_mask)
__nv_reservedSMEM_allocation_mask:
	.zero		4
.L_2:


//--------------------- .nv.constant0.matmul_kernel --------------------------
	.section	.nv.constant0.matmul_kernel,"a",@progbits
	.sectionflags	@""
	.align	4
.nv.constant0.matmul_kernel:
	.zero		976


//--------------------- SYMBOLS --------------------------

	.type		.nv.reservedSmem.offset0,@object
	.size		.nv.reservedSmem.offset0,0x4
	.type		.nv.reservedSmem.cap,@object
	.size		.nv.reservedSmem.cap,0x4
